	.target	sm_80

	.elftype	@"ET_EXEC"


//--------------------- .note.nv.tkinfo           --------------------------
	.section	.note.nv.tkinfo,"",@"SHT_NOTE"
	.sectionflags	@"SHF_NOTE_NV_TKINFO"
	.tkinfo
        /*0018*/ 	.word	0x00000002
        /*0030*/ 	.string	""
        /*0030*/ 	.string	"ptxas"
        /*0030*/ 	.string	"Cuda compilation tools, release 13.0, V13.0.88"
        /*0030*/ 	.string	"Build cuda_13.0.r13.0/compiler.36424714_0"
        /*0030*/ 	.string	"-v  -suppress-debug-info  -lineinfo  -arch sm_80 "



//--------------------- .note.nv.cuinfo           --------------------------
	.section	.note.nv.cuinfo,"",@"SHT_NOTE"
	.sectionflags	@"SHF_NOTE_NV_CUINFO"
        /*0018*/ 	.short	0x0002
        /*001a*/ 	.short	0x0050
        /*001c*/ 	.short	0x0082
	.zero		2


//--------------------- .nv.info                  --------------------------
	.section	.nv.info,"",@"SHT_CUDA_INFO"
	.align	4


	//----- nvinfo : EIATTR_REGCOUNT
	.align		4
        /*0000*/ 	.byte	0x04, 0x2f
        /*0002*/ 	.short	(.L_1 - .L_0)
	.align		4
.L_0:
        /*0004*/ 	.word	index@(matmul_kernel)
        /*0008*/ 	.word	0x00000020


	//----- nvinfo : EIATTR_FRAME_SIZE
	.align		4
.L_1:
        /*000c*/ 	.byte	0x04, 0x11
        /*000e*/ 	.short	(.L_3 - .L_2)
	.align		4
.L_2:
        /*0010*/ 	.word	index@(matmul_kernel)
        /*0014*/ 	.word	0x00002cb8


	//----- nvinfo : EIATTR_MIN_STACK_SIZE
	.align		4
.L_3:
        /*0018*/ 	.byte	0x04, 0x12
        /*001a*/ 	.short	(.L_5 - .L_4)
	.align		4
.L_4:
        /*001c*/ 	.word	index@(matmul_kernel)
        /*0020*/ 	.word	0x00002cb8
.L_5:


//--------------------- .nv.info.matmul_kernel    --------------------------
	.section	.nv.info.matmul_kernel,"",@"SHT_CUDA_INFO"
	.sectionflags	@""
	.align	4


	//----- nvinfo : EIATTR_CUDA_API_VERSION
	.align		4
        /*0000*/ 	.byte	0x04, 0x37
        /*0002*/ 	.short	(.L_7 - .L_6)
.L_6:
        /*0004*/ 	.word	0x00000082


	//----- nvinfo : EIATTR_SW2861232_WAR
	.align		4
.L_7:
        /*0008*/ 	.byte	0x01, 0x35
	.zero		2


	//----- nvinfo : EIATTR_PARAM_CBANK
	.align		4
        /*000c*/ 	.byte	0x04, 0x0a
        /*000e*/ 	.short	(.L_9 - .L_8)
	.align		4
.L_8:
        /*0010*/ 	.word	index@(.nv.constant0.matmul_kernel)
        /*0014*/ 	.short	0x0160
        /*0016*/ 	.short	0x0050


	//----- nvinfo : EIATTR_CBANK_PARAM_SIZE
	.align		4
.L_9:
        /*0018*/ 	.byte	0x03, 0x19
        /*001a*/ 	.short	0x0050


	//----- nvinfo : EIATTR_KPARAM_INFO
	.align		4
        /*001c*/ 	.byte	0x04, 0x17
        /*001e*/ 	.short	(.L_11 - .L_10)
.L_10:
        /*0020*/ 	.word	0x00000000
        /*0024*/ 	.short	0x000d
        /*0026*/ 	.short	0x0048
        /*0028*/ 	.byte	0x00, 0xf4, 0x21, 0x00


	//----- nvinfo : EIATTR_KPARAM_INFO
	.align		4
.L_11:
        /*002c*/ 	.byte	0x04, 0x17
        /*002e*/ 	.short	(.L_13 - .L_12)
.L_12:
        /*0030*/ 	.word	0x00000000
        /*0034*/ 	.short	0x000c
        /*0036*/ 	.short	0x0040
        /*0038*/ 	.byte	0x00, 0xf4, 0x21, 0x00


	//----- nvinfo : EIATTR_KPARAM_INFO
	.align		4
.L_13:
        /*003c*/ 	.byte	0x04, 0x17
        /*003e*/ 	.short	(.L_15 - .L_14)
.L_14:
        /*0040*/ 	.word	0x00000000
        /*0044*/ 	.short	0x000b
        /*0046*/ 	.short	0x0038
        /*0048*/ 	.byte	0x00, 0xf0, 0x11, 0x00


	//----- nvinfo : EIATTR_KPARAM_INFO
	.align		4
.L_15:
        /*004c*/ 	.byte	0x04, 0x17
        /*004e*/ 	.short	(.L_17 - .L_16)
.L_16:
        /*0050*/ 	.word	0x00000000
        /*0054*/ 	.short	0x000a
        /*0056*/ 	.short	0x0034
        /*0058*/ 	.byte	0x00, 0xf0, 0x11, 0x00


	//----- nvinfo : EIATTR_KPARAM_INFO
	.align		4
.L_17:
        /*005c*/ 	.byte	0x04, 0x17
        /*005e*/ 	.short	(.L_19 - .L_18)
.L_18:
        /*0060*/ 	.word	0x00000000
        /*0064*/ 	.short	0x0009
        /*0066*/ 	.short	0x0030
        /*0068*/ 	.byte	0x00, 0xf0, 0x11, 0x00


	//----- nvinfo : EIATTR_KPARAM_INFO
	.align		4
.L_19:
        /*006c*/ 	.byte	0x04, 0x17
        /*006e*/ 	.short	(.L_21 - .L_20)
.L_20:
        /*0070*/ 	.word	0x00000000
        /*0074*/ 	.short	0x0008
        /*0076*/ 	.short	0x002c
        /*0078*/ 	.byte	0x00, 0xf0, 0x11, 0x00


	//----- nvinfo : EIATTR_KPARAM_INFO
	.align		4
.L_21:
        /*007c*/ 	.byte	0x04, 0x17
        /*007e*/ 	.short	(.L_23 - .L_22)
.L_22:
        /*0080*/ 	.word	0x00000000
        /*0084*/ 	.short	0x0007
        /*0086*/ 	.short	0x0028
        /*0088*/ 	.byte	0x00, 0xf0, 0x11, 0x00


	//----- nvinfo : EIATTR_KPARAM_INFO
	.align		4
.L_23:
        /*008c*/ 	.byte	0x04, 0x17
        /*008e*/ 	.short	(.L_25 - .L_24)
.L_24:
        /*0090*/ 	.word	0x00000000
        /*0094*/ 	.short	0x0006
        /*0096*/ 	.short	0x0024
        /*0098*/ 	.byte	0x00, 0xf0, 0x11, 0x00


	//----- nvinfo : EIATTR_KPARAM_INFO
	.align		4
.L_25:
        /*009c*/ 	.byte	0x04, 0x17
        /*009e*/ 	.short	(.L_27 - .L_26)
.L_26:
        /*00a0*/ 	.word	0x00000000
        /*00a4*/ 	.short	0x0005
        /*00a6*/ 	.short	0x0020
        /*00a8*/ 	.byte	0x00, 0xf0, 0x11, 0x00


	//----- nvinfo : EIATTR_KPARAM_INFO
	.align		4
.L_27:
        /*00ac*/ 	.byte	0x04, 0x17
        /*00ae*/ 	.short	(.L_29 - .L_28)
.L_28:
        /*00b0*/ 	.word	0x00000000
        /*00b4*/ 	.short	0x0004
        /*00b6*/ 	.short	0x001c
        /*00b8*/ 	.byte	0x00, 0xf0, 0x11, 0x00


	//----- nvinfo : EIATTR_KPARAM_INFO
	.align		4
.L_29:
        /*00bc*/ 	.byte	0x04, 0x17
        /*00be*/ 	.short	(.L_31 - .L_30)
.L_30:
        /*00c0*/ 	.word	0x00000000
        /*00c4*/ 	.short	0x0003
        /*00c6*/ 	.short	0x0018
        /*00c8*/ 	.byte	0x00, 0xf0, 0x11, 0x00


	//----- nvinfo : EIATTR_KPARAM_INFO
	.align		4
.L_31:
        /*00cc*/ 	.byte	0x04, 0x17
        /*00ce*/ 	.short	(.L_33 - .L_32)
.L_32:
        /*00d0*/ 	.word	0x00000000
        /*00d4*/ 	.short	0x0002
        /*00d6*/ 	.short	0x0010
        /*00d8*/ 	.byte	0x00, 0xf4, 0x21, 0x00


	//----- nvinfo : EIATTR_KPARAM_INFO
	.align		4
.L_33:
        /*00dc*/ 	.byte	0x04, 0x17
        /*00de*/ 	.short	(.L_35 - .L_34)
.L_34:
        /*00e0*/ 	.word	0x00000000
        /*00e4*/ 	.short	0x0001
        /*00e6*/ 	.short	0x0008
        /*00e8*/ 	.byte	0x00, 0xf4, 0x21, 0x00


	//----- nvinfo : EIATTR_KPARAM_INFO
	.align		4
.L_35:
        /*00ec*/ 	.byte	0x04, 0x17
        /*00ee*/ 	.short	(.L_37 - .L_36)
.L_36:
        /*00f0*/ 	.word	0x00000000
        /*00f4*/ 	.short	0x0000
        /*00f6*/ 	.short	0x0000
        /*00f8*/ 	.byte	0x00, 0xf4, 0x21, 0x00


	//----- nvinfo : EIATTR_MAXREG_COUNT
	.align		4
.L_37:
        /*00fc*/ 	.byte	0x03, 0x1b
        /*00fe*/ 	.short	0x00ff


	//----- nvinfo : EIATTR_NUM_BARRIERS
	.align		4
        /*0100*/ 	.byte	0x02, 0x4c
        /*0102*/ 	.byte	0x01
	.zero		1


	//----- nvinfo : EIATTR_ANNOTATIONS
	.align		4
        /*0104*/ 	.byte	0x04, 0x55
        /*0106*/ 	.short	(.L_39 - .L_38)


	//   ....[0]....
.L_38:
        /*0108*/ 	.word	0x00000001
        /*010c*/ 	.byte	0xa0, 0x00, 0x00, 0x00, 0x01, 0x00, 0x00, 0x00, 0xf0, 0x00, 0x00, 0x00, 0x01, 0x00, 0x00, 0x00
        /* <DEDUP_REMOVED lines=4062> */
        /*fefc*/ 	.byte	0xf0, 0xa9, 0x03, 0x00


	//----- nvinfo : EIATTR_MERCURY_ISA_VERSION
	.align		4
.L_39:
        /*ff00*/ 	.byte	0x03, 0x5f
        /*ff02*/ 	.short	0x0000


	//----- nvinfo : EIATTR_EXIT_INSTR_OFFSETS
	.align		4
        /*ff04*/ 	.byte	0x04, 0x1c
        /*ff06*/ 	.short	(.L_41 - .L_40)


	//   ....[0]....
.L_40:
        /*ff08*/ 	.word	0x0003ab60


	//   ....[1]....
        /*ff0c*/ 	.word	0x0003ab90


	//----- nvinfo : EIATTR_REQNTID
	.align		4
.L_41:
        /*ff10*/ 	.byte	0x04, 0x10
        /*ff12*/ 	.short	(.L_43 - .L_42)
.L_42:
        /*ff14*/ 	.word	0x00000080
        /*ff18*/ 	.word	0x00000001
        /*ff1c*/ 	.word	0x00000001
.L_43:


//--------------------- .nv.callgraph             --------------------------
	.section	.nv.callgraph,"",@"SHT_CUDA_CALLGRAPH"
	.align	4
	.sectionentsize	8
	.align		4
        /*0000*/ 	.word	0x00000000
	.align		4
        /*0004*/ 	.word	0xffffffff
	.align		4
        /*0008*/ 	.word	0x00000000
	.align		4
        /*000c*/ 	.word	0xfffffffe
	.align		4
        /*0010*/ 	.word	0x00000000
	.align		4
        /*0014*/ 	.word	0xfffffffd
	.align		4
        /*0018*/ 	.word	0x00000000
	.align		4
        /*001c*/ 	.word	0xfffffffc


//--------------------- .nv.rel.action            --------------------------
	.section	.nv.rel.action,"",@"SHT_CUDA_RELOCINFO"
	.align	8
	.sectionentsize	8
        /*0000*/ 	.byte	0x73, 0x00, 0x00, 0x00, 0x00, 0x00, 0x00, 0x00, 0x00, 0x00, 0x00, 0x11, 0x25, 0x00, 0x05, 0x36


//--------------------- .nv.constant0.matmul_kernel --------------------------
	.section	.nv.constant0.matmul_kernel,"a",@progbits
	.sectionflags	@""
	.align	4
.nv.constant0.matmul_kernel:
	.zero		432


//--------------------- .text.matmul_kernel       --------------------------
	.section	.text.matmul_kernel,"ax",@progbits
	.sectioninfo	@"SHI_REGISTERS=32"
	.align	128
        .global         matmul_kernel
        .type           matmul_kernel,@function
        .size           matmul_kernel,(.L_x_4 - matmul_kernel)
        .other          matmul_kernel,@"STO_CUDA_ENTRY STV_DEFAULT"
matmul_kernel:
.text.matmul_kernel:
[----:B------:R-:W-:Y:S02]  /*0000*/  IMAD.MOV.U32 R1, RZ, RZ, c[0x0][0x28] ;  /* 0x00000a00ff017624 */ /* 0x000fe400078e00ff */
[----:B------:R-:W-:Y:S01]  /*0010*/  ULDC.64 UR10, c[0x0][0x178] ;  /* 0x00005e00000a7ab9 */ /* 0x000fe20000000a00 */
[----:B------:R-:W0:Y:S01]  /*0020*/  S2R R4, SR_CTAID.X ;  /* 0x0000000000047919 */ /* 0x000e220000002500 */
[----:B------:R-:W-:Y:S01]  /*0030*/  UIADD3 UR4, UR11, 0xf, URZ ;  /* 0x0000000f0b047890 */ /* 0x000fe2000fffe03f */
[----:B------:R-:W1:Y:S01]  /*0040*/  S2UR UR8, SR_CTAID.X ;  /* 0x00000000000879c3 */ /* 0x000e620000002500 */
[----:B------:R-:W-:Y:S01]  /*0050*/  IADD3 R1, R1, -0x2cb8, RZ ;  /* 0xffffd34801017810 */ /* 0x000fe20007ffe0ff */
[----:B------:R-:W2:Y:S01]  /*0060*/  S2R R26, SR_TID.X ;  /* 0x00000000001a7919 */ /* 0x000ea20000002100 */
[----:B------:R-:W-:Y:S01]  /*0070*/  USHF.R.S32.HI UR5, URZ, 0x1f, UR4 ;  /* 0x0000001f3f057899 */ /* 0x000fe20008011404 */
[----:B------:R-:W-:Y:S01]  /*0080*/  CS2R R8, SRZ ;  /* 0x0000000000087805 */ /* 0x000fe2000001ff00 */
[----:B------:R-:W-:Y:S01]  /*0090*/  CS2R R10, SRZ ;  /* 0x00000000000a7805 */ /* 0x000fe2000001ff00 */
[----:B------:R3:W-:Y:S01]  /*00a0*/  STL [R1+0x10], RZ ;  /* 0x000010ff01007387 */ /* 0x0007e20000100800 */
[----:B------:R-:W-:Y:S01]  /*00b0*/  ULEA.HI UR5, UR5, UR4, URZ, 0x4 ;  /* 0x0000000405057291 */ /* 0x000fe2000f8f203f */
[----:B------:R-:W-:Y:S01]  /*00c0*/  CS2R R12, SRZ ;  /* 0x00000000000c7805 */ /* 0x000fe2000001ff00 */
[----:B------:R-:W-:Y:S01]  /*00d0*/  CS2R R14, SRZ ;  /* 0x00000000000e7805 */ /* 0x000fe2000001ff00 */
[----:B------:R-:W-:Y:S01]  /*00e0*/  UMOV UR4, URZ ;  /* 0x0000003f00047c82 */ /* 0x000fe20008000000 */
[----:B------:R3:W-:Y:S01]  /*00f0*/  STL [R1+0x14], RZ ;  /* 0x000014ff01007387 */ /* 0x0007e20000100800 */
[----:B------:R-:W-:Y:S01]  /*0100*/  USHF.R.S32.HI UR5, URZ, 0x4, UR5 ;  /* 0x000000043f057899 */ /* 0x000fe20008011405 */
[----:B------:R-:W-:Y:S01]  /*0110*/  CS2R R16, SRZ ;  /* 0x0000000000107805 */ /* 0x000fe2000001ff00 */
[----:B------:R-:W-:Y:S01]  /*0120*/  CS2R R18, SRZ ;  /* 0x0000000000127805 */ /* 0x000fe2000001ff00 */
[----:B------:R3:W-:Y:S01]  /*0130*/  STL [R1+0x18], RZ ;  /* 0x000018ff01007387 */ /* 0x0007e20000100800 */
[----:B------:R-:W-:Y:S01]  /*0140*/  USHF.L.U32 UR6, UR5, 0x3, URZ ;  /* 0x0000000305067899 */ /* 0x000fe2000800063f */
[----:B------:R-:W-:Y:S01]  /*0150*/  CS2R R20, SRZ ;  /* 0x0000000000147805 */ /* 0x000fe2000001ff00 */
[----:B------:R-:W-:Y:S01]  /*0160*/  CS2R R22, SRZ ;  /* 0x0000000000167805 */ /* 0x000fe2000001ff00 */
[----:B------:R3:W-:Y:S01]  /*0170*/  STL [R1+0x1c], RZ ;  /* 0x00001cff01007387 */ /* 0x0007e20000100800 */
[----:B------:R-:W-:-:S02]  /*0180*/  CS2R R24, SRZ ;  /* 0x0000000000187805 */ /* 0x000fc4000001ff00 */
[----:B------:R-:W-:Y:S01]  /*0190*/  IMAD.U32 R3, RZ, RZ, UR6 ;  /* 0x00000006ff037e24 */ /* 0x000fe2000f8e00ff */
[----:B0-----:R-:W-:Y:S01]  /*01a0*/  IABS R4, R4 ;  /* 0x0000000400047213 */ /* 0x001fe20000000000 */
[----:B------:R3:W-:Y:S03]  /*01b0*/  STL [R1], RZ ;  /* 0x000000ff01007387 */ /* 0x0007e60000100800 */
[-C--:B------:R-:W-:Y:S01]  /*01c0*/  IABS R5, R3.reuse ;  /* 0x0000000300057213 */ /* 0x080fe20000000000 */
[----:B------:R3:W-:Y:S01]  /*01d0*/  STL [R1+0x4], RZ ;  /* 0x000004ff01007387 */ /* 0x0007e20000100800 */
[----:B------:R-:W-:Y:S01]  /*01e0*/  IABS R6, R3 ;  /* 0x0000000300067213 */ /* 0x000fe20000000000 */
[----:B------:R-:W-:Y:S01]  /*01f0*/  IMAD.MOV.U32 R3, RZ, RZ, R4 ;  /* 0x000000ffff037224 */ /* 0x000fe200078e0004 */
[----:B------:R-:W0:Y:S01]  /*0200*/  R2UR UR12, R5 ;  /* 0x00000000050c73c2 */ /* 0x000e2200000e0000 */
[----:B------:R3:W-:Y:S02]  /*0210*/  STL [R1+0x8], RZ ;  /* 0x000008ff01007387 */ /* 0x0007e40000100800 */
[----:B------:R-:W-:-:S02]  /*0220*/  IMAD.MOV R4, RZ, RZ, -R6 ;  /* 0x000000ffff047224 */ /* 0x000fc400078e0a06 */
[----:B------:R3:W-:Y:S03]  /*0230*/  STL [R1+0xc], RZ ;  /* 0x00000cff01007387 */ /* 0x0007e60000100800 */
[----:B------:R-:W4:Y:S08]  /*0240*/  R2UR UR9, R3 ;  /* 0x00000000030973c2 */ /* 0x000f3000000e0000 */
[----:B------:R-:W5:Y:S01]  /*0250*/  R2UR UR11, R4 ;  /* 0x00000000040b73c2 */ /* 0x000f6200000e0000 */
[----:B0-----:R-:W0:Y:S08]  /*0260*/  I2F.RP R0, UR12 ;  /* 0x0000000c00007d06 */ /* 0x001e300008209400 */
[----:B0-----:R-:W0:Y:S02]  /*0270*/  MUFU.RCP R0, R0 ;  /* 0x0000000000007308 */ /* 0x001e240000001000 */
[----:B0-----:R-:W-:-:S06]  /*0280*/  IADD3 R2, R0, 0xffffffe, RZ ;  /* 0x0ffffffe00027810 */ /* 0x001fcc0007ffe0ff */
[----:B------:R-:W0:Y:S02]  /*0290*/  F2I.FTZ.U32.TRUNC.NTZ R2, R2 ;  /* 0x0000000200027305 */ /* 0x000e24000021f000 */
[----:B0-----:R-:W0:Y:S02]  /*02a0*/  R2UR UR5, R2 ;  /* 0x00000000020573c2 */ /* 0x001e2400000e0000 */
[----:B0-----:R-:W-:-:S04]  /*02b0*/  UIADD3 UR7, URZ, -UR5, URZ ;  /* 0x800000053f077290 */ /* 0x001fc8000fffe03f */
[----:B------:R-:W-:-:S04]  /*02c0*/  UIMAD UR7, UR7, UR12, URZ ;  /* 0x0000000c070772a4 */ /* 0x000fc8000f8e023f */
[----:B------:R-:W-:-:S04]  /*02d0*/  UIMAD.WIDE.U32 UR4, UR5, UR7, UR4 ;  /* 0x00000007050472a5 */ /* 0x000fc8000f8e0004 */
[----:B----4-:R-:W-:-:S04]  /*02e0*/  UIMAD.WIDE.U32 UR4, UR5, UR9, URZ ;  /* 0x00000009050472a5 */ /* 0x010fc8000f8e003f */
[----:B-----5:R-:W-:-:S04]  /*02f0*/  UIMAD UR4, UR5, UR11, UR9 ;  /* 0x0000000b050472a4 */ /* 0x020fc8000f8e0209 */
[----:B------:R-:W-:-:S11]  /*0300*/  UISETP.GT.U32.AND UP1, UPT, UR12, UR4, UPT ;  /* 0x000000040c00728c */ /* 0x000fd6000bf24070 */
[----:B------:R-:W-:Y:S02]  /*0310*/  @!UP1 UIADD3 UR4, UR4, -UR12, URZ ;  /* 0x8000000c04049290 */ /* 0x000fe4000fffe03f */
[----:B------:R-:W-:Y:S02]  /*0320*/  @!UP1 UIADD3 UR5, UR5, 0x1, URZ ;  /* 0x0000000105059890 */ /* 0x000fe4000fffe03f */
[----:B------:R-:W-:Y:S02]  /*0330*/  UISETP.GE.U32.AND UP0, UPT, UR4, UR12, UPT ;  /* 0x0000000c0400728c */ /* 0x000fe4000bf06070 */
[----:B-1----:R-:W-:-:S04]  /*0340*/  ULOP3.LUT UR4, UR8, UR6, URZ, 0x3c, !UPT ;  /* 0x0000000608047292 */ /* 0x002fc8000f8e3c3f */
[----:B------:R-:W-:Y:S02]  /*0350*/  UISETP.GE.AND UP1, UPT, UR4, URZ, UPT ;  /* 0x0000003f0400728c */ /* 0x000fe4000bf26270 */
[----:B------:R-:W-:-:S03]  /*0360*/  UIADD3 UR4, UR10, 0x1ff, URZ ;  /* 0x000001ff0a047890 */ /* 0x000fc6000fffe03f */
[----:B------:R-:W-:Y:S02]  /*0370*/  @UP0 UIADD3 UR5, UR5, 0x1, URZ ;  /* 0x0000000105050890 */ /* 0x000fe4000fffe03f */
[----:B------:R-:W-:-:S05]  /*0380*/  UISETP.NE.AND UP0, UPT, UR6, URZ, UPT ;  /* 0x0000003f0600728c */ /* 0x000fca000bf05270 */
[----:B------:R-:W-:Y:S02]  /*0390*/  UMOV UR7, UR5 ;  /* 0x0000000500077c82 */ /* 0x000fe40008000000 */
[----:B------:R-:W-:Y:S02]  /*03a0*/  @!UP1 UIADD3 UR7, -UR7, URZ, URZ ;  /* 0x0000003f07079290 */ /* 0x000fe4000fffe13f */
[----:B------:R-:W-:Y:S02]  /*03b0*/  USHF.R.S32.HI UR5, URZ, 0x1f, UR4 ;  /* 0x0000001f3f057899 */ /* 0x000fe40008011404 */
[----:B------:R-:W-:Y:S02]  /*03c0*/  @!UP0 ULOP3.LUT UR7, URZ, UR6, URZ, 0x33, !UPT ;  /* 0x000000063f078292 */ /* 0x000fe4000f8e333f */
[----:B------:R-:W-:Y:S02]  /*03d0*/  ULEA.HI UR5, UR5, UR4, URZ, 0x9 ;  /* 0x0000000405057291 */ /* 0x000fe4000f8f483f */
[----:B------:R-:W-:-:S02]  /*03e0*/  USHF.L.U32 UR9, UR7, 0x3, URZ ;  /* 0x0000000307097899 */ /* 0x000fc4000800063f */
[----:B------:R-:W-:Y:S02]  /*03f0*/  UIADD3 UR7, -UR7, URZ, URZ ;  /* 0x0000003f07077290 */ /* 0x000fe4000fffe13f */
[----:B------:R-:W-:Y:S02]  /*0400*/  ULEA.HI.SX32 UR5, UR5, -UR9, 0x17 ;  /* 0x8000000905057291 */ /* 0x000fe4000f8fba3f */
[----:B------:R-:W-:Y:S02]  /*0410*/  UIMAD UR11, UR6, UR7, UR8 ;  /* 0x00000007060b72a4 */ /* 0x000fe4000f8e0208 */
[----:B------:R-:W-:Y:S02]  /*0420*/  UISETP.LT.AND UP0, UPT, UR5, 0x8, UPT ;  /* 0x000000080500788c */ /* 0x000fe4000bf01270 */
[----:B------:R-:W-:Y:S02]  /*0430*/  UMOV UR4, URZ ;  /* 0x0000003f00047c82 */ /* 0x000fe40008000000 */
[----:B------:R-:W-:Y:S01]  /*0440*/  USEL UR10, UR5, 0x8, UP0 ;  /* 0x00000008050a7887 */ /* 0x000fe20008000000 */
[----:B------:R-:W-:-:S05]  /*0450*/  IMAD.U32 R4, RZ, RZ, UR11 ;  /* 0x0000000bff047e24 */ /* 0x000fca000f8e00ff */
[----:B------:R-:W-:Y:S01]  /*0460*/  IMAD.U32 R3, RZ, RZ, UR10 ;  /* 0x0000000aff037e24 */ /* 0x000fe2000f8e00ff */
[----:B------:R-:W-:-:S04]  /*0470*/  IABS R4, R4 ;  /* 0x0000000400047213 */ /* 0x000fc80000000000 */
[-C--:B------:R-:W-:Y:S02]  /*0480*/  IABS R5, R3.reuse ;  /* 0x0000000300057213 */ /* 0x080fe40000000000 */
[----:B------:R-:W-:Y:S01]  /*0490*/  IABS R6, R3 ;  /* 0x0000000300067213 */ /* 0x000fe20000000000 */
[----:B------:R-:W-:Y:S01]  /*04a0*/  IMAD.MOV.U32 R3, RZ, RZ, R4 ;  /* 0x000000ffff037224 */ /* 0x000fe200078e0004 */
[----:B------:R0:W1:Y:S08]  /*04b0*/  R2UR UR12, R5 ;  /* 0x00000000050c73c2 */ /* 0x00007000000e0000 */
[----:B------:R-:W4:Y:S01]  /*04c0*/  R2UR UR7, R3 ;  /* 0x00000000030773c2 */ /* 0x000f2200000e0000 */
[----:B0-----:R-:W-:Y:S01]  /*04d0*/  CS2R R4, SRZ ;  /* 0x0000000000047805 */ /* 0x001fe2000001ff00 */
[----:B-1----:R-:W0:Y:S08]  /*04e0*/  I2F.RP R0, UR12 ;  /* 0x0000000c00007d06 */ /* 0x002e300008209400 */
[----:B0-----:R-:W0:Y:S02]  /*04f0*/  MUFU.RCP R0, R0 ;  /* 0x0000000000007308 */ /* 0x001e240000001000 */
[----:B0-----:R-:W-:Y:S01]  /*0500*/  IADD3 R2, R0, 0xffffffe, RZ ;  /* 0x0ffffffe00027810 */ /* 0x001fe20007ffe0ff */
[----:B------:R-:W-:-:S02]  /*0510*/  IMAD.MOV R0, RZ, RZ, -R6 ;  /* 0x000000ffff007224 */ /* 0x000fc400078e0a06 */
[----:B------:R-:W-:Y:S02]  /*0520*/  CS2R R6, SRZ ;  /* 0x0000000000067805 */ /* 0x000fe4000001ff00 */
[----:B------:R-:W0:Y:S01]  /*0530*/  R2UR UR8, R0 ;  /* 0x00000000000873c2 */ /* 0x000e2200000e0000 */
[----:B------:R-:W1:Y:S07]  /*0540*/  F2I.FTZ.U32.TRUNC.NTZ R2, R2 ;  /* 0x0000000200027305 */ /* 0x000e6e000021f000 */
[----:B-1----:R2:W1:Y:S02]  /*0550*/  R2UR UR5, R2 ;  /* 0x00000000020573c2 */ /* 0x00246400000e0000 */
[----:B--2---:R-:W-:-:S02]  /*0560*/  LOP3.LUT R2, R26, 0x7f, RZ, 0xc0, !PT ;  /* 0x0000007f1a027812 */ /* 0x004fc400078ec0ff */
[----:B------:R-:W-:Y:S01]  /*0570*/  CS2R R26, SRZ ;  /* 0x00000000001a7805 */ /* 0x000fe2000001ff00 */
[----:B-1----:R-:W-:-:S04]  /*0580*/  UIADD3 UR6, URZ, -UR5, URZ ;  /* 0x800000053f067290 */ /* 0x002fc8000fffe03f */
[----:B------:R-:W-:-:S04]  /*0590*/  UIMAD UR6, UR6, UR12, URZ ;  /* 0x0000000c060672a4 */ /* 0x000fc8000f8e023f */
[----:B------:R-:W-:-:S03]  /*05a0*/  UIMAD.WIDE.U32 UR4, UR5, UR6, UR4 ;  /* 0x00000006050472a5 */ /* 0x000fc6000f8e0004 */
[----:B------:R-:W-:Y:S02]  /*05b0*/  ULDC UR6, c[0x0][0x180] ;  /* 0x0000600000067ab9 */ /* 0x000fe40000000800 */
[----:B----4-:R-:W-:Y:S02]  /*05c0*/  UIMAD.WIDE.U32 UR4, UR5, UR7, URZ ;  /* 0x00000007050472a5 */ /* 0x010fe4000f8e003f */
[----:B------:R-:W-:Y:S02]  /*05d0*/  UIADD3 UR6, UR6, 0x7f, URZ ;  /* 0x0000007f06067890 */ /* 0x000fe4000fffe03f */
[----:B0-----:R-:W-:-:S04]  /*05e0*/  UIMAD UR4, UR5, UR8, UR7 ;  /* 0x00000008050472a4 */ /* 0x001fc8000f8e0207 */
[----:B------:R-:W-:-:S11]  /*05f0*/  UISETP.GT.U32.AND UP1, UPT, UR12, UR4, UPT ;  /* 0x000000040c00728c */ /* 0x000fd6000bf24070 */
[----:B------:R-:W-:Y:S02]  /*0600*/  @!UP1 UIADD3 UR4, UR4, -UR12, URZ ;  /* 0x8000000c04049290 */ /* 0x000fe4000fffe03f */
[----:B------:R-:W-:Y:S02]  /*0610*/  @!UP1 UIADD3 UR5, UR5, 0x1, URZ ;  /* 0x0000000105059890 */ /* 0x000fe4000fffe03f */
[----:B------:R-:W-:Y:S02]  /*0620*/  UISETP.GE.U32.AND UP0, UPT, UR4, UR12, UPT ;  /* 0x0000000c0400728c */ /* 0x000fe4000bf06070 */
[----:B------:R-:W-:-:S04]  /*0630*/  ULOP3.LUT UR4, UR11, UR10, URZ, 0x3c, !UPT ;  /* 0x0000000a0b047292 */ /* 0x000fc8000f8e3c3f */
[----:B------:R-:W-:-:S05]  /*0640*/  UISETP.GE.AND UP1, UPT, UR4, URZ, UPT ;  /* 0x0000003f0400728c */ /* 0x000fca000bf26270 */
[----:B------:R-:W-:Y:S02]  /*0650*/  @UP0 UIADD3 UR5, UR5, 0x1, URZ ;  /* 0x0000000105050890 */ /* 0x000fe4000fffe03f */
[----:B------:R-:W-:-:S04]  /*0660*/  UISETP.NE.AND UP0, UPT, UR10, URZ, UPT ;  /* 0x0000003f0a00728c */ /* 0x000fc8000bf05270 */
[----:B------:R-:W-:-:S07]  /*0670*/  @!UP1 UIADD3 UR5, -UR5, URZ, URZ ;  /* 0x0000003f05059290 */ /* 0x000fce000fffe13f */
[----:B------:R-:W-:Y:S02]  /*0680*/  @!UP0 ULOP3.LUT UR5, URZ, UR10, URZ, 0x33, !UPT ;  /* 0x0000000a3f058292 */ /* 0x000fe4000f8e333f */
[----:B------:R-:W-:Y:S02]  /*0690*/  UISETP.GE.AND UP0, UPT, UR6, 0x80, UPT ;  /* 0x000000800600788c */ /* 0x000fe4000bf06270 */
[----:B------:R-:W-:Y:S02]  /*06a0*/  UIADD3 UR4, -UR5, URZ, URZ ;  /* 0x0000003f05047290 */ /* 0x000fe4000fffe13f */
[----:B------:R-:W-:Y:S02]  /*06b0*/  USHF.L.U32 UR7, UR5, 0x4, URZ ;  /* 0x0000000405077899 */ /* 0x000fe4000800063f */
[----:B------:R-:W-:Y:S01]  /*06c0*/  UIMAD UR4, UR10, UR4, UR11 ;  /* 0x000000040a0472a4 */ /* 0x000fe2000f8e020b */
[----:B------:R-:W-:Y:S01]  /*06d0*/  PLOP3.LUT P0, PT, PT, PT, UP0, 0x80, 0x0 ;  /* 0x000000000000781c */ /* 0x000fe20003f0f008 */
[----:B------:R-:W-:-:S02]  /*06e0*/  UIADD3 UR11, UR7, 0x1, URZ ;  /* 0x00000001070b7890 */ /* 0x000fc4000fffe03f */
[----:B------:R-:W-:Y:S02]  /*06f0*/  UIADD3 UR4, UR9, UR4, URZ ;  /* 0x0000000409047290 */ /* 0x000fe4000fffe03f */
[----:B------:R-:W-:Y:S02]  /*0700*/  UIADD3 UR12, UR7, 0x2, URZ ;  /* 0x00000002070c7890 */ /* 0x000fe4000fffe03f */
[----:B------:R-:W-:Y:S02]  /*0710*/  UIADD3 UR13, UR7, 0x3, URZ ;  /* 0x00000003070d7890 */ /* 0x000fe4000fffe03f */
[----:B------:R-:W-:Y:S01]  /*0720*/  IMAD.U32 R0, RZ, RZ, UR4 ;  /* 0x00000004ff007e24 */ /* 0x000fe2000f8e00ff */
[----:B------:R-:W-:Y:S02]  /*0730*/  UIADD3 UR14, UR7, 0x4, URZ ;  /* 0x00000004070e7890 */ /* 0x000fe4000fffe03f */
[----:B------:R-:W-:Y:S01]  /*0740*/  UIADD3 UR15, UR7, 0x5, URZ ;  /* 0x00000005070f7890 */ /* 0x000fe2000fffe03f */
[----:B------:R-:W-:Y:S01]  /*0750*/  IMAD R29, R0, 0x200, R2 ;  /* 0x00000200001d7824 */ /* 0x000fe200078e0202 */
[----:B------:R-:W-:-:S02]  /*0760*/  UIADD3 UR16, UR7, 0x6, URZ ;  /* 0x0000000607107890 */ /* 0x000fc4000fffe03f */
[----:B------:R-:W-:Y:S02]  /*0770*/  UIADD3 UR17, UR7, 0x7, URZ ;  /* 0x0000000707117890 */ /* 0x000fe4000fffe03f */
[C---:B------:R-:W-:Y:S01]  /*0780*/  IADD3 R3, R29.reuse, 0x80, RZ ;  /* 0x000000801d037810 */ /* 0x040fe20007ffe0ff */
[----:B------:R3:W-:Y:S01]  /*0790*/  STL [R1+0x194c], R29 ;  /* 0x00194c1d01007387 */ /* 0x0007e20000100800 */
[C---:B------:R-:W-:Y:S01]  /*07a0*/  IADD3 R28, R29.reuse, 0x180, RZ ;  /* 0x000001801d1c7810 */ /* 0x040fe20007ffe0ff */
[----:B------:R-:W-:Y:S01]  /*07b0*/  UIADD3 UR18, UR7, 0x8, URZ ;  /* 0x0000000807127890 */ /* 0x000fe2000fffe03f */
[----:B------:R-:W-:Y:S01]  /*07c0*/  IADD3 R2, R29, 0x100, RZ ;  /* 0x000001001d027810 */ /* 0x000fe20007ffe0ff */
[----:B------:R3:W-:Y:S01]  /*07d0*/  STL [R1+0x1958], R3 ;  /* 0x0019580301007387 */ /* 0x0007e20000100800 */
[----:B------:R-:W-:Y:S02]  /*07e0*/  UIADD3 UR19, UR7, 0x9, URZ ;  /* 0x0000000907137890 */ /* 0x000fe4000fffe03f */
[----:B------:R-:W-:Y:S01]  /*07f0*/  UIADD3 UR20, UR7, 0xa, URZ ;  /* 0x0000000a07147890 */ /* 0x000fe2000fffe03f */
[----:B------:R3:W-:Y:S01]  /*0800*/  STL [R1+0x1950], R28 ;  /* 0x0019501c01007387 */ /* 0x0007e20000100800 */
[----:B------:R-:W-:-:S02]  /*0810*/  UIADD3 UR21, UR7, 0xb, URZ ;  /* 0x0000000b07157890 */ /* 0x000fc4000fffe03f */
[----:B------:R-:W-:Y:S01]  /*0820*/  UIADD3 UR22, UR7, 0xc, URZ ;  /* 0x0000000c07167890 */ /* 0x000fe2000fffe03f */
[----:B------:R3:W-:Y:S01]  /*0830*/  STL [R1+0x1954], R2 ;  /* 0x0019540201007387 */ /* 0x0007e20000100800 */
[----:B------:R-:W-:Y:S02]  /*0840*/  UIADD3 UR23, UR7, 0xd, URZ ;  /* 0x0000000d07177890 */ /* 0x000fe4000fffe03f */
[----:B------:R-:W-:Y:S02]  /*0850*/  UIADD3 UR24, UR7, 0xe, URZ ;  /* 0x0000000e07187890 */ /* 0x000fe4000fffe03f */
[----:B------:R-:W-:Y:S02]  /*0860*/  UIADD3 UR25, UR7, 0xf, URZ ;  /* 0x0000000f07197890 */ /* 0x000fe4000fffe03f */
[----:B------:R-:W-:Y:S01]  /*0870*/  ULDC.64 UR8, c[0x0][0x118] ;  /* 0x0000460000087ab9 */ /* 0x000fe20000000a00 */
[----:B------:R-:W-:Y:S05]  /*0880*/  @!P0 BRA `(.L_x_0) ;  /* 0x000384a000008947 */ /* 0x000fea0003800000 */
[----:B------:R-:W-:Y:S01]  /*0890*/  IABS R13, c[0x0][0x178] ;  /* 0x00005e00000d7a13 */ /* 0x000fe20000000000 */
[----:B------:R-:W-:Y:S01]  /*08a0*/  IMAD.MOV.U32 R27, RZ, RZ, R2 ;  /* 0x000000ffff1b7224 */ /* 0x000fe200078e0002 */
[----:B------:R-:W-:Y:S01]  /*08b0*/  IABS R8, c[0x0][0x17c] ;  /* 0x00005f0000087a13 */ /* 0x000fe20000000000 */
[----:B------:R-:W0:Y:S01]  /*08c0*/  S2R R24, SR_TID.X ;  /* 0x0000000000187919 */ /* 0x000e220000002100 */
[----:B------:R-:W1:Y:S01]  /*08d0*/  I2F.RP R0, R13 ;  /* 0x0000000d00007306 */ /* 0x000e620000209400 */
[----:B------:R-:W-:Y:S01]  /*08e0*/  IMAD.MOV.U32 R26, RZ, RZ, R3 ;  /* 0x000000ffff1a7224 */ /* 0x000fe200078e0003 */
[----:B------:R-:W-:Y:S01]  /*08f0*/  IABS R21, UR23 ;  /* 0x0000001700157c13 */ /* 0x000fe20008000000 */
[----:B------:R-:W-:Y:S01]  /*0900*/  IMAD.MOV.U32 R25, RZ, RZ, R29 ;  /* 0x000000ffff197224 */ /* 0x000fe200078e001d */
[----:B------:R-:W-:-:S02]  /*0910*/  IABS R16, UR18 ;  /* 0x0000001200107c13 */ /* 0x000fc40008000000 */
[----:B------:R-:W-:Y:S02]  /*0920*/  IABS R10, R26 ;  /* 0x0000001a000a7213 */ /* 0x000fe40000000000 */
[----:B---3--:R-:W2:Y:S01]  /*0930*/  I2F.RP R2, R8 ;  /* 0x0000000800027306 */ /* 0x008ea20000209400 */
[----:B------:R-:W-:Y:S02]  /*0940*/  IABS R22, UR24 ;  /* 0x0000001800167c13 */ /* 0x000fe40008000000 */
[----:B------:R-:W-:Y:S02]  /*0950*/  IABS R23, UR25 ;  /* 0x0000001900177c13 */ /* 0x000fe40008000000 */
[----:B------:R-:W-:Y:S02]  /*0960*/  IABS R20, UR22 ;  /* 0x0000001600147c13 */ /* 0x000fe40008000000 */
[----:B------:R-:W-:Y:S01]  /*0970*/  IABS R18, UR20 ;  /* 0x0000001400127c13 */ /* 0x000fe20008000000 */
[----:B-1----:R-:W1:Y:S01]  /*0980*/  MUFU.RCP R0, R0 ;  /* 0x0000000000007308 */ /* 0x002e620000001000 */
[----:B------:R-:W-:-:S02]  /*0990*/  IABS R19, UR21 ;  /* 0x0000001500137c13 */ /* 0x000fc40008000000 */
[----:B------:R-:W-:Y:S02]  /*09a0*/  IABS R17, UR19 ;  /* 0x0000001300117c13 */ /* 0x000fe40008000000 */
[----:B------:R-:W-:Y:S01]  /*09b0*/  IABS R14, UR16 ;  /* 0x00000010000e7c13 */ /* 0x000fe20008000000 */
[C---:B0-----:R-:W-:Y:S02]  /*09c0*/  IMAD.SHL.U32 R3, R24.reuse, 0x2, RZ ;  /* 0x0000000218037824 */ /* 0x041fe400078e00ff */
[----:B--2---:R-:W0:Y:S01]  /*09d0*/  MUFU.RCP R2, R2 ;  /* 0x0000000200027308 */ /* 0x004e220000001000 */
[----:B------:R-:W-:Y:S02]  /*09e0*/  LOP3.LUT R29, R24, 0x7, RZ, 0xc0, !PT ;  /* 0x00000007181d7812 */ /* 0x000fe400078ec0ff */
[----:B------:R-:W-:Y:S02]  /*09f0*/  LOP3.LUT R3, R3, 0x10, RZ, 0xc0, !PT ;  /* 0x0000001003037812 */ /* 0x000fe400078ec0ff */
[----:B-1----:R-:W-:Y:S01]  /*0a00*/  IADD3 R4, R0, 0xffffffe, RZ ;  /* 0x0ffffffe00047810 */ /* 0x002fe20007ffe0ff */
[----:B------:R-:W-:Y:S01]  /*0a10*/  IMAD R0, R29, 0x410, RZ ;  /* 0x000004101d007824 */ /* 0x000fe200078e02ff */
[----:B------:R-:W-:-:S02]  /*0a20*/  LOP3.LUT R3, R3, 0x60, R24, 0xf8, !PT ;  /* 0x0000006003037812 */ /* 0x000fc400078ef818 */
[----:B------:R1:W2:Y:S02]  /*0a30*/  F2I.FTZ.U32.TRUNC.NTZ R5, R4 ;  /* 0x0000000400057305 */ /* 0x0002a4000021f000 */
[----:B------:R-:W-:Y:S02]  /*0a40*/  LOP3.LUT R3, R0, R3, RZ, 0x3c, !PT ;  /* 0x0000000300037212 */ /* 0x000fe400078e3cff */
[----:B0-----:R-:W-:Y:S02]  /*0a50*/  IADD3 R6, R2, 0xffffffe, RZ ;  /* 0x0ffffffe02067810 */ /* 0x001fe40007ffe0ff */
[----:B------:R-:W-:Y:S02]  /*0a60*/  IABS R0, R25 ;  /* 0x0000001900007213 */ /* 0x000fe40000000000 */
[----:B------:R0:W3:Y:S01]  /*0a70*/  F2I.FTZ.U32.TRUNC.NTZ R7, R6 ;  /* 0x0000000600077305 */ /* 0x0000e2000021f000 */
[----:B-1----:R-:W-:Y:S02]  /*0a80*/  IMAD.MOV.U32 R4, RZ, RZ, RZ ;  /* 0x000000ffff047224 */ /* 0x002fe400078e00ff */
[----:B--2---:R-:W-:-:S02]  /*0a90*/  IMAD.MOV R2, RZ, RZ, -R5 ;  /* 0x000000ffff027224 */ /* 0x004fc400078e0a05 */
[----:B0-----:R-:W-:Y:S02]  /*0aa0*/  IMAD.MOV.U32 R6, RZ, RZ, RZ ;  /* 0x000000ffff067224 */ /* 0x001fe400078e00ff */
[----:B------:R-:W-:Y:S01]  /*0ab0*/  IMAD R9, R2, R13, RZ ;  /* 0x0000000d02097224 */ /* 0x000fe200078e02ff */
[----:B------:R-:W-:Y:S01]  /*0ac0*/  IABS R2, R27 ;  /* 0x0000001b00027213 */ /* 0x000fe20000000000 */
[----:B---3--:R-:W-:Y:S02]  /*0ad0*/  IMAD.MOV R11, RZ, RZ, -R7 ;  /* 0x000000ffff0b7224 */ /* 0x008fe400078e0a07 */
[----:B------:R-:W-:-:S04]  /*0ae0*/  IMAD.HI.U32 R9, R5, R9, R4 ;  /* 0x0000000905097227 */ /* 0x000fc800078e0004 */
[----:B------:R-:W-:Y:S02]  /*0af0*/  IMAD R11, R11, R8, RZ ;  /* 0x000000080b0b7224 */ /* 0x000fe400078e02ff */
[----:B------:R-:W-:-:S04]  /*0b00*/  IMAD.HI.U32 R4, R9, R0, RZ ;  /* 0x0000000009047227 */ /* 0x000fc800078e00ff */
[----:B------:R-:W-:Y:S01]  /*0b10*/  IMAD.HI.U32 R5, R7, R11, R6 ;  /* 0x0000000b07057227 */ /* 0x000fe200078e0006 */
[----:B------:R-:W-:-:S03]  /*0b20*/  IABS R6, R28 ;  /* 0x0000001c00067213 */ /* 0x000fc60000000000 */
[----:B------:R-:W-:-:S04]  /*0b30*/  IMAD.HI.U32 R11, R9, R2, RZ ;  /* 0x00000002090b7227 */ /* 0x000fc800078e00ff */
[----:B------:R-:W-:Y:S02]  /*0b40*/  IMAD.MOV R11, RZ, RZ, -R11 ;  /* 0x000000ffff0b7224 */ /* 0x000fe400078e0a0b */
[----:B------:R-:W-:-:S04]  /*0b50*/  IMAD.HI.U32 R7, R9, R10, RZ ;  /* 0x0000000a09077227 */ /* 0x000fc800078e00ff */
[----:B------:R-:W-:Y:S02]  /*0b60*/  IMAD R2, R13, R11, R2 ;  /* 0x0000000b0d027224 */ /* 0x000fe400078e0202 */
[----:B------:R-:W-:-:S03]  /*0b70*/  IMAD.HI.U32 R11, R5, R21, RZ ;  /* 0x00000015050b7227 */ /* 0x000fc600078e00ff */
[----:B------:R-:W-:Y:S01]  /*0b80*/  ISETP.GT.U32.AND P6, PT, R13, R2, PT ;  /* 0x000000020d00720c */ /* 0x000fe20003fc4070 */
[----:B------:R-:W-:Y:S02]  /*0b90*/  IMAD.MOV R11, RZ, RZ, -R11 ;  /* 0x000000ffff0b7224 */ /* 0x000fe400078e0a0b */
[----:B------:R-:W-:-:S04]  /*0ba0*/  IMAD.HI.U32 R9, R9, R6, RZ ;  /* 0x0000000609097227 */ /* 0x000fc800078e00ff */
[----:B------:R-:W-:Y:S02]  /*0bb0*/  IMAD R21, R8, R11, R21 ;  /* 0x0000000b08157224 */ /* 0x000fe400078e0215 */
[----:B------:R-:W-:-:S04]  /*0bc0*/  IMAD.HI.U32 R11, R5, R16, RZ ;  /* 0x00000010050b7227 */ /* 0x000fc800078e00ff */
[----:B------:R-:W-:Y:S02]  /*0bd0*/  IMAD.MOV R11, RZ, RZ, -R11 ;  /* 0x000000ffff0b7224 */ /* 0x000fe400078e0a0b */
[----:B------:R-:W-:Y:S02]  /*0be0*/  IMAD.MOV R9, RZ, RZ, -R9 ;  /* 0x000000ffff097224 */ /* 0x000fe400078e0a09 */
[----:B------:R-:W-:Y:S01]  /*0bf0*/  IMAD R16, R8, R11, R16 ;  /* 0x0000000b08107224 */ /* 0x000fe200078e0210 */
[----:B------:R-:W-:Y:S01]  /*0c00*/  IABS R11, UR14 ;  /* 0x0000000e000b7c13 */ /* 0x000fe20008000000 */
[----:B------:R-:W-:-:S04]  /*0c10*/  IMAD.HI.U32 R15, R5, R22, RZ ;  /* 0x00000016050f7227 */ /* 0x000fc800078e00ff */
[----:B------:R-:W-:-:S04]  /*0c20*/  IMAD.HI.U32 R12, R5, R23, RZ ;  /* 0x00000017050c7227 */ /* 0x000fc800078e00ff */
[----:B------:R-:W-:Y:S02]  /*0c30*/  IMAD.MOV R7, RZ, RZ, -R7 ;  /* 0x000000ffff077224 */ /* 0x000fe400078e0a07 */
[----:B------:R-:W-:Y:S02]  /*0c40*/  IMAD R6, R13, R9, R6 ;  /* 0x000000090d067224 */ /* 0x000fe400078e0206 */
[----:B------:R-:W-:Y:S02]  /*0c50*/  IMAD.MOV R15, RZ, RZ, -R15 ;  /* 0x000000ffff0f7224 */ /* 0x000fe400078e0a0f */
[----:B------:R-:W-:Y:S01]  /*0c60*/  IMAD.HI.U32 R27, R5, R11, RZ ;  /* 0x0000000b051b7227 */ /* 0x000fe200078e00ff */
[----:B------:R-:W-:-:S03]  /*0c70*/  ISETP.GT.U32.AND P0, PT, R13, R6, PT ;  /* 0x000000060d00720c */ /* 0x000fc60003f04070 */
[----:B------:R-:W-:Y:S02]  /*0c80*/  IMAD.MOV R4, RZ, RZ, -R4 ;  /* 0x000000ffff047224 */ /* 0x000fe400078e0a04 */
[----:B------:R-:W-:-:S04]  /*0c90*/  IMAD.HI.U32 R9, R5, R20, RZ ;  /* 0x0000001405097227 */ /* 0x000fc800078e00ff */
[----:B------:R-:W-:Y:S02]  /*0ca0*/  IMAD.MOV R12, RZ, RZ, -R12 ;  /* 0x000000ffff0c7224 */ /* 0x000fe400078e0a0c */
[C---:B------:R-:W-:Y:S02]  /*0cb0*/  IMAD R10, R13.reuse, R7, R10 ;  /* 0x000000070d0a7224 */ /* 0x040fe400078e020a */
[C---:B------:R-:W-:Y:S01]  /*0cc0*/  IMAD R22, R8.reuse, R15, R22 ;  /* 0x0000000f08167224 */ /* 0x040fe200078e0216 */
[----:B------:R-:W-:Y:S01]  /*0cd0*/  IABS R15, UR17 ;  /* 0x00000011000f7c13 */ /* 0x000fe20008000000 */
[----:B------:R-:W-:Y:S01]  /*0ce0*/  IMAD.MOV R27, RZ, RZ, -R27 ;  /* 0x000000ffff1b7224 */ /* 0x000fe200078e0a1b */
[C---:B------:R-:W-:Y:S01]  /*0cf0*/  ISETP.GT.U32.AND P3, PT, R13.reuse, R10, PT ;  /* 0x0000000a0d00720c */ /* 0x040fe20003f64070 */
[----:B------:R-:W-:Y:S01]  /*0d00*/  IMAD R0, R13, R4, R0 ;  /* 0x000000040d007224 */ /* 0x000fe200078e0200 */
[----:B------:R-:W-:Y:S01]  /*0d10*/  ISETP.GT.U32.AND P5, PT, R8, R22, PT ;  /* 0x000000160800720c */ /* 0x000fe20003fa4070 */
[----:B------:R-:W-:-:S03]  /*0d20*/  IMAD.HI.U32 R7, R5, R18, RZ ;  /* 0x0000001205077227 */ /* 0x000fc600078e00ff */
[----:B------:R-:W-:Y:S01]  /*0d30*/  ISETP.GT.U32.AND P1, PT, R13, R0, PT ;  /* 0x000000000d00720c */ /* 0x000fe20003f24070 */
[----:B------:R-:W-:Y:S02]  /*0d40*/  IMAD.MOV R9, RZ, RZ, -R9 ;  /* 0x000000ffff097224 */ /* 0x000fe400078e0a09 */
[----:B------:R-:W-:-:S04]  /*0d50*/  IMAD.HI.U32 R4, R5, R19, RZ ;  /* 0x0000001305047227 */ /* 0x000fc800078e00ff */
[C---:B------:R-:W-:Y:S01]  /*0d60*/  IMAD R23, R8.reuse, R12, R23 ;  /* 0x0000000c08177224 */ /* 0x040fe200078e0217 */
[----:B------:R-:W-:Y:S01]  /*0d70*/  IABS R12, UR15 ;  /* 0x0000000f000c7c13 */ /* 0x000fe20008000000 */
[----:B------:R-:W-:Y:S02]  /*0d80*/  IMAD.MOV R7, RZ, RZ, -R7 ;  /* 0x000000ffff077224 */ /* 0x000fe400078e0a07 */
[C---:B------:R-:W-:Y:S01]  /*0d90*/  IMAD R20, R8.reuse, R9, R20 ;  /* 0x0000000908147224 */ /* 0x040fe200078e0214 */
[C---:B------:R-:W-:Y:S01]  /*0da0*/  ISETP.GT.U32.AND P4, PT, R8.reuse, R23, PT ;  /* 0x000000170800720c */ /* 0x040fe20003f84070 */
[----:B------:R-:W-:Y:S02]  /*0db0*/  IMAD R11, R8, R27, R11 ;  /* 0x0000001b080b7224 */ /* 0x000fe400078e020b */
[----:B------:R-:W-:Y:S01]  /*0dc0*/  IMAD.MOV R4, RZ, RZ, -R4 ;  /* 0x000000ffff047224 */ /* 0x000fe200078e0a04 */
[----:B------:R-:W0:Y:S01]  /*0dd0*/  S2R R27, SR_TID.X ;  /* 0x00000000001b7919 */ /* 0x000e220000002100 */
[----:B------:R-:W-:-:S04]  /*0de0*/  IMAD.HI.U32 R9, R5, R15, RZ ;  /* 0x0000000f05097227 */ /* 0x000fc800078e00ff */
[C---:B------:R-:W-:Y:S02]  /*0df0*/  IMAD R18, R8.reuse, R7, R18 ;  /* 0x0000000708127224 */ /* 0x040fe400078e0212 */
[----:B------:R-:W-:Y:S02]  /*0e00*/  IMAD R19, R8, R4, R19 ;  /* 0x0000000408137224 */ /* 0x000fe400078e0213 */
[----:B------:R-:W-:-:S04]  /*0e10*/  IMAD.HI.U32 R24, R5, R17, RZ ;  /* 0x0000001105187227 */ /* 0x000fc800078e00ff */
[----:B------:R-:W-:-:S04]  /*0e20*/  IMAD.HI.U32 R7, R5, R12, RZ ;  /* 0x0000000c05077227 */ /* 0x000fc800078e00ff */
[----:B------:R-:W-:Y:S02]  /*0e30*/  IMAD.MOV R9, RZ, RZ, -R9 ;  /* 0x000000ffff097224 */ /* 0x000fe400078e0a09 */
[----:B------:R-:W-:-:S04]  /*0e40*/  IMAD.HI.U32 R4, R5, R14, RZ ;  /* 0x0000000e05047227 */ /* 0x000fc800078e00ff */
[----:B------:R-:W-:Y:S02]  /*0e50*/  IMAD.MOV R24, RZ, RZ, -R24 ;  /* 0x000000ffff187224 */ /* 0x000fe400078e0a18 */
[----:B------:R-:W-:Y:S02]  /*0e60*/  IMAD.MOV R7, RZ, RZ, -R7 ;  /* 0x000000ffff077224 */ /* 0x000fe400078e0a07 */
[C---:B------:R-:W-:Y:S01]  /*0e70*/  IMAD R15, R8.reuse, R9, R15 ;  /* 0x00000009080f7224 */ /* 0x040fe200078e020f */
[----:B------:R-:W-:Y:S01]  /*0e80*/  IABS R9, UR13 ;  /* 0x0000000d00097c13 */ /* 0x000fe20008000000 */
[----:B------:R-:W-:Y:S02]  /*0e90*/  IMAD.MOV R4, RZ, RZ, -R4 ;  /* 0x000000ffff047224 */ /* 0x000fe400078e0a04 */
[C---:B------:R-:W-:Y:S01]  /*0ea0*/  IMAD R17, R8.reuse, R24, R17 ;  /* 0x0000001808117224 */ /* 0x040fe200078e0211 */
[----:B------:R-:W-:Y:S01]  /*0eb0*/  IABS R24, UR12 ;  /* 0x0000000c00187c13 */ /* 0x000fe20008000000 */
[C---:B------:R-:W-:Y:S01]  /*0ec0*/  IMAD R12, R8.reuse, R7, R12 ;  /* 0x00000007080c7224 */ /* 0x040fe200078e020c */
[----:B------:R-:W-:Y:S01]  /*0ed0*/  IABS R7, UR7 ;  /* 0x0000000700077c13 */ /* 0x000fe20008000000 */
[----:B------:R-:W-:Y:S01]  /*0ee0*/  IMAD R14, R8, R4, R14 ;  /* 0x00000004080e7224 */ /* 0x000fe200078e020e */
[----:B------:R-:W-:Y:S01]  /*0ef0*/  IABS R4, UR11 ;  /* 0x0000000b00047c13 */ /* 0x000fe20008000000 */
[----:B------:R-:W-:-:S04]  /*0f00*/  IMAD.HI.U32 R26, R5, R9, RZ ;  /* 0x00000009051a7227 */ /* 0x000fc800078e00ff */
[----:B------:R-:W-:-:S04]  /*0f10*/  IMAD.HI.U32 R28, R5, R7, RZ ;  /* 0x00000007051c7227 */ /* 0x000fc800078e00ff */
[----:B------:R-:W-:Y:S02]  /*0f20*/  IMAD.MOV R26, RZ, RZ, -R26 ;  /* 0x000000ffff1a7224 */ /* 0x000fe400078e0a1a */
[----:B------:R-:W-:-:S04]  /*0f30*/  IMAD.HI.U32 R25, R5, R24, RZ ;  /* 0x0000001805197227 */ /* 0x000fc800078e00ff */
[----:B------:R-:W-:-:S04]  /*0f40*/  IMAD.HI.U32 R5, R5, R4, RZ ;  /* 0x0000000405057227 */ /* 0x000fc800078e00ff */
[C---:B------:R-:W-:Y:S02]  /*0f50*/  IMAD R9, R8.reuse, R26, R9 ;  /* 0x0000001a08097224 */ /* 0x040fe400078e0209 */
[----:B------:R-:W-:Y:S02]  /*0f60*/  IMAD.MOV R26, RZ, RZ, -R5 ;  /* 0x000000ffff1a7224 */ /* 0x000fe400078e0a05 */
[----:B------:R-:W-:Y:S02]  /*0f70*/  IMAD.MOV R25, RZ, RZ, -R25 ;  /* 0x000000ffff197224 */ /* 0x000fe400078e0a19 */
[----:B------:R-:W-:Y:S02]  /*0f80*/  IMAD R29, R29, 0x110, RZ ;  /* 0x000001101d1d7824 */ /* 0x000fe400078e02ff */
[----:B0-----:R-:W-:Y:S02]  /*0f90*/  IMAD.SHL.U32 R27, R27, 0x2, RZ ;  /* 0x000000021b1b7824 */ /* 0x001fe400078e00ff */
[----:B------:R-:W-:-:S02]  /*0fa0*/  IMAD R4, R8, R26, R4 ;  /* 0x0000001a08047224 */ /* 0x000fc400078e0204 */
[----:B------:R-:W-:Y:S01]  /*0fb0*/  IMAD R5, R8, R25, R24 ;  /* 0x0000001908057224 */ /* 0x000fe200078e0218 */
[----:B------:R-:W2:Y:S01]  /*0fc0*/  LDL R26, [R1+0x1958] ;  /* 0x00195800011a7983 */ /* 0x000ea20000100800 */
[----:B------:R-:W-:Y:S01]  /*0fd0*/  LOP3.LUT R27, R29, 0x30, R27, 0x78, !PT ;  /* 0x000000301d1b7812 */ /* 0x000fe200078e781b */
[----:B------:R-:W-:Y:S02]  /*0fe0*/  IMAD.MOV R28, RZ, RZ, -R28 ;  /* 0x000000ffff1c7224 */ /* 0x000fe400078e0a1c */
[----:B------:R-:W3:Y:S01]  /*0ff0*/  LDL R25, [R1+0x1954] ;  /* 0x0019540001197983 */ /* 0x000ee20000100800 */
[----:B------:R-:W-:Y:S02]  /*1000*/  @!P1 IMAD.IADD R0, R0, 0x1, -R13 ;  /* 0x0000000100009824 */ /* 0x000fe400078e0a0d */
[----:B------:R-:W-:Y:S01]  /*1010*/  IMAD R7, R8, R28, R7 ;  /* 0x0000001c08077224 */ /* 0x000fe200078e0207 */
[----:B------:R-:W4:Y:S01]  /*1020*/  LDL R24, [R1+0x1950] ;  /* 0x0019500001187983 */ /* 0x000f220000100800 */
[--C-:B------:R-:W-:Y:S01]  /*1030*/  @!P3 IMAD.IADD R10, R10, 0x1, -R13.reuse ;  /* 0x000000010a0ab824 */ /* 0x100fe200078e0a0d */
[C---:B------:R-:W-:Y:S01]  /*1040*/  ISETP.GT.U32.AND P3, PT, R13.reuse, R0, PT ;  /* 0x000000000d00720c */ /* 0x040fe20003f64070 */
[--C-:B------:R-:W-:Y:S01]  /*1050*/  @!P6 IMAD.IADD R2, R2, 0x1, -R13.reuse ;  /* 0x000000010202e824 */ /* 0x100fe200078e0a0d */
[----:B------:R-:W5:Y:S01]  /*1060*/  LDL R29, [R1+0x194c] ;  /* 0x00194c00011d7983 */ /* 0x000f620000100800 */
[----:B------:R-:W-:Y:S01]  /*1070*/  ISETP.GT.U32.AND P2, PT, R8, R7, PT ;  /* 0x000000070800720c */ /* 0x000fe20003f44070 */
[----:B------:R-:W-:Y:S01]  /*1080*/  @!P0 IMAD.IADD R6, R6, 0x1, -R13 ;  /* 0x0000000106068824 */ /* 0x000fe200078e0a0d */
[----:B------:R-:W-:-:S02]  /*1090*/  ISETP.GT.U32.AND P0, PT, R13, R10, PT ;  /* 0x0000000a0d00720c */ /* 0x000fc40003f04070 */
[C---:B------:R-:W-:Y:S01]  /*10a0*/  ISETP.GT.U32.AND P1, PT, R13.reuse, R2, PT ;  /* 0x000000020d00720c */ /* 0x040fe20003f24070 */
[--C-:B------:R-:W-:Y:S01]  /*10b0*/  @!P5 IMAD.IADD R22, R22, 0x1, -R8.reuse ;  /* 0x000000011616d824 */ /* 0x100fe200078e0a08 */
[----:B------:R-:W-:Y:S01]  /*10c0*/  ISETP.GT.U32.AND P6, PT, R13, R6, PT ;  /* 0x000000060d00720c */ /* 0x000fe20003fc4070 */
[----:B------:R-:W-:-:S06]  /*10d0*/  @!P4 IMAD.IADD R23, R23, 0x1, -R8 ;  /* 0x000000011717c824 */ /* 0x000fcc00078e0a08 */
[----:B------:R-:W-:Y:S02]  /*10e0*/  @!P2 IMAD.IADD R7, R7, 0x1, -R8 ;  /* 0x000000010707a824 */ /* 0x000fe400078e0a08 */
[----:B------:R-:W-:-:S03]  /*10f0*/  @!P3 IMAD.IADD R0, R0, 0x1, -R13 ;  /* 0x000000010000b824 */ /* 0x000fc600078e0a0d */
[----:B------:R-:W-:Y:S01]  /*1100*/  ISETP.GT.U32.AND P5, PT, R8, R7, PT ;  /* 0x000000070800720c */ /* 0x000fe20003fa4070 */
[--C-:B------:R-:W-:Y:S01]  /*1110*/  @!P0 IMAD.IADD R10, R10, 0x1, -R13.reuse ;  /* 0x000000010a0a8824 */ /* 0x100fe200078e0a0d */
[----:B------:R-:W-:Y:S01]  /*1120*/  ISETP.GT.U32.AND P3, PT, R8, R21, PT ;  /* 0x000000150800720c */ /* 0x000fe20003f64070 */
[--C-:B------:R-:W-:Y:S01]  /*1130*/  @!P1 IMAD.IADD R2, R2, 0x1, -R13.reuse ;  /* 0x0000000102029824 */ /* 0x100fe200078e0a0d */
[C---:B------:R-:W-:Y:S02]  /*1140*/  ISETP.GT.U32.AND P2, PT, R8.reuse, R23, PT ;  /* 0x000000170800720c */ /* 0x040fe40003f44070 */
[C---:B------:R-:W-:Y:S02]  /*1150*/  ISETP.GT.U32.AND P1, PT, R8.reuse, R20, PT ;  /* 0x000000140800720c */ /* 0x040fe40003f24070 */
[----:B------:R-:W-:Y:S01]  /*1160*/  ISETP.GT.U32.AND P0, PT, R8, R19, PT ;  /* 0x000000130800720c */ /* 0x000fe20003f04070 */
[----:B------:R-:W-:Y:S01]  /*1170*/  @!P6 IMAD.IADD R6, R6, 0x1, -R13 ;  /* 0x000000010606e824 */ /* 0x000fe200078e0a0d */
[----:B------:R-:W-:-:S02]  /*1180*/  ISETP.GT.U32.AND P4, PT, R8, R22, PT ;  /* 0x000000160800720c */ /* 0x000fc40003f84070 */
[C---:B------:R-:W-:Y:S01]  /*1190*/  ISETP.GT.U32.AND P6, PT, R8.reuse, R18, PT ;  /* 0x000000120800720c */ /* 0x040fe20003fc4070 */
[--C-:B------:R-:W-:Y:S01]  /*11a0*/  @!P5 IMAD.IADD R7, R7, 0x1, -R8.reuse ;  /* 0x000000010707d824 */ /* 0x100fe200078e0a08 */
[C---:B------:R-:W-:Y:S01]  /*11b0*/  ISETP.GT.U32.AND P5, PT, R8.reuse, R17, PT ;  /* 0x000000110800720c */ /* 0x040fe20003fa4070 */
[--C-:B------:R-:W-:Y:S01]  /*11c0*/  @!P3 IMAD.IADD R21, R21, 0x1, -R8.reuse ;  /* 0x000000011515b824 */ /* 0x100fe200078e0a08 */
[C---:B------:R-:W-:Y:S01]  /*11d0*/  ISETP.GT.U32.AND P3, PT, R8.reuse, R14, PT ;  /* 0x0000000e0800720c */ /* 0x040fe20003f64070 */
[--C-:B------:R-:W-:Y:S01]  /*11e0*/  @!P2 IMAD.IADD R23, R23, 0x1, -R8.reuse ;  /* 0x000000011717a824 */ /* 0x100fe200078e0a08 */
[----:B------:R-:W-:Y:S01]  /*11f0*/  ISETP.GT.U32.AND P2, PT, R8, R16, PT ;  /* 0x000000100800720c */ /* 0x000fe20003f44070 */
[--C-:B------:R-:W-:Y:S01]  /*1200*/  @!P1 IMAD.IADD R20, R20, 0x1, -R8.reuse ;  /* 0x0000000114149824 */ /* 0x100fe200078e0a08 */
[C---:B------:R-:W-:Y:S01]  /*1210*/  ISETP.GT.U32.AND P1, PT, R8.reuse, R12, PT ;  /* 0x0000000c0800720c */ /* 0x040fe20003f24070 */
[--C-:B------:R-:W-:Y:S01]  /*1220*/  @!P0 IMAD.IADD R19, R19, 0x1, -R8.reuse ;  /* 0x0000000113138824 */ /* 0x100fe200078e0a08 */
[----:B------:R-:W-:Y:S01]  /*1230*/  ISETP.GT.U32.AND P0, PT, R8, R11, PT ;  /* 0x0000000b0800720c */ /* 0x000fe20003f04070 */
        /* <DEDUP_REMOVED lines=9> */
[----:B------:R-:W-:Y:S01]  /*12d0*/  ISETP.GT.U32.AND P2, PT, R8, R4, PT ;  /* 0x000000040800720c */ /* 0x000fe20003f44070 */
[--C-:B------:R-:W-:Y:S01]  /*12e0*/  @!P1 IMAD.IADD R12, R12, 0x1, -R8.reuse ;  /* 0x000000010c0c9824 */ /* 0x100fe200078e0a08 */
[C---:B------:R-:W-:Y:S01]  /*12f0*/  ISETP.GT.U32.AND P1, PT, R8.reuse, R19, PT ;  /* 0x000000130800720c */ /* 0x040fe20003f24070 */
[--C-:B------:R-:W-:Y:S01]  /*1300*/  @!P0 IMAD.IADD R11, R11, 0x1, -R8.reuse ;  /* 0x000000010b0b8824 */ /* 0x100fe200078e0a08 */
[C---:B------:R-:W-:Y:S01]  /*1310*/  ISETP.GT.U32.AND P0, PT, R8.reuse, R18, PT ;  /* 0x000000120800720c */ /* 0x040fe20003f04070 */
[----:B------:R-:W0:Y:S01]  /*1320*/  S2R R28, SR_TID.X ;  /* 0x00000000001c7919 */ /* 0x000e220000002100 */
[--C-:B------:R-:W-:Y:S01]  /*1330*/  @!P4 IMAD.IADD R15, R15, 0x1, -R8.reuse ;  /* 0x000000010f0fc824 */ /* 0x100fe200078e0a08 */
[C---:B------:R-:W-:Y:S01]  /*1340*/  ISETP.GT.U32.AND P4, PT, R8.reuse, R21, PT ;  /* 0x000000150800720c */ /* 0x040fe20003f84070 */
        /* <DEDUP_REMOVED lines=18> */
[----:B------:R-:W-:-:S02]  /*1470*/  @!P3 IMAD.IADD R14, R14, 0x1, -R8 ;  /* 0x000000010e0eb824 */ /* 0x000fc400078e0a08 */
[--C-:B------:R-:W-:Y:S02]  /*1480*/  @!P2 IMAD.IADD R15, R15, 0x1, -R8.reuse ;  /* 0x000000010f0fa824 */ /* 0x100fe400078e0a08 */
[----:B0-----:R-:W-:Y:S02]  /*1490*/  IMAD.SHL.U32 R13, R28, 0x200, RZ ;  /* 0x000002001c0d7824 */ /* 0x001fe400078e00ff */
[--C-:B------:R-:W-:Y:S02]  /*14a0*/  @!P1 IMAD.IADD R12, R12, 0x1, -R8.reuse ;  /* 0x000000010c0c9824 */ /* 0x100fe400078e0a08 */
[--C-:B------:R-:W-:Y:S01]  /*14b0*/  @!P0 IMAD.IADD R11, R11, 0x1, -R8.reuse ;  /* 0x000000010b0b8824 */ /* 0x100fe200078e0a08 */
[----:B------:R-:W-:Y:S01]  /*14c0*/  LOP3.LUT R13, R13, 0x2000, RZ, 0xc0, !PT ;  /* 0x000020000d0d7812 */ /* 0x000fe200078ec0ff */
[--C-:B------:R-:W-:Y:S02]  /*14d0*/  @!P4 IMAD.IADD R9, R9, 0x1, -R8.reuse ;  /* 0x000000010909c824 */ /* 0x100fe400078e0a08 */
[----:B------:R-:W-:-:S02]  /*14e0*/  @!P6 IMAD.IADD R5, R5, 0x1, -R8 ;  /* 0x000000010505e824 */ /* 0x000fc400078e0a08 */
[----:B------:R-:W-:Y:S02]  /*14f0*/  IMAD.IADD R3, R13, 0x1, R3 ;  /* 0x000000010d037824 */ /* 0x000fe400078e0203 */
[----:B------:R-:W-:Y:S02]  /*1500*/  @!P5 IMAD.IADD R4, R4, 0x1, -R8 ;  /* 0x000000010404d824 */ /* 0x000fe400078e0a08 */
[----:B------:R-:W-:Y:S02]  /*1510*/  IMAD.MOV.U32 R8, RZ, RZ, R2 ;  /* 0x000000ffff087224 */ /* 0x000fe400078e0002 */
[----:B------:R-:W-:Y:S01]  /*1520*/  IMAD.MOV.U32 R13, RZ, RZ, R6 ;  /* 0x000000ffff0d7224 */ /* 0x000fe200078e0006 */
[----:B------:R-:W-:Y:S02]  /*1530*/  ISETP.NE.AND P5, PT, RZ, c[0x0][0x178], PT ;  /* 0x00005e00ff007a0c */ /* 0x000fe40003fa5270 */
[----:B------:R-:W-:-:S13]  /*1540*/  ISETP.LE.AND P4, PT, RZ, UR25, PT ;  /* 0x00000019ff007c0c */ /* 0x000fda000bf83270 */
[----:B------:R-:W-:Y:S01]  /*1550*/  @!P4 IMAD.MOV R23, RZ, RZ, -R23 ;  /* 0x000000ffff17c224 */ /* 0x000fe200078e0a17 */
[----:B------:R-:W-:Y:S02]  /*1560*/  ISETP.LE.AND P4, PT, RZ, UR19, PT ;  /* 0x00000013ff007c0c */ /* 0x000fe4000bf83270 */
[----:B------:R-:W-:-:S11]  /*1570*/  LOP3.LUT R28, R28, 0x7f, RZ, 0xc0, !PT ;  /* 0x0000007f1c1c7812 */ /* 0x000fd600078ec0ff */
[----:B------:R-:W-:Y:S01]  /*1580*/  @!P4 IMAD.MOV R17, RZ, RZ, -R17 ;  /* 0x000000ffff11c224 */ /* 0x000fe200078e0a11 */
[----:B------:R-:W-:-:S13]  /*1590*/  ISETP.LE.AND P4, PT, RZ, UR13, PT ;  /* 0x0000000dff007c0c */ /* 0x000fda000bf83270 */
[----:B------:R-:W-:Y:S01]  /*15a0*/  @!P4 IMAD.MOV R9, RZ, RZ, -R9 ;  /* 0x000000ffff09c224 */ /* 0x000fe200078e0a09 */
[----:B--2---:R-:W-:Y:S02]  /*15b0*/  ISETP.GE.AND P3, PT, R26, RZ, PT ;  /* 0x000000ff1a00720c */ /* 0x004fe40003f66270 */
[----:B---3--:R-:W-:Y:S02]  /*15c0*/  ISETP.GE.AND P1, PT, R25, RZ, PT ;  /* 0x000000ff1900720c */ /* 0x008fe40003f26270 */
[----:B----4-:R-:W-:Y:S02]  /*15d0*/  ISETP.GE.AND P0, PT, R24, RZ, PT ;  /* 0x000000ff1800720c */ /* 0x010fe40003f06270 */
[----:B-----5:R-:W-:-:S07]  /*15e0*/  ISETP.GE.AND P2, PT, R29, RZ, PT ;  /* 0x000000ff1d00720c */ /* 0x020fce0003f46270 */
[----:B------:R-:W-:Y:S01]  /*15f0*/  @!P3 IMAD.MOV R10, RZ, RZ, -R10 ;  /* 0x000000ffff0ab224 */ /* 0x000fe200078e0a0a */
[----:B------:R-:W-:Y:S01]  /*1600*/  LOP3.LUT R24, RZ, c[0x0][0x178], RZ, 0x33, !PT ;  /* 0x00005e00ff187a12 */ /* 0x000fe200078e33ff */
[----:B------:R-:W-:Y:S02]  /*1610*/  @!P1 IMAD.MOV R8, RZ, RZ, -R8 ;  /* 0x000000ffff089224 */ /* 0x000fe400078e0a08 */
[----:B------:R-:W-:Y:S02]  /*1620*/  @!P0 IMAD.MOV R13, RZ, RZ, -R13 ;  /* 0x000000ffff0d8224 */ /* 0x000fe400078e0a0d */
[----:B------:R-:W-:Y:S01]  /*1630*/  @!P2 IMAD.MOV R0, RZ, RZ, -R0 ;  /* 0x000000ffff00a224 */ /* 0x000fe200078e0a00 */
[----:B------:R-:W-:Y:S02]  /*1640*/  SEL R2, R24, R10, !P5 ;  /* 0x0000000a18027207 */ /* 0x000fe40006800000 */
[----:B------:R-:W-:Y:S02]  /*1650*/  ISETP.LE.AND P2, PT, RZ, UR24, PT ;  /* 0x00000018ff007c0c */ /* 0x000fe4000bf43270 */
[----:B------:R-:W-:-:S02]  /*1660*/  ISETP.LE.AND P3, PT, RZ, UR23, PT ;  /* 0x00000017ff007c0c */ /* 0x000fc4000bf63270 */
[C---:B------:R-:W-:Y:S02]  /*1670*/  SEL R0, R24.reuse, R0, !P5 ;  /* 0x0000000018007207 */ /* 0x040fe40006800000 */
[C---:B------:R-:W-:Y:S02]  /*1680*/  SEL R6, R24.reuse, R8, !P5 ;  /* 0x0000000818067207 */ /* 0x040fe40006800000 */
[----:B------:R-:W-:Y:S02]  /*1690*/  SEL R10, R24, R13, !P5 ;  /* 0x0000000d180a7207 */ /* 0x000fe40006800000 */
[----:B------:R-:W-:Y:S02]  /*16a0*/  ISETP.LE.AND P5, PT, RZ, UR22, PT ;  /* 0x00000016ff007c0c */ /* 0x000fe4000bfa3270 */
[----:B------:R-:W-:Y:S01]  /*16b0*/  ISETP.LE.AND P1, PT, RZ, UR21, PT ;  /* 0x00000015ff007c0c */ /* 0x000fe2000bf23270 */
[----:B------:R-:W-:Y:S01]  /*16c0*/  @!P2 IMAD.MOV R22, RZ, RZ, -R22 ;  /* 0x000000ffff16a224 */ /* 0x000fe200078e0a16 */
[----:B------:R-:W-:Y:S01]  /*16d0*/  ISETP.LE.AND P0, PT, RZ, UR20, PT ;  /* 0x00000014ff007c0c */ /* 0x000fe2000bf03270 */
[----:B------:R-:W-:Y:S01]  /*16e0*/  @!P3 IMAD.MOV R21, RZ, RZ, -R21 ;  /* 0x000000ffff15b224 */ /* 0x000fe200078e0a15 */
[----:B------:R-:W-:-:S02]  /*16f0*/  ISETP.LE.AND P2, PT, RZ, UR18, PT ;  /* 0x00000012ff007c0c */ /* 0x000fc4000bf43270 */
[----:B------:R-:W-:-:S05]  /*1700*/  ISETP.LE.AND P3, PT, RZ, UR17, PT ;  /* 0x00000011ff007c0c */ /* 0x000fca000bf63270 */
[----:B------:R-:W-:Y:S01]  /*1710*/  @!P5 IMAD.MOV R20, RZ, RZ, -R20 ;  /* 0x000000ffff14d224 */ /* 0x000fe200078e0a14 */
[----:B------:R-:W-:Y:S01]  /*1720*/  ISETP.LE.AND P5, PT, RZ, UR16, PT ;  /* 0x00000010ff007c0c */ /* 0x000fe2000bfa3270 */
[----:B------:R-:W-:Y:S01]  /*1730*/  @!P1 IMAD.MOV R19, RZ, RZ, -R19 ;  /* 0x000000ffff139224 */ /* 0x000fe200078e0a13 */
[----:B------:R-:W-:Y:S01]  /*1740*/  ISETP.LE.AND P1, PT, RZ, UR15, PT ;  /* 0x0000000fff007c0c */ /* 0x000fe2000bf23270 */
[----:B------:R-:W-:Y:S01]  /*1750*/  @!P0 IMAD.MOV R18, RZ, RZ, -R18 ;  /* 0x000000ffff128224 */ /* 0x000fe200078e0a12 */
[----:B------:R-:W-:Y:S01]  /*1760*/  ISETP.LE.AND P0, PT, RZ, UR14, PT ;  /* 0x0000000eff007c0c */ /* 0x000fe2000bf03270 */
[----:B------:R-:W-:Y:S01]  /*1770*/  @!P2 IMAD.MOV R16, RZ, RZ, -R16 ;  /* 0x000000ffff10a224 */ /* 0x000fe200078e0a10 */
[----:B------:R-:W-:Y:S01]  /*1780*/  ISETP.LE.AND P2, PT, RZ, UR12, PT ;  /* 0x0000000cff007c0c */ /* 0x000fe2000bf43270 */
[----:B------:R-:W-:Y:S01]  /*1790*/  @!P3 IMAD.MOV R15, RZ, RZ, -R15 ;  /* 0x000000ffff0fb224 */ /* 0x000fe200078e0a0f */
[----:B------:R-:W-:-:S05]  /*17a0*/  ISETP.LE.AND P3, PT, RZ, UR11, PT ;  /* 0x0000000bff007c0c */ /* 0x000fca000bf63270 */
[----:B------:R-:W-:Y:S01]  /*17b0*/  @!P5 IMAD.MOV R14, RZ, RZ, -R14 ;  /* 0x000000ffff0ed224 */ /* 0x000fe200078e0a0e */
[----:B------:R-:W-:Y:S01]  /*17c0*/  ISETP.LE.AND P5, PT, RZ, UR7, PT ;  /* 0x00000007ff007c0c */ /* 0x000fe2000bfa3270 */
[----:B------:R-:W-:Y:S01]  /*17d0*/  @!P1 IMAD.MOV R12, RZ, RZ, -R12 ;  /* 0x000000ffff0c9224 */ /* 0x000fe200078e0a0c */
[----:B------:R-:W-:Y:S02]  /*17e0*/  ISETP.NE.AND P1, PT, RZ, c[0x0][0x17c], PT ;  /* 0x00005f00ff007a0c */ /* 0x000fe40003f25270 */
[----:B------:R-:W-:Y:S01]  /*17f0*/  LOP3.LUT R8, RZ, c[0x0][0x17c], RZ, 0x33, !PT ;  /* 0x00005f00ff087a12 */ /* 0x000fe200078e33ff */
[----:B------:R-:W-:-:S03]  /*1800*/  IMAD R24, R28, c[0x0][0x18c], RZ ;  /* 0x000063001c187a24 */ /* 0x000fc600078e02ff */
[----:B------:R-:W-:Y:S01]  /*1810*/  SEL R23, R8, R23, !P1 ;  /* 0x0000001708177207 */ /* 0x000fe20004800000 */
[----:B------:R-:W-:Y:S02]  /*1820*/  @!P0 IMAD.MOV R11, RZ, RZ, -R11 ;  /* 0x000000ffff0b8224 */ /* 0x000fe400078e0a0b */
[----:B------:R-:W-:Y:S02]  /*1830*/  @!P2 IMAD.MOV R5, RZ, RZ, -R5 ;  /* 0x000000ffff05a224 */ /* 0x000fe400078e0a05 */
[----:B------:R-:W-:Y:S02]  /*1840*/  @!P3 IMAD.MOV R4, RZ, RZ, -R4 ;  /* 0x000000ffff04b224 */ /* 0x000fe400078e0a04 */
[----:B------:R-:W-:Y:S01]  /*1850*/  @!P5 IMAD.MOV R7, RZ, RZ, -R7 ;  /* 0x000000ffff07d224 */ /* 0x000fe200078e0a07 */
[----:B------:R-:W-:Y:S01]  /*1860*/  LEA R13, P6, R24, c[0x0][0x168], 0x1 ;  /* 0x00005a00180d7a11 */ /* 0x000fe200078c08ff */
[----:B------:R-:W-:Y:S01]  /*1870*/  IMAD R23, R23, c[0x0][0x190], RZ ;  /* 0x0000640017177a24 */ /* 0x000fe200078e02ff */
[----:B------:R-:W-:-:S02]  /*1880*/  SEL R22, R8, R22, !P1 ;  /* 0x0000001608167207 */ /* 0x000fc40004800000 */
[C---:B------:R-:W-:Y:S02]  /*1890*/  SEL R21, R8.reuse, R21, !P1 ;  /* 0x0000001508157207 */ /* 0x040fe40004800000 */
[C---:B------:R-:W-:Y:S02]  /*18a0*/  SEL R20, R8.reuse, R20, !P1 ;  /* 0x0000001408147207 */ /* 0x040fe40004800000 */
[C---:B------:R-:W-:Y:S02]  /*18b0*/  SEL R19, R8.reuse, R19, !P1 ;  /* 0x0000001308137207 */ /* 0x040fe40004800000 */
[C---:B------:R-:W-:Y:S02]  /*18c0*/  SEL R18, R8.reuse, R18, !P1 ;  /* 0x0000001208127207 */ /* 0x040fe40004800000 */
[C---:B------:R-:W-:Y:S02]  /*18d0*/  SEL R17, R8.reuse, R17, !P1 ;  /* 0x0000001108117207 */ /* 0x040fe40004800000 */
        /* <DEDUP_REMOVED lines=8> */
[----:B------:R-:W-:Y:S01]  /*1960*/  SEL R8, R8, R7, !P1 ;  /* 0x0000000708087207 */ /* 0x000fe20004800000 */
[----:B------:R-:W-:Y:S01]  /*1970*/  IMAD R22, R22, c[0x0][0x190], RZ ;  /* 0x0000640016167a24 */ /* 0x000fe200078e02ff */
[----:B------:R-:W-:Y:S01]  /*1980*/  LEA.HI.X.SX32 R7, R24, c[0x0][0x16c], 0x1, P6 ;  /* 0x00005b0018077a11 */ /* 0x000fe200030f0eff */
[----:B------:R-:W-:Y:S01]  /*1990*/  IMAD R21, R21, c[0x0][0x190], RZ ;  /* 0x0000640015157a24 */ /* 0x000fe200078e02ff */
[-C--:B------:R-:W-:Y:S01]  /*19a0*/  LEA R24, P5, R23, R13.reuse, 0x1 ;  /* 0x0000000d17187211 */ /* 0x080fe200078a08ff */
[----:B------:R-:W-:Y:S01]  /*19b0*/  IMAD R20, R20, c[0x0][0x190], RZ ;  /* 0x0000640014147a24 */ /* 0x000fe200078e02ff */
[----:B------:R-:W-:Y:S01]  /*19c0*/  LEA R29, P2, R22, R13, 0x1 ;  /* 0x0000000d161d7211 */ /* 0x000fe200078408ff */
[----:B------:R-:W-:Y:S02]  /*19d0*/  IMAD R19, R19, c[0x0][0x190], RZ ;  /* 0x0000640013137a24 */ /* 0x000fe400078e02ff */
[----:B------:R0:W-:Y:S01]  /*19e0*/  STL [R1+0x8d4], R24 ;  /* 0x0008d41801007387 */ /* 0x0001e20000100800 */
[----:B------:R-:W-:-:S03]  /*19f0*/  IMAD R18, R18, c[0x0][0x190], RZ ;  /* 0x0000640012127a24 */ /* 0x000fc600078e02ff */
[----:B------:R1:W-:Y:S01]  /*1a00*/  STL [R1+0x8dc], R29 ;  /* 0x0008dc1d01007387 */ /* 0x0003e20000100800 */
[-C--:B0-----:R-:W-:Y:S01]  /*1a10*/  LEA R24, P0, R21, R13.reuse, 0x1 ;  /* 0x0000000d15187211 */ /* 0x081fe200078008ff */
[----:B------:R-:W-:Y:S01]  /*1a20*/  IMAD R17, R17, c[0x0][0x190], RZ ;  /* 0x0000640011117a24 */ /* 0x000fe200078e02ff */
[----:B-1----:R-:W-:-:S03]  /*1a30*/  LEA R29, P1, R20, R13, 0x1 ;  /* 0x0000000d141d7211 */ /* 0x002fc600078208ff */
[----:B------:R0:W-:Y:S01]  /*1a40*/  STL [R1+0x18b8], R24 ;  /* 0x0018b81801007387 */ /* 0x0001e20000100800 */
[----:B------:R-:W-:-:S03]  /*1a50*/  IMAD R16, R16, c[0x0][0x190], RZ ;  /* 0x0000640010107a24 */ /* 0x000fc600078e02ff */
[----:B------:R1:W-:Y:S01]  /*1a60*/  STL [R1+0x18c8], R29 ;  /* 0x0018c81d01007387 */ /* 0x0003e20000100800 */
[-C--:B0-----:R-:W-:Y:S02]  /*1a70*/  LEA R24, P4, R19, R13.reuse, 0x1 ;  /* 0x0000000d13187211 */ /* 0x081fe400078808ff */
[----:B-1----:R-:W-:-:S03]  /*1a80*/  LEA R29, P3, R18, R13, 0x1 ;  /* 0x0000000d121d7211 */ /* 0x002fc600078608ff */
[----:B------:R0:W-:Y:S01]  /*1a90*/  STL [R1+0x18d0], R24 ;  /* 0x0018d01801007387 */ /* 0x0001e20000100800 */
[----:B------:R-:W-:-:S03]  /*1aa0*/  IMAD R15, R15, c[0x0][0x190], RZ ;  /* 0x000064000f0f7a24 */ /* 0x000fc600078e02ff */
[----:B------:R1:W-:Y:S01]  /*1ab0*/  STL [R1+0x1928], R29 ;  /* 0x0019281d01007387 */ /* 0x0003e20000100800 */
[----:B0-----:R-:W-:Y:S01]  /*1ac0*/  LEA R24, P6, R17, R13, 0x1 ;  /* 0x0000000d11187211 */ /* 0x001fe200078c08ff */
[----:B------:R-:W-:Y:S01]  /*1ad0*/  IMAD R14, R14, c[0x0][0x190], RZ ;  /* 0x000064000e0e7a24 */ /* 0x000fe200078e02ff */
[----:B-1----:R-:W-:-:S03]  /*1ae0*/  LEA.HI.X.SX32 R29, R23, R7, 0x1, P5 ;  /* 0x00000007171d7211 */ /* 0x002fc600028f0eff */
[----:B------:R0:W-:Y:S01]  /*1af0*/  STL [R1+0x192c], R24 ;  /* 0x00192c1801007387 */ /* 0x0001e20000100800 */
[----:B------:R-:W-:Y:S02]  /*1b00*/  LEA.HI.X.SX32 R23, R22, R7, 0x1, P2 ;  /* 0x0000000716177211 */ /* 0x000fe400010f0eff */
[----:B------:R-:W-:Y:S01]  /*1b10*/  LEA R22, P2, R15, R13, 0x1 ;  /* 0x0000000d0f167211 */ /* 0x000fe200078408ff */
[----:B------:R-:W-:Y:S01]  /*1b20*/  IMAD R12, R12, c[0x0][0x190], RZ ;  /* 0x000064000c0c7a24 */ /* 0x000fe200078e02ff */
[----:B------:R-:W-:Y:S01]  /*1b30*/  LEA.HI.X.SX32 R21, R21, R7, 0x1, P0 ;  /* 0x0000000715157211 */ /* 0x000fe200000f0eff */
[----:B------:R-:W-:Y:S01]  /*1b40*/  STL [R1+0x8d0], R29 ;  /* 0x0008d01d01007387 */ /* 0x000fe20000100800 */
[----:B0-----:R-:W-:Y:S01]  /*1b50*/  LEA R24, P5, R16, R13, 0x1 ;  /* 0x0000000d10187211 */ /* 0x001fe200078a08ff */
[----:B------:R-:W-:-:S04]  /*1b60*/  IMAD R11, R11, c[0x0][0x190], RZ ;  /* 0x000064000b0b7a24 */ /* 0x000fc800078e02ff */
[----:B------:R-:W-:Y:S04]  /*1b70*/  STL [R1+0x1924], R24 ;  /* 0x0019241801007387 */ /* 0x000fe80000100800 */
[----:B------:R0:W-:Y:S04]  /*1b80*/  STL [R1+0x8d8], R23 ;  /* 0x0008d81701007387 */ /* 0x0001e80000100800 */
[----:B------:R1:W-:Y:S01]  /*1b90*/  STL [R1+0x1920], R22 ;  /* 0x0019201601007387 */ /* 0x0003e20000100800 */
[----:B------:R-:W-:-:S03]  /*1ba0*/  IMAD R9, R9, c[0x0][0x190], RZ ;  /* 0x0000640009097a24 */ /* 0x000fc600078e02ff */
[----:B------:R2:W-:Y:S01]  /*1bb0*/  STL [R1+0x8e0], R21 ;  /* 0x0008e01501007387 */ /* 0x0005e20000100800 */
[----:B0-----:R-:W-:Y:S02]  /*1bc0*/  LEA R23, P0, R14, R13, 0x1 ;  /* 0x0000000d0e177211 */ /* 0x001fe400078008ff */
[-C--:B-1----:R-:W-:Y:S02]  /*1bd0*/  LEA.HI.X.SX32 R22, R20, R7.reuse, 0x1, P1 ;  /* 0x0000000714167211 */ /* 0x082fe400008f0eff */
[----:B------:R-:W-:Y:S02]  /*1be0*/  LEA.HI.X.SX32 R20, R19, R7, 0x1, P4 ;  /* 0x0000000713147211 */ /* 0x000fe400020f0eff */
[-C--:B--2---:R-:W-:Y:S01]  /*1bf0*/  LEA R21, P1, R12, R13.reuse, 0x1 ;  /* 0x0000000d0c157211 */ /* 0x084fe200078208ff */
[----:B------:R-:W-:Y:S01]  /*1c00*/  STL [R1+0x191c], R23 ;  /* 0x00191c1701007387 */ /* 0x000fe20000100800 */
[----:B------:R-:W-:Y:S01]  /*1c10*/  LEA R19, P4, R11, R13, 0x1 ;  /* 0x0000000d0b137211 */ /* 0x000fe200078808ff */
[----:B------:R-:W-:Y:S01]  /*1c20*/  IMAD R5, R5, c[0x0][0x190], RZ ;  /* 0x0000640005057a24 */ /* 0x000fe200078e02ff */
[----:B------:R-:W-:Y:S01]  /*1c30*/  LEA.HI.X.SX32 R18, R18, R7, 0x1, P3 ;  /* 0x0000000712127211 */ /* 0x000fe200018f0eff */
[----:B------:R-:W-:Y:S04]  /*1c40*/  STL [R1+0x18bc], R22 ;  /* 0x0018bc1601007387 */ /* 0x000fe80000100800 */
[----:B------:R-:W-:Y:S04]  /*1c50*/  STL [R1+0x1918], R21 ;  /* 0x0019181501007387 */ /* 0x000fe80000100800 */
[----:B------:R0:W-:Y:S01]  /*1c60*/  STL [R1+0x18cc], R20 ;  /* 0x0018cc1401007387 */ /* 0x0001e20000100800 */
[----:B------:R-:W-:-:S03]  /*1c70*/  IMAD R10, R10, c[0x0][0x184], RZ ;  /* 0x000061000a0a7a24 */ /* 0x000fc600078e02ff */
[----:B------:R1:W-:Y:S01]  /*1c80*/  STL [R1+0x1914], R19 ;  /* 0x0019141301007387 */ /* 0x0003e20000100800 */
[----:B------:R-:W-:-:S03]  /*1c90*/  IMAD R4, R4, c[0x0][0x190], RZ ;  /* 0x0000640004047a24 */ /* 0x000fc600078e02ff */
[----:B------:R2:W-:Y:S01]  /*1ca0*/  STL [R1+0x18d4], R18 ;  /* 0x0018d41201007387 */ /* 0x0005e20000100800 */
[----:B0-----:R-:W-:Y:S02]  /*1cb0*/  LEA R20, P3, R9, R13, 0x1 ;  /* 0x0000000d09147211 */ /* 0x001fe400078608ff */
[----:B-1----:R-:W-:-:S03]  /*1cc0*/  LEA.HI.X.SX32 R19, R17, R7, 0x1, P6 ;  /* 0x0000000711137211 */ /* 0x002fc600030f0eff */
[----:B------:R-:W-:Y:S01]  /*1cd0*/  STL [R1+0x1910], R20 ;  /* 0x0019101401007387 */ /* 0x000fe20000100800 */
[----:B--2---:R-:W-:Y:S01]  /*1ce0*/  LEA R18, P6, R5, R13, 0x1 ;  /* 0x0000000d05127211 */ /* 0x004fe200078c08ff */
[----:B------:R-:W-:Y:S02]  /*1cf0*/  IMAD R8, R8, c[0x0][0x190], RZ ;  /* 0x0000640008087a24 */ /* 0x000fe400078e02ff */
[----:B------:R-:W-:Y:S01]  /*1d00*/  STL [R1+0x18d8], R19 ;  /* 0x0018d81301007387 */ /* 0x000fe20000100800 */
[-C--:B------:R-:W-:Y:S02]  /*1d10*/  LEA.HI.X.SX32 R17, R16, R7.reuse, 0x1, P5 ;  /* 0x0000000710117211 */ /* 0x080fe400028f0eff */
[----:B------:R-:W-:Y:S01]  /*1d20*/  LEA.HI.X.SX32 R15, R15, R7, 0x1, P2 ;  /* 0x000000070f0f7211 */ /* 0x000fe200010f0eff */
[----:B------:R0:W-:Y:S01]  /*1d30*/  STL [R1+0x190c], R18 ;  /* 0x00190c1201007387 */ /* 0x0001e20000100800 */
[----:B------:R-:W-:Y:S02]  /*1d40*/  LEA R16, P5, R4, R13, 0x1 ;  /* 0x0000000d04107211 */ /* 0x000fe400078a08ff */
[----:B------:R-:W-:Y:S01]  /*1d50*/  LEA.HI.X.SX32 R14, R14, R7, 0x1, P0 ;  /* 0x000000070e0e7211 */ /* 0x000fe200000f0eff */
[----:B------:R-:W-:Y:S01]  /*1d60*/  STL [R1+0x1900], R17 ;  /* 0x0019001101007387 */ /* 0x000fe20000100800 */
[----:B------:R-:W-:-:S02]  /*1d70*/  LEA R13, P0, R8, R13, 0x1 ;  /* 0x0000000d080d7211 */ /* 0x000fc400078008ff */
[----:B0-----:R-:W-:Y:S01]  /*1d80*/  LEA R18, P2, R10, c[0x0][0x160], 0x1 ;  /* 0x000058000a127a11 */ /* 0x001fe200078408ff */
[----:B------:R0:W-:Y:S01]  /*1d90*/  STL [R1+0x1908], R16 ;  /* 0x0019081001007387 */ /* 0x0001e20000100800 */
[-C--:B------:R-:W-:Y:S02]  /*1da0*/  LEA.HI.X.SX32 R12, R12, R7.reuse, 0x1, P1 ;  /* 0x000000070c0c7211 */ /* 0x080fe400008f0eff */
[----:B------:R-:W-:Y:S01]  /*1db0*/  LEA.HI.X.SX32 R19, R10, c[0x0][0x164], 0x1, P2 ;  /* 0x000059000a137a11 */ /* 0x000fe200010f0eff */
[----:B------:R-:W-:Y:S01]  /*1dc0*/  STL [R1+0x1904], R15 ;  /* 0x0019040f01007387 */ /* 0x000fe20000100800 */
[-C--:B------:R-:W-:Y:S01]  /*1dd0*/  LEA.HI.X.SX32 R10, R11, R7.reuse, 0x1, P4 ;  /* 0x000000070b0a7211 */ /* 0x080fe200020f0eff */
[----:B------:R-:W-:Y:S01]  /*1de0*/  IMAD R6, R6, c[0x0][0x184], RZ ;  /* 0x0000610006067a24 */ /* 0x000fe200078e02ff */
[-C--:B------:R-:W-:Y:S01]  /*1df0*/  LEA.HI.X.SX32 R9, R9, R7.reuse, 0x1, P3 ;  /* 0x0000000709097211 */ /* 0x080fe200018f0eff */
[----:B------:R1:W-:Y:S01]  /*1e00*/  STL [R1+0x18dc], R14 ;  /* 0x0018dc0e01007387 */ /* 0x0003e20000100800 */
[----:B------:R-:W-:Y:S01]  /*1e10*/  IMAD.MOV.U32 R26, RZ, RZ, c[0x0][0x188] ;  /* 0x00006200ff1a7624 */ /* 0x000fe200078e00ff */
[----:B------:R-:W-:Y:S01]  /*1e20*/  LEA.HI.X.SX32 R5, R5, R7, 0x1, P6 ;  /* 0x0000000705057211 */ /* 0x000fe200030f0eff */
[----:B------:R-:W-:Y:S01]  /*1e30*/  IMAD R2, R2, c[0x0][0x184], RZ ;  /* 0x0000610002027a24 */ /* 0x000fe200078e02ff */
[----:B------:R-:W-:Y:S01]  /*1e40*/  STL [R1+0x18fc], R13 ;  /* 0x0018fc0d01007387 */ /* 0x000fe20000100800 */
[----:B------:R-:W-:-:S03]  /*1e50*/  IMAD R0, R0, c[0x0][0x184], RZ ;  /* 0x0000610000007a24 */ /* 0x000fc600078e02ff */
[----:B------:R-:W-:Y:S01]  /*1e60*/  STL [R1+0x18f8], R12 ;  /* 0x0018f80c01007387 */ /* 0x000fe20000100800 */
[----:B------:R-:W-:Y:S01]  /*1e70*/  IMAD R25, R26, 0x7f, RZ ;  /* 0x0000007f1a197824 */ /* 0x000fe200078e02ff */
[----:B0-----:R-:W-:Y:S02]  /*1e80*/  LEA R16, P1, R6, c[0x0][0x160], 0x1 ;  /* 0x0000580006107a11 */ /* 0x001fe400078208ff */
[----:B------:R-:W-:Y:S01]  /*1e90*/  STL [R1+0x18e0], R10 ;  /* 0x0018e00a01007387 */ /* 0x000fe20000100800 */
[----:B-1----:R-:W-:-:S03]  /*1ea0*/  LEA R14, P2, R2, c[0x0][0x160], 0x1 ;  /* 0x00005800020e7a11 */ /* 0x002fc600078408ff */
[----:B------:R-:W-:Y:S04]  /*1eb0*/  STL.64 [R1+0x1f0], R18 ;  /* 0x0001f01201007387 */ /* 0x000fe80000100a00 */
[----:B------:R0:W-:Y:S01]  /*1ec0*/  STL [R1+0x18e8], R9 ;  /* 0x0018e80901007387 */ /* 0x0001e20000100800 */
[----:B------:R-:W-:-:S03]  /*1ed0*/  LEA.HI.X.SX32 R17, R6, c[0x0][0x164], 0x1, P1 ;  /* 0x0000590006117a11 */ /* 0x000fc600008f0eff */
[----:B------:R1:W-:Y:S01]  /*1ee0*/  STL [R1+0x18ec], R5 ;  /* 0x0018ec0501007387 */ /* 0x0003e20000100800 */
[----:B------:R-:W-:Y:S02]  /*1ef0*/  LEA.HI.X.SX32 R15, R2, c[0x0][0x164], 0x1, P2 ;  /* 0x00005900020f7a11 */ /* 0x000fe400010f0eff */
[-C--:B0-----:R-:W-:Y:S02]  /*1f00*/  LEA.HI.X.SX32 R9, R4, R7.reuse, 0x1, P5 ;  /* 0x0000000704097211 */ /* 0x081fe400028f0eff */
[----:B------:R-:W-:Y:S02]  /*1f10*/  LEA.HI.X.SX32 R7, R8, R7, 0x1, P0 ;  /* 0x0000000708077211 */ /* 0x000fe400000f0eff */
[C---:B------:R-:W-:Y:S01]  /*1f20*/  LEA R12, P0, R0.reuse, c[0x0][0x160], 0x1 ;  /* 0x00005800000c7a11 */ /* 0x040fe200078008ff */
[----:B-1----:R-:W-:Y:S01]  /*1f30*/  IMAD.WIDE R4, R25, 0x2, R18 ;  /* 0x0000000219047825 */ /* 0x002fe200078e0212 */
[----:B------:R0:W-:Y:S02]  /*1f40*/  STL [R1+0x18f4], R9 ;  /* 0x0018f40901007387 */ /* 0x0001e40000100800 */
[----:B------:R-:W-:-:S02]  /*1f50*/  LEA.HI.X.SX32 R13, R0, c[0x0][0x164], 0x1, P0 ;  /* 0x00005900000d7a11 */ /* 0x000fc400000f0eff */
[----:B------:R1:W-:Y:S04]  /*1f60*/  STL [R1+0x18f0], R7 ;  /* 0x0018f00701007387 */ /* 0x0003e80000100800 */
[----:B------:R-:W-:Y:S01]  /*1f70*/  STL [R1+0x18e4], R4 ;  /* 0x0018e40401007387 */ /* 0x000fe20000100800 */
[----:B0-----:R-:W-:-:S03]  /*1f80*/  IMAD.WIDE R8, R25, 0x2, R14 ;  /* 0x0000000219087825 */ /* 0x001fc600078e020e */
[----:B------:R0:W-:Y:S01]  /*1f90*/  STL [R1+0x18c0], R5 ;  /* 0x0018c00501007387 */ /* 0x0001e20000100800 */
[----:B-1----:R-:W-:-:S03]  /*1fa0*/  IMAD.WIDE R6, R25, 0x2, R16 ;  /* 0x0000000219067825 */ /* 0x002fc600078e0210 */
[----:B------:R-:W-:Y:S01]  /*1fb0*/  STL.64 [R1+0x1f8], R16 ;  /* 0x0001f81001007387 */ /* 0x000fe20000100a00 */
[----:B------:R-:W-:-:S03]  /*1fc0*/  IMAD R0, R26, 0x7e, RZ ;  /* 0x0000007e1a007824 */ /* 0x000fc600078e02ff */
[----:B------:R-:W-:Y:S01]  /*1fd0*/  STL.64 [R1+0x208], R12 ;  /* 0x0002080c01007387 */ /* 0x000fe20000100a00 */
[----:B0-----:R-:W-:-:S03]  /*1fe0*/  IMAD.WIDE R4, R25, 0x2, R12 ;  /* 0x0000000219047825 */ /* 0x001fc600078e020c */
[----:B------:R-:W-:Y:S04]  /*1ff0*/  STL.64 [R1+0x200], R14 ;  /* 0x0002000e01007387 */ /* 0x000fe80000100a00 */
[----:B------:R-:W-:Y:S04]  /*2000*/  STL [R1+0x18c4], R6 ;  /* 0x0018c40601007387 */ /* 0x000fe80000100800 */
[----:B------:R0:W-:Y:S04]  /*2010*/  STL [R1+0x18b0], R7 ;  /* 0x0018b00701007387 */ /* 0x0001e80000100800 */
[----:B------:R-:W-:Y:S04]  /*2020*/  STL [R1+0x18b4], R8 ;  /* 0x0018b40801007387 */ /* 0x000fe80000100800 */
[----:B------:R1:W-:Y:S01]  /*2030*/  STL [R1+0x1898], R9 ;  /* 0x0018980901007387 */ /* 0x0003e20000100800 */
[----:B0-----:R-:W-:-:S03]  /*2040*/  IMAD.WIDE R6, R0, 0x2, R18 ;  /* 0x0000000200067825 */ /* 0x001fc600078e0212 */
[----:B------:R-:W-:Y:S04]  /*2050*/  STL [R1+0x18ac], R4 ;  /* 0x0018ac0401007387 */ /* 0x000fe80000100800 */
[----:B------:R0:W-:Y:S01]  /*2060*/  STL [R1+0x18a4], R5 ;  /* 0x0018a40501007387 */ /* 0x0001e20000100800 */
[----:B-1----:R-:W-:-:S03]  /*2070*/  IMAD.WIDE R8, R0, 0x2, R14 ;  /* 0x0000000200087825 */ /* 0x002fc600078e020e */
[----:B------:R-:W-:Y:S01]  /*2080*/  STL [R1+0x18a8], R6 ;  /* 0x0018a80601007387 */ /* 0x000fe20000100800 */
[----:B------:R-:W-:Y:S02]  /*2090*/  IMAD R2, R26, 0x7d, RZ ;  /* 0x0000007d1a027824 */ /* 0x000fe400078e02ff */
[C---:B0-----:R-:W-:Y:S01]  /*20a0*/  IMAD.WIDE R4, R0.reuse, 0x2, R16 ;  /* 0x0000000200047825 */ /* 0x041fe200078e0210 */
[----:B------:R0:W-:Y:S04]  /*20b0*/  STL [R1+0x189c], R7 ;  /* 0x00189c0701007387 */ /* 0x0001e80000100800 */
[----:B------:R-:W-:Y:S04]  /*20c0*/  STL [R1+0x18a0], R4 ;  /* 0x0018a00401007387 */ /* 0x000fe80000100800 */
[----:B------:R1:W-:Y:S01]  /*20d0*/  STL [R1+0x1890], R5 ;  /* 0x0018900501007387 */ /* 0x0003e20000100800 */
[----:B0-----:R-:W-:-:S03]  /*20e0*/  IMAD.WIDE R6, R0, 0x2, R12 ;  /* 0x0000000200067825 */ /* 0x001fc600078e020c */
[----:B------:R-:W-:Y:S04]  /*20f0*/  STL [R1+0x1894], R8 ;  /* 0x0018940801007387 */ /* 0x000fe80000100800 */
[----:B------:R0:W-:Y:S01]  /*2100*/  STL [R1+0x1878], R9 ;  /* 0x0018780901007387 */ /* 0x0001e20000100800 */
[----:B-1----:R-:W-:-:S03]  /*2110*/  IMAD.WIDE R4, R2, 0x2, R18 ;  /* 0x0000000202047825 */ /* 0x002fc600078e0212 */
[----:B------:R-:W-:Y:S04]  /*2120*/  STL [R1+0x188c], R6 ;  /* 0x00188c0601007387 */ /* 0x000fe80000100800 */
[----:B------:R1:W-:Y:S01]  /*2130*/  STL [R1+0x1884], R7 ;  /* 0x0018840701007387 */ /* 0x0003e20000100800 */
[----:B0-----:R-:W-:-:S03]  /*2140*/  IMAD.WIDE R8, R2, 0x2, R14 ;  /* 0x0000000202087825 */ /* 0x001fc600078e020e */
[----:B------:R-:W-:Y:S01]  /*2150*/  STL [R1+0x1888], R4 ;  /* 0x0018880401007387 */ /* 0x000fe20000100800 */
[----:B------:R-:W-:Y:S02]  /*2160*/  IMAD R0, R26, 0x7c, RZ ;  /* 0x0000007c1a007824 */ /* 0x000fe400078e02ff */
[C---:B-1----:R-:W-:Y:S01]  /*2170*/  IMAD.WIDE R6, R2.reuse, 0x2, R16 ;  /* 0x0000000202067825 */ /* 0x042fe200078e0210 */
        /* <DEDUP_REMOVED lines=232> */
[----:B-1----:R-:W-:-:S03]  /*3000*/  IMAD.WIDE R6, R2, 0x2, R16 ;  /* 0x0000000202067825 */ /* 0x002fc600078e0210 */
[----:B------:R0:W-:Y:S01]  /*3010*/  STL [R1+0x163c], R5 ;  /* 0x00163c0501007387 */ /* 0x0001e20000100800 */
[----:B------:R-:W-:-:S03]  /*3020*/  IMAD R0, R26, 0x6a, RZ ;  /* 0x0000006a1a007824 */ /* 0x000fc600078e02ff */
        /* <DEDUP_REMOVED lines=8> */
[----:B------:R-:W-:Y:S02]  /*30b0*/  IMAD R2, R26, 0x69, RZ ;  /* 0x000000691a027824 */ /* 0x000fe400078e02ff */
[C---:B0-----:R-:W-:Y:S01]  /*30c0*/  IMAD.WIDE R8, R0.reuse, 0x2, R14 ;  /* 0x0000000200087825 */ /* 0x041fe200078e020e */
[----:B------:R-:W-:Y:S03]  /*30d0*/  STL [R1+0x1628], R6 ;  /* 0x0016280601007387 */ /* 0x000fe60000100800 */
        /* <DEDUP_REMOVED lines=12> */
[----:B------:R-:W-:-:S03]  /*31a0*/  IMAD R0, R26, 0x68, RZ ;  /* 0x000000681a007824 */ /* 0x000fc600078e02ff */
[----:B------:R0:W-:Y:S01]  /*31b0*/  STL [R1+0x15fc], R5 ;  /* 0x0015fc0501007387 */ /* 0x0001e20000100800 */
[----:B-1----:R-:W-:-:S03]  /*31c0*/  IMAD.WIDE R6, R2, 0x2, R14 ;  /* 0x0000000202067825 */ /* 0x002fc600078e020e */
        /* <DEDUP_REMOVED lines=11> */
[----:B-1----:R-:W-:Y:S01]  /*3280*/  IMAD.WIDE R4, R0, 0x2, R16 ;  /* 0x0000000200047825 */ /* 0x002fe200078e0210 */
[----:B------:R0:W-:Y:S03]  /*3290*/  STL [R1+0x8f0], R9 ;  /* 0x0008f00901007387 */ /* 0x0001e60000100800 */
[----:B------:R-:W-:Y:S01]  /*32a0*/  IMAD.WIDE R10, R2, 0x2, R18 ;  /* 0x00000002020a7825 */ /* 0x000fe200078e0212 */
        /* <DEDUP_REMOVED lines=498> */
[----:B------:R-:W-:-:S03]  /*51d0*/  IMAD.SHL.U32 R0, R26, 0x40, RZ ;  /* 0x000000401a007824 */ /* 0x000fc600078e00ff */
        /* <DEDUP_REMOVED lines=810> */
[----:B------:R0:W-:Y:S04]  /*8480*/  STL [R1+0x1594], R10 ;  /* 0x0015940a01007387 */ /* 0x0001e80000100800 */
[----:B------:R-:W-:Y:S01]  /*8490*/  STL [R1+0x1590], R11 ;  /* 0x0015900b01007387 */ /* 0x000fe20000100800 */
[----:B-1----:R-:W-:-:S03]  /*84a0*/  IMAD.WIDE R8, R2, 0x2, R12 ;  /* 0x0000000202087825 */ /* 0x002fc600078e020c */
[----:B------:R-:W-:Y:S01]  /*84b0*/  STL [R1+0x159c], R4 ;  /* 0x00159c0401007387 */ /* 0x000fe20000100800 */
[----:B0-----:R-:W-:-:S03]  /*84c0*/  IMAD.SHL.U32 R10, R26, 0x2, RZ ;  /* 0x000000021a0a7824 */ /* 0x001fc600078e00ff */
        /* <DEDUP_REMOVED lines=11> */
[----:B------:R-:W-:-:S03]  /*8580*/  IMAD.WIDE R10, R10, 0x2, R12 ;  /* 0x000000020a0a7825 */ /* 0x000fc600078e020c */
[----:B------:R0:W-:Y:S01]  /*8590*/  STL [R1+0x15b8], R7 ;  /* 0x0015b80701007387 */ /* 0x0001e20000100800 */
[----:B-1----:R-:W-:-:S03]  /*85a0*/  IMAD.WIDE R4, R26, 0x2, R18 ;  /* 0x000000021a047825 */ /* 0x002fc600078e0212 */
[----:B------:R-:W-:Y:S04]  /*85b0*/  STL [R1+0x15c4], R8 ;  /* 0x0015c40801007387 */ /* 0x000fe80000100800 */
[----:B------:R1:W-:Y:S01]  /*85c0*/  STL [R1+0x15c0], R9 ;  /* 0x0015c00901007387 */ /* 0x0003e20000100800 */
[----:B0-----:R-:W-:-:S03]  /*85d0*/  IMAD.WIDE R6, R26, 0x2, R16 ;  /* 0x000000021a067825 */ /* 0x001fc600078e0210 */
[----:B------:R-:W-:Y:S04]  /*85e0*/  STL [R1+0x15cc], R10 ;  /* 0x0015cc0a01007387 */ /* 0x000fe80000100800 */
[----:B------:R-:W-:Y:S01]  /*85f0*/  STL [R1+0x15c8], R11 ;  /* 0x0015c80b01007387 */ /* 0x000fe20000100800 */
[----:B-1----:R-:W-:-:S03]  /*8600*/  IMAD.WIDE R8, R26, 0x2, R14 ;  /* 0x000000021a087825 */ /* 0x002fc600078e020e */
[----:B------:R-:W-:Y:S04]  /*8610*/  STL [R1+0x15d4], R4 ;  /* 0x0015d40401007387 */ /* 0x000fe80000100800 */
[----:B------:R0:W-:Y:S04]  /*8620*/  STL [R1+0x15d0], R5 ;  /* 0x0015d00501007387 */ /* 0x0001e80000100800 */
[----:B------:R-:W-:Y:S04]  /*8630*/  STL [R1+0x15dc], R6 ;  /* 0x0015dc0601007387 */ /* 0x000fe80000100800 */
[----:B------:R-:W-:Y:S01]  /*8640*/  STL [R1+0x15d8], R7 ;  /* 0x0015d80701007387 */ /* 0x000fe20000100800 */
[----:B0-----:R-:W-:-:S03]  /*8650*/  IMAD.WIDE R4, R26, 0x2, R12 ;  /* 0x000000021a047825 */ /* 0x001fc600078e020c */
[----:B------:R-:W-:Y:S04]  /*8660*/  STL [R1+0x15e4], R8 ;  /* 0x0015e40801007387 */ /* 0x000fe80000100800 */
[----:B------:R-:W-:Y:S04]  /*8670*/  STL [R1+0x15e0], R9 ;  /* 0x0015e00901007387 */ /* 0x000fe80000100800 */
[----:B------:R-:W-:Y:S04]  /*8680*/  STL [R1+0x15ec], R4 ;  /* 0x0015ec0401007387 */ /* 0x000fe80000100800 */
[----:B------:R0:W-:Y:S04]  /*8690*/  STL [R1+0x15e8], R5 ;  /* 0x0015e80501007387 */ /* 0x0001e80000100800 */
[----:B------:R1:W-:Y:S04]  /*86a0*/  STL [R1+0x8cc], RZ ;  /* 0x0008ccff01007387 */ /* 0x0003e80000100800 */
        /* <DEDUP_REMOVED lines=63> */
[----:B------:R1:W-:Y:S01]  /*8aa0*/  STL [R1+0x11c], RZ ;  /* 0x00011cff01007387 */ /* 0x0003e20000100800 */
[----:B------:R-:W-:Y:S01]  /*8ab0*/  IMAD.SHL.U32 R26, R26, 0x80, RZ ;  /* 0x000000801a1a7824 */ /* 0x000fe200078e00ff */
[----:B------:R-:W-:Y:S01]  /*8ac0*/  ULDC UR4, c[0x0][0x18c] ;  /* 0x0000630000047ab9 */ /* 0x000fe20000000800 */
[----:B------:R-:W-:Y:S01]  /*8ad0*/  IMAD.SHL.U32 R2, R28, 0x2, RZ ;  /* 0x000000021c027824 */ /* 0x000fe200078e00ff */
[----:B------:R-:W-:-:S02]  /*8ae0*/  USHF.R.S32.HI UR5, URZ, 0x1f, UR6 ;  /* 0x0000001f3f057899 */ /* 0x000fc40008011406 */
[----:B------:R-:W-:Y:S01]  /*8af0*/  USHF.L.U32 UR4, UR4, 0x7, URZ ;  /* 0x0000000704047899 */ /* 0x000fe2000800063f */
[----:B------:R-:W-:Y:S01]  /*8b00*/  SHF.R.S32.HI R0, RZ, 0x1f, R26 ;  /* 0x0000001fff007819 */ /* 0x000fe2000001141a */
[----:B------:R-:W-:Y:S01]  /*8b10*/  ULEA.HI UR5, UR5, UR6, URZ, 0x7 ;  /* 0x0000000605057291 */ /* 0x000fe2000f8f383f */
[C---:B0-----:R-:W-:Y:S01]  /*8b20*/  LOP3.LUT R5, R2.reuse, 0x10, RZ, 0x3c, !PT ;  /* 0x0000001002057812 */ /* 0x041fe200078e3cff */
[----:B------:R-:W-:Y:S01]  /*8b30*/  USHF.R.S32.HI UR6, URZ, 0x1f, UR4 ;  /* 0x0000001f3f067899 */ /* 0x000fe20008011404 */
[----:B------:R-:W-:Y:S01]  /*8b40*/  LOP3.LUT R4, R2, 0x20, RZ, 0x3c, !PT ;  /* 0x0000002002047812 */ /* 0x000fe200078e3cff */
[----:B------:R-:W-:Y:S01]  /*8b50*/  IMAD.SHL.U32 R28, R26, 0x2, RZ ;  /* 0x000000021a1c7824 */ /* 0x000fe200078e00ff */
[C---:B------:R-:W-:Y:S02]  /*8b60*/  LOP3.LUT R6, R2.reuse, 0x30, RZ, 0x3c, !PT ;  /* 0x0000003002067812 */ /* 0x040fe400078e3cff */
[C---:B------:R-:W-:Y:S02]  /*8b70*/  LOP3.LUT R5, R2.reuse, 0x40, RZ, 0x3c, !PT ;  /* 0x0000004002057812 */ /* 0x040fe400078e3cff */
[----:B------:R-:W-:-:S02]  /*8b80*/  LOP3.LUT R4, R2, 0x50, RZ, 0x3c, !PT ;  /* 0x0000005002047812 */ /* 0x000fc400078e3cff */
[----:B------:R-:W-:Y:S02]  /*8b90*/  SHF.L.U64.HI R0, R26, 0x1, R0 ;  /* 0x000000011a007819 */ /* 0x000fe40000010200 */
[C---:B------:R-:W-:Y:S02]  /*8ba0*/  LOP3.LUT R6, R2.reuse, 0x60, RZ, 0x3c, !PT ;  /* 0x0000006002067812 */ /* 0x040fe400078e3cff */
[----:B------:R-:W-:Y:S02]  /*8bb0*/  LOP3.LUT R5, R2, 0x70, RZ, 0x3c, !PT ;  /* 0x0000007002057812 */ /* 0x000fe400078e3cff */
[----:B------:R-:W-:Y:S01]  /*8bc0*/  LOP3.LUT R4, R27, 0x40, RZ, 0x3c, !PT ;  /* 0x000000401b047812 */ /* 0x000fe200078e3cff */
[----:B------:R-:W-:Y:S02]  /*8bd0*/  USHF.L.U32 UR10, UR4, 0x1, URZ ;  /* 0x00000001040a7899 */ /* 0x000fe4000800063f */
[----:B------:R-:W-:Y:S02]  /*8be0*/  USHF.R.S32.HI UR5, URZ, 0x7, UR5 ;  /* 0x000000073f057899 */ /* 0x000fe40008011405 */
[----:B-1----:R-:W-:-:S02]  /*8bf0*/  USHF.L.U64.HI UR6, UR4, 0x1, UR6 ;  /* 0x0000000104067899 */ /* 0x002fc40008010206 */
.L_x_2:
[----:B0-----:R-:W2:Y:S04]  /*8c00*/  LDL.64 R4, [R1+0x208] ;  /* 0x0002080001047983 */ /* 0x001ea80000100a00 */
[----:B--2---:R0:W-:Y:S04]  /*8c10*/  STL [R1+0x2cb4], R5 ;  /* 0x002cb40501007387 */ /* 0x0041e80000100800 */
[----:B0-----:R-:W2:Y:S01]  /*8c20*/  LDL R5, [R1+0x8cc] ;  /* 0x0008cc0001057983 */ /* 0x001ea20000100800 */
[----:B------:R-:W-:-:S03]  /*8c30*/  IMAD.MOV.U32 R13, RZ, RZ, c[0x0][0x180] ;  /* 0x00006000ff0d7624 */ /* 0x000fc600078e00ff */
[----:B------:R-:W-:Y:S04]  /*8c40*/  STL [R1+0x25a4], R28 ;  /* 0x0025a41c01007387 */ /* 0x000fe80000100800 */
        /* <DEDUP_REMOVED lines=73> */
[----:B------:R-:W-:Y:S01]  /*90e0*/  STL [R1+0x2764], R28 ;  /* 0x0027641c01007387 */ /* 0x000fe20000100800 */
[----:B--2---:R-:W-:-:S03]  /*90f0*/  IMAD R13, R5, -0x80, R13 ;  /* 0xffffff80050d7824 */ /* 0x004fc600078e020d */
        /* <DEDUP_REMOVED lines=377> */
[----:B------:R0:W-:Y:S04]  /*a890*/  STL [R1+0x2cb0], R15 ;  /* 0x002cb00f01007387 */ /* 0x0001e80000100800 */
[----:B------:R-:W-:Y:S04]  /*a8a0*/  STL [R1+0x259c], R14 ;  /* 0x00259c0e01007387 */ /* 0x000fe80000100800 */
[----:B------:R-:W-:Y:S04]  /*a8b0*/  STL [R1+0x2598], R2 ;  /* 0x0025980201007387 */ /* 0x000fe80000100800 */
[----:B-----5:R-:W-:Y:S04]  /*a8c0*/  STL [R1+0x2594], R29 ;  /* 0x0025941d01007387 */ /* 0x020fe80000100800 */
        /* <DEDUP_REMOVED lines=21> */
[----:B------:R-:W2:Y:S01]  /*aa20*/  LDL.LU R5, [R1+0x2cb4] ;  /* 0x002cb40001057983 */ /* 0x000ea20000300800 */
[----:B------:R-:W-:-:S02]  /*aa30*/  ISETP.GT.AND P0, PT, R13, RZ, PT ;  /* 0x000000ff0d00720c */ /* 0x000fc40003f04270 */
[----:B0-----:R-:W-:Y:S02]  /*aa40*/  PRMT R15, RZ, 0x7610, R15 ;  /* 0x00007610ff0f7816 */ /* 0x001fe4000000000f */
[----:B------:R-:W-:Y:S02]  /*aa50*/  PRMT R28, RZ, 0x7610, R28 ;  /* 0x00007610ff1c7816 */ /* 0x000fe4000000001c */
[----:B------:R-:W-:-:S07]  /*aa60*/  ISETP.GT.AND P1, PT, R13, 0x1, PT ;  /* 0x000000010d00780c */ /* 0x000fce0003f24270 */
[----:B--2---:R-:W2:Y:S04]  /*aa70*/  @P0 LDG.E.U16 R15, [R4.64] ;  /* 0x00000008040f0981 */ /* 0x004ea8000c1e1500 */
[----:B--2---:R0:W-:Y:S04]  /*aa80*/  STL [R1+0x8c8], R15 ;  /* 0x0008c80f01007387 */ /* 0x0041e80000100800 */
[----:B0-----:R-:W2:Y:S04]  /*aa90*/  LDL.LU R15, [R1+0x2cb0] ;  /* 0x002cb000010f7983 */ /* 0x001ea80000300800 */
[----:B------:R-:W3:Y:S01]  /*aaa0*/  LDL.64 R4, [R1+0x200] ;  /* 0x0002000001047983 */ /* 0x000ee20000100a00 */
[----:B--2---:R-:W-:-:S03]  /*aab0*/  PRMT R15, RZ, 0x7610, R15 ;  /* 0x00007610ff0f7816 */ /* 0x004fc6000000000f */
[----:B---3--:R-:W2:Y:S04]  /*aac0*/  @P0 LDG.E.U16 R28, [R4.64] ;  /* 0x00000008041c0981 */ /* 0x008ea8000c1e1500 */
        /* <DEDUP_REMOVED lines=12> */
[----:B------:R-:W3:Y:S04]  /*ab90*/  LDL R4, [R1+0x15e8] ;  /* 0x0015e80001047983 */ /* 0x000ee80000100800 */
[----:B------:R-:W3:Y:S01]  /*aba0*/  LDL R5, [R1+0x15ec] ;  /* 0x0015ec0001057983 */ /* 0x000ee20000100800 */
[----:B------:R-:W-:-:S02]  /*abb0*/  ISETP.GT.AND P0, PT, R13, 0x2, PT ;  /* 0x000000020d00780c */ /* 0x000fc40003f04270 */
[----:B--2---:R-:W-:Y:S02]  /*abc0*/  PRMT R28, RZ, 0x7610, R28 ;  /* 0x00007610ff1c7816 */ /* 0x004fe4000000001c */
[----:B---3--:R-:W-:-:S04]  /*abd0*/  @P1 LOP3.LUT R5, R5, R4, RZ, 0x3c, !PT ;  /* 0x0000000405051212 */ /* 0x008fc800078e3cff */
[----:B------:R-:W-:-:S04]  /*abe0*/  @P1 LOP3.LUT R4, R5, R4, RZ, 0x3c, !PT ;  /* 0x0000000405041212 */ /* 0x000fc800078e3cff */
[----:B------:R-:W-:-:S05]  /*abf0*/  @P1 LOP3.LUT R5, R5, R4, RZ, 0x3c, !PT ;  /* 0x0000000405051212 */ /* 0x000fca00078e3cff */
[----:B------:R-:W2:Y:S04]  /*ac00*/  @P1 LDG.E.U16 R15, [R4.64] ;  /* 0x00000008040f1981 */ /* 0x000ea8000c1e1500 */
[----:B--2---:R0:W-:Y:S04]  /*ac10*/  STL [R1+0x8b8], R15 ;  /* 0x0008b80f01007387 */ /* 0x0041e80000100800 */
[----:B0-----:R-:W2:Y:S04]  /*ac20*/  LDL.LU R15, [R1+0x2ca0] ;  /* 0x002ca000010f7983 */ /* 0x001ea80000300800 */
[----:B------:R-:W3:Y:S04]  /*ac30*/  LDL R4, [R1+0x15e0] ;  /* 0x0015e00001047983 */ /* 0x000ee80000100800 */
[----:B------:R-:W3:Y:S01]  /*ac40*/  LDL R5, [R1+0x15e4] ;  /* 0x0015e40001057983 */ /* 0x000ee20000100800 */
[----:B--2---:R-:W-:-:S02]  /*ac50*/  PRMT R15, RZ, 0x7610, R15 ;  /* 0x00007610ff0f7816 */ /* 0x004fc4000000000f */
        /* <DEDUP_REMOVED lines=1392> */
[----:B0-----:R-:W2:Y:S01]  /*10360*/  LDL.LU R28, [R1+0x2a44] ;  /* 0x002a4400011c7983 */ /* 0x001ea20000300800 */
[----:B------:R-:W3:Y:S02]  /*10370*/  LDL R4, [R1+0x1128] ;  /* 0x0011280001047983 */ /* 0x000ee40000100800 */
        /* <DEDUP_REMOVED lines=2396> */
[----:B------:R-:W3:Y:S02]  /*19940*/  LDL R5, [R1+0x914] ;  /* 0x0009140001057983 */ /* 0x000ee40000100800 */
[----:B---3--:R-:W-:-:S04]  /*19950*/  @P1 LOP3.LUT R5, R5, R4, RZ, 0x3c, !PT ;  /* 0x0000000405051212 */ /* 0x008fc800078e3cff */
[----:B------:R-:W-:-:S04]  /*19960*/  @P1 LOP3.LUT R4, R5, R4, RZ, 0x3c, !PT ;  /* 0x0000000405041212 */ /* 0x000fc800078e3cff */
[----:B------:R-:W-:-:S05]  /*19970*/  @P1 LOP3.LUT R5, R5, R4, RZ, 0x3c, !PT ;  /* 0x0000000405051212 */ /* 0x000fca00078e3cff */
[----:B------:R-:W3:Y:S04]  /*19980*/  @P1 LDG.E.U16 R28, [R4.64] ;  /* 0x00000008041c1981 */ /* 0x000ee8000c1e1500 */
[----:B---3--:R0:W-:Y:S04]  /*19990*/  STL [R1+0x188], R28 ;  /* 0x0001881c01007387 */ /* 0x0081e80000100800 */
[----:B0-----:R-:W3:Y:S01]  /*199a0*/  LDL.LU R28, [R1+0x2634] ;  /* 0x00263400011c7983 */ /* 0x001ee20000300800 */
[----:B------:R-:W4:Y:S02]  /*199b0*/  LDL R4, [R1+0x908] ;  /* 0x0009080001047983 */ /* 0x000f240000100800 */
[----:B------:R-:W4:Y:S01]  /*199c0*/  LDL R5, [R1+0x90c] ;  /* 0x00090c0001057983 */ /* 0x000f220000100800 */
[----:B---3--:R-:W-:-:S02]  /*199d0*/  PRMT R28, RZ, 0x7610, R28 ;  /* 0x00007610ff1c7816 */ /* 0x008fc4000000001c */
[----:B----4-:R-:W-:-:S04]  /*199e0*/  @P0 LOP3.LUT R5, R5, R4, RZ, 0x3c, !PT ;  /* 0x0000000405050212 */ /* 0x010fc800078e3cff */
        /* <DEDUP_REMOVED lines=25> */
[----:B------:R-:W-:-:S02]  /*19b80*/  ISETP.GT.AND P1, PT, R13, 0x69, PT ;  /* 0x000000690d00780c */ /* 0x000fc40003f24270 */
[----:B---3--:R-:W-:Y:S02]  /*19b90*/  PRMT R28, RZ, 0x7610, R28 ;  /* 0x00007610ff1c7816 */ /* 0x008fe4000000001c */
        /* <DEDUP_REMOVED lines=304> */
[----:B--2---:R-:W-:-:S02]  /*1aea0*/  PRMT R15, RZ, 0x7610, R15 ;  /* 0x00007610ff0f7816 */ /* 0x004fc4000000000f */
[----:B----4-:R-:W-:-:S04]  /*1aeb0*/  @P1 LOP3.LUT R5, R5, R4, RZ, 0x3c, !PT ;  /* 0x0000000405051212 */ /* 0x010fc800078e3cff */
[----:B------:R-:W-:-:S04]  /*1aec0*/  @P1 LOP3.LUT R4, R5, R4, RZ, 0x3c, !PT ;  /* 0x0000000405041212 */ /* 0x000fc800078e3cff */
[----:B------:R-:W-:-:S05]  /*1aed0*/  @P1 LOP3.LUT R5, R5, R4, RZ, 0x3c, !PT ;  /* 0x0000000405051212 */ /* 0x000fca00078e3cff */
[----:B------:R-:W2:Y:S04]  /*1aee0*/  @P1 LDG.E.U16 R15, [R4.64] ;  /* 0x00000008040f1981 */ /* 0x000ea8000c1e1500 */
[----:B--2---:R0:W-:Y:S04]  /*1aef0*/  STL [R1+0x90], R15 ;  /* 0x0000900f01007387 */ /* 0x0041e80000100800 */
[----:B0-----:R-:W2:Y:S01]  /*1af00*/  LDL.LU R15, [R1+0x25a0] ;  /* 0x0025a000010f7983 */ /* 0x001ea20000300800 */
[----:B------:R-:W4:Y:S02]  /*1af10*/  LDL R4, [R1+0x16d8] ;  /* 0x0016d80001047983 */ /* 0x000f240000100800 */
[----:B------:R-:W4:Y:S01]  /*1af20*/  LDL R5, [R1+0x16f4] ;  /* 0x0016f40001057983 */ /* 0x000f220000100800 */
[----:B------:R-:W-:-:S02]  /*1af30*/  PRMT R14, RZ, 0x7610, R14 ;  /* 0x00007610ff0e7816 */ /* 0x000fc4000000000e */
[----:B----4-:R-:W-:-:S04]  /*1af40*/  @P1 LOP3.LUT R5, R5, R4, RZ, 0x3c, !PT ;  /* 0x0000000405051212 */ /* 0x010fc800078e3cff */
[----:B------:R-:W-:-:S04]  /*1af50*/  @P1 LOP3.LUT R4, R5, R4, RZ, 0x3c, !PT ;  /* 0x0000000405041212 */ /* 0x000fc800078e3cff */
[----:B------:R-:W-:-:S05]  /*1af60*/  @P1 LOP3.LUT R5, R5, R4, RZ, 0x3c, !PT ;  /* 0x0000000405051212 */ /* 0x000fca00078e3cff */
[----:B------:R-:W4:Y:S04]  /*1af70*/  @P1 LDG.E.U16 R14, [R4.64] ;  /* 0x00000008040e1981 */ /* 0x000f28000c1e1500 */
[----:B----4-:R0:W-:Y:S04]  /*1af80*/  STL [R1+0x8c], R14 ;  /* 0x00008c0e01007387 */ /* 0x0101e80000100800 */
[----:B0-----:R-:W4:Y:S01]  /*1af90*/  LDL.LU R14, [R1+0x259c] ;  /* 0x00259c00010e7983 */ /* 0x001f220000300800 */
[----:B------:R-:W2:Y:S02]  /*1afa0*/  LDL R4, [R1+0x16f0] ;  /* 0x0016f00001047983 */ /* 0x000ea40000100800 */
[----:B------:R-:W2:Y:S01]  /*1afb0*/  LDL R5, [R1+0x1700] ;  /* 0x0017000001057983 */ /* 0x000ea20000100800 */
[----:B------:R-:W-:-:S02]  /*1afc0*/  PRMT R2, RZ, 0x7610, R2 ;  /* 0x00007610ff027816 */ /* 0x000fc40000000002 */
[----:B--2---:R-:W-:-:S04]  /*1afd0*/  @P1 LOP3.LUT R5, R5, R4, RZ, 0x3c, !PT ;  /* 0x0000000405051212 */ /* 0x004fc800078e3cff */
[----:B------:R-:W-:-:S04]  /*1afe0*/  @P1 LOP3.LUT R4, R5, R4, RZ, 0x3c, !PT ;  /* 0x0000000405041212 */ /* 0x000fc800078e3cff */
[----:B------:R-:W-:-:S05]  /*1aff0*/  @P1 LOP3.LUT R5, R5, R4, RZ, 0x3c, !PT ;  /* 0x0000000405051212 */ /* 0x000fca00078e3cff */
[----:B------:R-:W2:Y:S04]  /*1b000*/  @P1 LDG.E.U16 R2, [R4.64] ;  /* 0x0000000804021981 */ /* 0x000ea8000c1e1500 */
[----:B--2---:R0:W-:Y:S04]  /*1b010*/  STL [R1+0x84], R2 ;  /* 0x0000840201007387 */ /* 0x0041e80000100800 */
[----:B0-----:R-:W2:Y:S01]  /*1b020*/  LDL.LU R2, [R1+0x2598] ;  /* 0x0025980001027983 */ /* 0x001ea20000300800 */
[----:B------:R-:W2:Y:S02]  /*1b030*/  LDL R4, [R1+0x16fc] ;  /* 0x0016fc0001047983 */ /* 0x000ea40000100800 */
[----:B------:R-:W2:Y:S01]  /*1b040*/  LDL R5, [R1+0x1708] ;  /* 0x0017080001057983 */ /* 0x000ea20000100800 */
[----:B---3--:R-:W-:-:S02]  /*1b050*/  PRMT R28, RZ, 0x7610, R28 ;  /* 0x00007610ff1c7816 */ /* 0x008fc4000000001c */
[----:B------:R-:W-:Y:S02]  /*1b060*/  ISETP.GT.AND P0, PT, R13, 0x72, PT ;  /* 0x000000720d00780c */ /* 0x000fe40003f04270 */
[----:B--2---:R-:W-:-:S04]  /*1b070*/  @P1 LOP3.LUT R5, R5, R4, RZ, 0x3c, !PT ;  /* 0x0000000405051212 */ /* 0x004fc800078e3cff */
[----:B------:R-:W-:-:S04]  /*1b080*/  @P1 LOP3.LUT R4, R5, R4, RZ, 0x3c, !PT ;  /* 0x0000000405041212 */ /* 0x000fc800078e3cff */
[----:B------:R-:W-:-:S05]  /*1b090*/  @P1 LOP3.LUT R5, R5, R4, RZ, 0x3c, !PT ;  /* 0x0000000405051212 */ /* 0x000fca00078e3cff */
[----:B------:R0:W2:Y:S04]  /*1b0a0*/  @P1 LDG.E.U16 R28, [R4.64] ;  /* 0x00000008041c1981 */ /* 0x0000a8000c1e1500 */
[----:B0-----:R-:W3:Y:S04]  /*1b0b0*/  LDL R4, [R1+0x1704] ;  /* 0x0017040001047983 */ /* 0x001ee80000100800 */
[----:B------:R-:W3:Y:S01]  /*1b0c0*/  LDL R5, [R1+0x170c] ;  /* 0x00170c0001057983 */ /* 0x000ee20000100800 */
[----:B------:R-:W-:-:S03]  /*1b0d0*/  PRMT R29, RZ, 0x7610, R29 ;  /* 0x00007610ff1d7816 */ /* 0x000fc6000000001d */
[----:B--2---:R-:W-:Y:S01]  /*1b0e0*/  STL [R1+0x2508], R28 ;  /* 0x0025081c01007387 */ /* 0x004fe20000100800 */
        /* <DEDUP_REMOVED lines=8> */
[----:B------:R-:W-:-:S02]  /*1b170*/  PRMT R27, RZ, 0x7610, R27 ;  /* 0x00007610ff1b7816 */ /* 0x000fc4000000001b */
[----:B---3--:R-:W-:-:S04]  /*1b180*/  @P0 LOP3.LUT R5, R5, R4, RZ, 0x3c, !PT ;  /* 0x0000000405050212 */ /* 0x008fc800078e3cff */
[----:B------:R-:W-:-:S04]  /*1b190*/  @P0 LOP3.LUT R4, R5, R4, RZ, 0x3c, !PT ;  /* 0x0000000405040212 */ /* 0x000fc800078e3cff */
[----:B------:R-:W-:-:S05]  /*1b1a0*/  @P0 LOP3.LUT R5, R5, R4, RZ, 0x3c, !PT ;  /* 0x0000000405050212 */ /* 0x000fca00078e3cff */
[----:B------:R-:W3:Y:S04]  /*1b1b0*/  @P0 LDG.E.U16 R27, [R4.64] ;  /* 0x00000008041b0981 */ /* 0x000ee8000c1e1500 */
[----:B---3--:R0:W-:Y:S04]  /*1b1c0*/  STL [R1+0x6c], R27 ;  /* 0x00006c1b01007387 */ /* 0x0081e80000100800 */
[----:B0-----:R-:W3:Y:S01]  /*1b1d0*/  LDL.LU R27, [R1+0x2590] ;  /* 0x00259000011b7983 */ /* 0x001ee20000300800 */
        /* <DEDUP_REMOVED lines=11> */
[----:B------:R-:W-:-:S02]  /*1b290*/  PRMT R24, RZ, 0x7610, R24 ;  /* 0x00007610ff187816 */ /* 0x000fc40000000018 */
[----:B------:R-:W-:Y:S02]  /*1b2a0*/  ISETP.GT.AND P1, PT, R13, 0x73, PT ;  /* 0x000000730d00780c */ /* 0x000fe40003f24270 */
        /* <DEDUP_REMOVED lines=117> */
[----:B--2---:R0:W-:Y:S04]  /*1ba00*/  STL [R1+0x28], R15 ;  /* 0x0000280f01007387 */ /* 0x0041e80000100800 */
[----:B0-----:R-:W2:Y:S01]  /*1ba10*/  LDL R15, [R1+0x1794] ;  /* 0x00179400010f7983 */ /* 0x001ea20000100800 */
[-C--:B---3--:R-:W-:Y:S02]  /*1ba20*/  @P0 LOP3.LUT R5, R5, R4.reuse, RZ, 0x3c, !PT ;  /* 0x0000000405050212 */ /* 0x088fe400078e3cff */
[----:B------:R-:W-:Y:S02]  /*1ba30*/  ISETP.GT.AND P1, PT, R13, 0x78, PT ;  /* 0x000000780d00780c */ /* 0x000fe40003f24270 */
        /* <DEDUP_REMOVED lines=37> */
[----:B------:R-:W2:Y:S01]  /*1bc90*/  @P1 LDG.E.U16 R6, [R4.64] ;  /* 0x0000000804061981 */ /* 0x000ea2000c1e1500 */
[----:B----4-:R-:W-:-:S03]  /*1bca0*/  PRMT R14, RZ, 0x7610, R14 ;  /* 0x00007610ff0e7816 */ /* 0x010fc6000000000e */
[----:B--2---:R0:W-:Y:S04]  /*1bcb0*/  STL [R1+0x18], R6 ;  /* 0x0000180601007387 */ /* 0x0041e80000100800 */
[----:B0-----:R-:W2:Y:S01]  /*1bcc0*/  LDL.LU R6, [R1+0x2550] ;  /* 0x0025500001067983 */ /* 0x001ea20000300800 */
[----:B------:R-:W4:Y:S02]  /*1bcd0*/  LDL R5, [R1+0x1778] ;  /* 0x0017780001057983 */ /* 0x000f240000100800 */
[----:B------:R-:W-:Y:S01]  /*1bce0*/  @P0 IMAD.MOV.U32 R4, RZ, RZ, R15 ;  /* 0x000000ffff040224 */ /* 0x000fe200078e000f */
[----:B------:R-:W-:Y:S01]  /*1bcf0*/  PRMT R25, RZ, 0x7610, R25 ;  /* 0x00007610ff197816 */ /* 0x000fe20000000019 */
[----:B------:R-:W2:Y:S04]  /*1bd00*/  LDL R15, [R1+0x17e4] ;  /* 0x0017e400010f7983 */ /* 0x000ea80000100800 */
[----:B----4-:R0:W4:Y:S04]  /*1bd10*/  @P0 LDG.E.U16 R14, [R4.64] ;  /* 0x00000008040e0981 */ /* 0x010128000c1e1500 */
[----:B0-----:R-:W2:Y:S04]  /*1bd20*/  LDL R4, [R1+0x1790] ;  /* 0x0017900001047983 */ /* 0x001ea80000100800 */
[----:B------:R-:W2:Y:S02]  /*1bd30*/  LDL R5, [R1+0x17a0] ;  /* 0x0017a00001057983 */ /* 0x000ea40000100800 */
[----:B--2---:R-:W-:-:S04]  /*1bd40*/  @P0 LOP3.LUT R5, R5, R4, RZ, 0x3c, !PT ;  /* 0x0000000405050212 */ /* 0x004fc800078e3cff */
[----:B------:R-:W-:-:S04]  /*1bd50*/  @P0 LOP3.LUT R4, R5, R4, RZ, 0x3c, !PT ;  /* 0x0000000405040212 */ /* 0x000fc800078e3cff */
[----:B------:R-:W-:-:S05]  /*1bd60*/  @P0 LOP3.LUT R5, R5, R4, RZ, 0x3c, !PT ;  /* 0x0000000405050212 */ /* 0x000fca00078e3cff */
[----:B------:R-:W2:Y:S04]  /*1bd70*/  @P0 LDG.E.U16 R25, [R4.64] ;  /* 0x0000000804190981 */ /* 0x000ea8000c1e1500 */
[----:B----4-:R0:W-:Y:S04]  /*1bd80*/  STL [R1+0x88], R14 ;  /* 0x0000880e01007387 */ /* 0x0101e80000100800 */
[----:B0-----:R-:W4:Y:S04]  /*1bd90*/  LDL R14, [R1+0x17ec] ;  /* 0x0017ec00010e7983 */ /* 0x001f280000100800 */
        /* <DEDUP_REMOVED lines=8> */
[----:B------:R0:W2:Y:S04]  /*1be20*/  @P0 LDG.E.U16 R2, [R4.64] ;  /* 0x0000000804020981 */ /* 0x0000a8000c1e1500 */
[----:B0-----:R-:W2:Y:S04]  /*1be30*/  LDL R4, [R1+0x17a4] ;  /* 0x0017a40001047983 */ /* 0x001ea80000100800 */
[----:B------:R-:W2:Y:S01]  /*1be40*/  LDL R5, [R1+0x17ac] ;  /* 0x0017ac0001057983 */ /* 0x000ea20000100800 */
[----:B------:R-:W-:Y:S02]  /*1be50*/  ISETP.GT.AND P1, PT, R13, 0x77, PT ;  /* 0x000000770d00780c */ /* 0x000fe40003f24270 */
[----:B------:R-:W-:-:S11]  /*1be60*/  PRMT R28, RZ, 0x7610, R28 ;  /* 0x00007610ff1c7816 */ /* 0x000fd6000000001c */
[----:B--2---:R-:W-:-:S04]  /*1be70*/  @P1 LOP3.LUT R5, R5, R4, RZ, 0x3c, !PT ;  /* 0x0000000405051212 */ /* 0x004fc800078e3cff */
[----:B------:R-:W-:-:S04]  /*1be80*/  @P1 LOP3.LUT R4, R5, R4, RZ, 0x3c, !PT ;  /* 0x0000000405041212 */ /* 0x000fc800078e3cff */
[----:B------:R-:W-:Y:S01]  /*1be90*/  @P1 LOP3.LUT R5, R5, R4, RZ, 0x3c, !PT ;  /* 0x0000000405051212 */ /* 0x000fe200078e3cff */
[----:B------:R0:W-:Y:S04]  /*1bea0*/  STL [R1+0x78], R2 ;  /* 0x0000780201007387 */ /* 0x0001e80000100800 */
[----:B------:R1:W2:Y:S01]  /*1beb0*/  @P1 LDG.E.U16 R28, [R4.64] ;  /* 0x00000008041c1981 */ /* 0x0002a2000c1e1500 */
[----:B------:R-:W-:Y:S02]  /*1bec0*/  ISETP.GT.AND P0, PT, R13, 0x79, PT ;  /* 0x000000790d00780c */ /* 0x000fe40003f04270 */
[----:B------:R-:W-:Y:S02]  /*1bed0*/  PRMT R22, RZ, 0x7610, R22 ;  /* 0x00007610ff167816 */ /* 0x000fe40000000016 */
[----:B------:R-:W-:Y:S01]  /*1bee0*/  PRMT R29, RZ, 0x7610, R29 ;  /* 0x00007610ff1d7816 */ /* 0x000fe2000000001d */
[----:B0-----:R-:W2:Y:S04]  /*1bef0*/  LDL R2, [R1+0x17f4] ;  /* 0x0017f40001027983 */ /* 0x001ea80000100800 */
[----:B-1----:R-:W2:Y:S04]  /*1bf00*/  LDL R4, [R1+0x1798] ;  /* 0x0017980001047983 */ /* 0x002ea80000100800 */
[----:B------:R-:W2:Y:S02]  /*1bf10*/  LDL R5, [R1+0x17b4] ;  /* 0x0017b40001057983 */ /* 0x000ea40000100800 */
[----:B--2---:R-:W-:-:S04]  /*1bf20*/  @P1 LOP3.LUT R5, R5, R4, RZ, 0x3c, !PT ;  /* 0x0000000405051212 */ /* 0x004fc800078e3cff */
[----:B------:R-:W-:-:S04]  /*1bf30*/  @P1 LOP3.LUT R4, R5, R4, RZ, 0x3c, !PT ;  /* 0x0000000405041212 */ /* 0x000fc800078e3cff */
[----:B------:R-:W-:-:S05]  /*1bf40*/  @P1 LOP3.LUT R5, R5, R4, RZ, 0x3c, !PT ;  /* 0x0000000405051212 */ /* 0x000fca00078e3cff */
[----:B------:R4:W2:Y:S02]  /*1bf50*/  @P1 LDG.E.U16 R22, [R4.64] ;  /* 0x0000000804161981 */ /* 0x0008a4000c1e1500 */
[----:B----4-:R-:W-:Y:S02]  /*1bf60*/  @P0 IMAD.MOV.U32 R4, RZ, RZ, R14 ;  /* 0x000000ffff040224 */ /* 0x010fe400078e000e */
[----:B------:R-:W-:-:S05]  /*1bf70*/  @P0 IMAD.MOV.U32 R5, RZ, RZ, R15 ;  /* 0x000000ffff050224 */ /* 0x000fca00078e000f */
[----:B------:R0:W4:Y:S04]  /*1bf80*/  @P0 LDG.E.U16 R29, [R4.64] ;  /* 0x00000008041d0981 */ /* 0x000128000c1e1500 */
[----:B------:R1:W-:Y:S04]  /*1bf90*/  STL [R1+0x70], R28 ;  /* 0x0000701c01007387 */ /* 0x0003e80000100800 */
[----:B-1----:R-:W3:Y:S04]  /*1bfa0*/  LDL R28, [R1+0x1800] ;  /* 0x00180000011c7983 */ /* 0x002ee80000100800 */
[----:B--2---:R1:W-:Y:S04]  /*1bfb0*/  STL [R1+0x68], R22 ;  /* 0x0000681601007387 */ /* 0x0043e80000100800 */
[----:B-1----:R-:W2:Y:S01]  /*1bfc0*/  LDL.LU R22, [R1+0x2548] ;  /* 0x0025480001167983 */ /* 0x002ea20000300800 */
[----:B------:R-:W2:Y:S02]  /*1bfd0*/  LDL R15, [R1+0x17fc] ;  /* 0x0017fc00010f7983 */ /* 0x000ea40000100800 */
[----:B------:R-:W2:Y:S02]  /*1bfe0*/  LDL R14, [R1+0x1808] ;  /* 0x00180800010e7983 */ /* 0x000ea40000100800 */
[----:B0-----:R-:W2:Y:S01]  /*1bff0*/  LDL R5, [R1+0x17d8] ;  /* 0x0017d80001057983 */ /* 0x001ea20000100800 */
[----:B----4-:R0:W-:Y:S04]  /*1c000*/  STL [R1+0x250c], R29 ;  /* 0x00250c1d01007387 */ /* 0x0101e80000100800 */
[----:B0-----:R-:W4:Y:S01]  /*1c010*/  LDL R29, [R1+0x17f0] ;  /* 0x0017f000011d7983 */ /* 0x001f220000100800 */
[----:B------:R-:W-:Y:S01]  /*1c020*/  PRMT R27, RZ, 0x7610, R27 ;  /* 0x00007610ff1b7816 */ /* 0x000fe2000000001b */
[----:B------:R-:W-:Y:S01]  /*1c030*/  @P0 IMAD.MOV.U32 R4, RZ, RZ, R2 ;  /* 0x000000ffff040224 */ /* 0x000fe200078e0002 */
[----:B------:R-:W-:-:S02]  /*1c040*/  PRMT R26, RZ, 0x7610, R26 ;  /* 0x00007610ff1a7816 */ /* 0x000fc4000000001a */
[----:B------:R-:W-:Y:S01]  /*1c050*/  PRMT R24, RZ, 0x7610, R24 ;  /* 0x00007610ff187816 */ /* 0x000fe20000000018 */
[----:B------:R-:W4:Y:S04]  /*1c060*/  LDL R2, [R1+0x17c0] ;  /* 0x0017c00001027983 */ /* 0x000f280000100800 */
[----:B--2---:R3:W2:Y:S02]  /*1c070*/  @P0 LDG.E.U16 R27, [R4.64] ;  /* 0x00000008041b0981 */ /* 0x0046a4000c1e1500 */
[----:B---3--:R-:W-:Y:S02]  /*1c080*/  @P0 IMAD.MOV.U32 R4, RZ, RZ, R28 ;  /* 0x000000ffff040224 */ /* 0x008fe400078e001c */
[----:B----4-:R-:W-:-:S05]  /*1c090*/  @P0 IMAD.MOV.U32 R5, RZ, RZ, R29 ;  /* 0x000000ffff050224 */ /* 0x010fca00078e001d */
[----:B------:R0:W3:Y:S02]  /*1c0a0*/  @P0 LDG.E.U16 R26, [R4.64] ;  /* 0x00000008041a0981 */ /* 0x0000e4000c1e1500 */
[----:B0-----:R-:W-:Y:S02]  /*1c0b0*/  @P0 IMAD.MOV.U32 R4, RZ, RZ, R14 ;  /* 0x000000ffff040224 */ /* 0x001fe400078e000e */
[----:B------:R-:W-:-:S05]  /*1c0c0*/  @P0 IMAD.MOV.U32 R5, RZ, RZ, R15 ;  /* 0x000000ffff050224 */ /* 0x000fca00078e000f */
[----:B------:R0:W4:Y:S04]  /*1c0d0*/  @P0 LDG.E.U16 R24, [R4.64] ;  /* 0x0000000804180981 */ /* 0x000128000c1e1500 */
[----:B--2---:R1:W-:Y:S01]  /*1c0e0*/  STL [R1+0x2510], R27 ;  /* 0x0025101b01007387 */ /* 0x0043e20000100800 */
[----:B------:R-:W2:Y:S02]  /*1c0f0*/  LDL R29, [R1+0x17c8] ;  /* 0x0017c800011d7983 */ /* 0x000ea40000100800 */
[----:B------:R-:W2:Y:S01]  /*1c100*/  LDL R28, [R1+0x1804] ;  /* 0x00180400011c7983 */ /* 0x000ea20000100800 */
[----:B-1----:R-:W2:Y:S04]  /*1c110*/  LDL R27, [R1+0x180c] ;  /* 0x00180c00011b7983 */ /* 0x002ea80000100800 */
[----:B---3--:R1:W-:Y:S01]  /*1c120*/  STL [R1+0x2514], R26 ;  /* 0x0025141a01007387 */ /* 0x0083e20000100800 */
[----:B0-----:R-:W3:Y:S01]  /*1c130*/  LDL R5, [R1+0x17b0] ;  /* 0x0017b00001057983 */ /* 0x001ee20000100800 */
[----:B------:R-:W-:Y:S01]  /*1c140*/  PRMT R0, RZ, 0x7610, R0 ;  /* 0x00007610ff007816 */ /* 0x000fe20000000000 */
[----:B------:R-:W-:Y:S01]  /*1c150*/  @P1 IMAD.MOV.U32 R4, RZ, RZ, R2 ;  /* 0x000000ffff041224 */ /* 0x000fe200078e0002 */
[----:B------:R-:W-:Y:S01]  /*1c160*/  ISETP.GT.AND P0, PT, R13, 0x7a, PT ;  /* 0x0000007a0d00780c */ /* 0x000fe20003f04270 */
[----:B------:R-:W2:Y:S04]  /*1c170*/  LDL R15, [R1+0x17f8] ;  /* 0x0017f800010f7983 */ /* 0x000ea80000100800 */
[----:B------:R-:W2:Y:S04]  /*1c180*/  LDL R14, [R1+0x1814] ;  /* 0x00181400010e7983 */ /* 0x000ea80000100800 */
[----:B-1----:R-:W2:Y:S04]  /*1c190*/  LDL R26, [R1+0x17bc] ;  /* 0x0017bc00011a7983 */ /* 0x002ea80000100800 */
[----:B----4-:R0:W-:Y:S01]  /*1c1a0*/  STL [R1+0x2518], R24 ;  /* 0x0025181801007387 */ /* 0x0101e20000100800 */
[----:B------:R-:W-:Y:S01]  /*1c1b0*/  PRMT R23, RZ, 0x7610, R23 ;  /* 0x00007610ff177816 */ /* 0x000fe20000000017 */
[----:B------:R-:W4:Y:S01]  /*1c1c0*/  LDL R2, [R1+0x1810] ;  /* 0x0018100001027983 */ /* 0x000f220000100800 */
[----:B0-----:R-:W-:Y:S01]  /*1c1d0*/  PRMT R24, RZ, 0x7610, R24 ;  /* 0x00007610ff187816 */ /* 0x001fe20000000018 */
[----:B---3--:R2:W3:Y:S02]  /*1c1e0*/  @P1 LDG.E.U16 R0, [R4.64] ;  /* 0x0000000804001981 */ /* 0x0084e4000c1e1500 */
[----:B--2---:R-:W-:-:S02]  /*1c1f0*/  @P1 IMAD.MOV.U32 R4, RZ, RZ, R29 ;  /* 0x000000ffff041224 */ /* 0x004fc400078e001d */
[----:B------:R-:W-:-:S05]  /*1c200*/  @P1 IMAD.MOV.U32 R5, RZ, RZ, R26 ;  /* 0x000000ffff051224 */ /* 0x000fca00078e001a */
[----:B------:R0:W2:Y:S02]  /*1c210*/  @P1 LDG.E.U16 R24, [R4.64] ;  /* 0x0000000804181981 */ /* 0x0000a4000c1e1500 */
[----:B0-----:R-:W-:Y:S02]  /*1c220*/  @P0 IMAD.MOV.U32 R4, RZ, RZ, R27 ;  /* 0x000000ffff040224 */ /* 0x001fe400078e001b */
[----:B------:R-:W-:-:S05]  /*1c230*/  @P0 IMAD.MOV.U32 R5, RZ, RZ, R28 ;  /* 0x000000ffff050224 */ /* 0x000fca00078e001c */
[----:B------:R0:W2:Y:S01]  /*1c240*/  @P0 LDG.E.U16 R23, [R4.64] ;  /* 0x0000000804170981 */ /* 0x0000a2000c1e1500 */
[----:B------:R-:W-:Y:S01]  /*1c250*/  PRMT R21, RZ, 0x7610, R21 ;  /* 0x00007610ff157816 */ /* 0x000fe20000000015 */
[----:B0-----:R-:W-:Y:S02]  /*1c260*/  @P0 IMAD.MOV.U32 R4, RZ, RZ, R14 ;  /* 0x000000ffff040224 */ /* 0x001fe400078e000e */
[----:B------:R-:W-:-:S05]  /*1c270*/  @P0 IMAD.MOV.U32 R5, RZ, RZ, R15 ;  /* 0x000000ffff050224 */ /* 0x000fca00078e000f */
[----:B------:R4:W4:Y:S04]  /*1c280*/  @P0 LDG.E.U16 R21, [R4.64] ;  /* 0x0000000804150981 */ /* 0x000928000c1e1500 */
[----:B---3--:R0:W-:Y:S01]  /*1c290*/  STL [R1+0x50], R0 ;  /* 0x0000500001007387 */ /* 0x0081e20000100800 */
[----:B------:R-:W3:Y:S02]  /*1c2a0*/  LDL R27, [R1+0x181c] ;  /* 0x00181c00011b7983 */ /* 0x000ee40000100800 */
[----:B------:R-:W3:Y:S01]  /*1c2b0*/  LDL R26, [R1+0x1828] ;  /* 0x00182800011a7983 */ /* 0x000ee20000100800 */
[----:B0-----:R-:W3:Y:S04]  /*1c2c0*/  LDL R0, [R1+0x1820] ;  /* 0x0018200001007983 */ /* 0x001ee80000100800 */
[----:B--2---:R0:W-:Y:S01]  /*1c2d0*/  STL [R1+0x24e8], R23 ;  /* 0x0024e81701007387 */ /* 0x0041e20000100800 */
[----:B------:R1:W-:Y:S03]  /*1c2e0*/  STL [R1+0x48], R24 ;  /* 0x0000481801007387 */ /* 0x0003e60000100800 */
[----:B0-----:R-:W2:Y:S04]  /*1c2f0*/  LDL R23, [R1+0x182c] ;  /* 0x00182c0001177983 */ /* 0x001ea80000100800 */
[----:B-1----:R-:W2:Y:S01]  /*1c300*/  LDL R24, [R1+0x1824] ;  /* 0x0018240001187983 */ /* 0x002ea20000100800 */
[----:B------:R-:W-:Y:S01]  /*1c310*/  PRMT R20, RZ, 0x7610, R20 ;  /* 0x00007610ff147816 */ /* 0x000fe20000000014 */
[----:B----4-:R-:W-:Y:S01]  /*1c320*/  @P0 IMAD.MOV.U32 R5, RZ, RZ, R2 ;  /* 0x000000ffff050224 */ /* 0x010fe200078e0002 */
[----:B------:R-:W-:-:S02]  /*1c330*/  PRMT R19, RZ, 0x7610, R19 ;  /* 0x00007610ff137816 */ /* 0x000fc40000000013 */
[----:B------:R-:W-:Y:S01]  /*1c340*/  ISETP.GT.AND P1, PT, R13, 0x7b, PT ;  /* 0x0000007b0d00780c */ /* 0x000fe20003f24270 */
[----:B------:R0:W-:Y:S01]  /*1c350*/  STL [R1+0x24ec], R21 ;  /* 0x0024ec1501007387 */ /* 0x0001e20000100800 */
[----:B------:R-:W4:Y:S01]  /*1c360*/  LDL R15, [R1+0x1818] ;  /* 0x00181800010f7983 */ /* 0x000f220000100800 */
[----:B------:R-:W-:Y:S01]  /*1c370*/  PRMT R18, RZ, 0x7610, R18 ;  /* 0x00007610ff127816 */ /* 0x000fe20000000012 */
[----:B------:R-:W4:Y:S01]  /*1c380*/  LDL R14, [R1+0x1830] ;  /* 0x00183000010e7983 */ /* 0x000f220000100800 */
[----:B------:R-:W4:Y:S01]  /*1c390*/  LDL R2, [R1+0x1840] ;  /* 0x0018400001027983 */ /* 0x000f220000100800 */
[----:B---3--:R-:W-:-:S03]  /*1c3a0*/  @P0 IMAD.MOV.U32 R4, RZ, RZ, R0 ;  /* 0x000000ffff040224 */ /* 0x008fc600078e0000 */
[----:B------:R-:W3:Y:S04]  /*1c3b0*/  LDL R0, [R1+0x1834] ;  /* 0x0018340001007983 */ /* 0x000ee80000100800 */
[----:B------:R1:W3:Y:S02]  /*1c3c0*/  @P0 LDG.E.U16 R20, [R4.64] ;  /* 0x0000000804140981 */ /* 0x0002e4000c1e1500 */
[----:B-1----:R-:W-:Y:S02]  /*1c3d0*/  @P0 IMAD.MOV.U32 R4, RZ, RZ, R26 ;  /* 0x000000ffff040224 */ /* 0x002fe400078e001a */
[----:B------:R-:W-:-:S05]  /*1c3e0*/  @P0 IMAD.MOV.U32 R5, RZ, RZ, R27 ;  /* 0x000000ffff050224 */ /* 0x000fca00078e001b */
[----:B------:R2:W3:Y:S02]  /*1c3f0*/  @P0 LDG.E.U16 R19, [R4.64] ;  /* 0x0000000804130981 */ /* 0x0004e4000c1e1500 */
[----:B--2---:R-:W-:Y:S02]  /*1c400*/  @P1 IMAD.MOV.U32 R4, RZ, RZ, R23 ;  /* 0x000000ffff041224 */ /* 0x004fe400078e0017 */
[----:B------:R-:W-:-:S05]  /*1c410*/  @P1 IMAD.MOV.U32 R5, RZ, RZ, R24 ;  /* 0x000000ffff051224 */ /* 0x000fca00078e0018 */
[----:B------:R4:W2:Y:S01]  /*1c420*/  @P1 LDG.E.U16 R18, [R4.64] ;  /* 0x0000000804121981 */ /* 0x0008a2000c1e1500 */
[----:B------:R-:W-:Y:S01]  /*1c430*/  PRMT R17, RZ, 0x7610, R17 ;  /* 0x00007610ff117816 */ /* 0x000fe20000000011 */
[----:B----4-:R-:W-:Y:S02]  /*1c440*/  @P1 IMAD.MOV.U32 R5, RZ, RZ, R15 ;  /* 0x000000ffff051224 */ /* 0x010fe400078e000f */
[----:B---3--:R-:W-:Y:S01]  /*1c450*/  STL [R1+0x24f0], R20 ;  /* 0x0024f01401007387 */ /* 0x008fe20000100800 */
[----:B------:R-:W-:-:S05]  /*1c460*/  @P1 IMAD.MOV.U32 R4, RZ, RZ, R0 ;  /* 0x000000ffff041224 */ /* 0x000fca00078e0000 */
[----:B------:R1:W3:Y:S04]  /*1c470*/  @P1 LDG.E.U16 R17, [R4.64] ;  /* 0x0000000804111981 */ /* 0x0002e8000c1e1500 */
[----:B------:R4:W-:Y:S01]  /*1c480*/  STL [R1+0x24f4], R19 ;  /* 0x0024f41301007387 */ /* 0x0009e20000100800 */
[----:B------:R-:W3:Y:S02]  /*1c490*/  LDL R23, [R1+0x183c] ;  /* 0x00183c0001177983 */ /* 0x000ee40000100800 */
[----:B0-----:R-:W3:Y:S01]  /*1c4a0*/  LDL R21, [R1+0x1848] ;  /* 0x0018480001157983 */ /* 0x001ee20000100800 */
[----:B--2---:R-:W-:Y:S01]  /*1c4b0*/  STL [R1+0x24c8], R18 ;  /* 0x0024c81201007387 */ /* 0x004fe20000100800 */
[----:B----4-:R-:W2:Y:S02]  /*1c4c0*/  LDL R19, [R1+0x1844] ;  /* 0x0018440001137983 */ /* 0x010ea40000100800 */
[----:B------:R-:W4:Y:S01]  /*1c4d0*/  LDL R0, [R1+0x184c] ;  /* 0x00184c0001007983 */ /* 0x000f220000100800 */
[----:B------:R-:W-:Y:S01]  /*1c4e0*/  PRMT R16, RZ, 0x7610, R16 ;  /* 0x00007610ff107816 */ /* 0x000fe20000000010 */
[----:B-1----:R-:W-:-:S02]  /*1c4f0*/  @P1 IMAD.MOV.U32 R4, RZ, RZ, R2 ;  /* 0x000000ffff041224 */ /* 0x002fc400078e0002 */
[----:B------:R-:W-:Y:S01]  /*1c500*/  @P1 IMAD.MOV.U32 R5, RZ, RZ, R14 ;  /* 0x000000ffff051224 */ /* 0x000fe200078e000e */
[----:B------:R-:W-:-:S04]  /*1c510*/  PRMT R12, RZ, 0x7610, R12 ;  /* 0x00007610ff0c7816 */ /* 0x000fc8000000000c */
[----:B------:R0:W4:Y:S01]  /*1c520*/  @P1 LDG.E.U16 R16, [R4.64] ;  /* 0x0000000804101981 */ /* 0x000122000c1e1500 */
[----:B------:R-:W-:Y:S02]  /*1c530*/  ISETP.GT.AND P0, PT, R13, 0x7c, PT ;  /* 0x0000007c0d00780c */ /* 0x000fe40003f04270 */
[----:B------:R-:W-:Y:S01]  /*1c540*/  PRMT R11, RZ, 0x7610, R11 ;  /* 0x00007610ff0b7816 */ /* 0x000fe2000000000b */
[----:B---3--:R-:W-:Y:S01]  /*1c550*/  STL [R1+0x24cc], R17 ;  /* 0x0024cc1101007387 */ /* 0x008fe20000100800 */
[----:B------:R-:W3:Y:S02]  /*1c560*/  LDL R20, [R1+0x1838] ;  /* 0x0018380001147983 */ /* 0x000ee40000100800 */
[----:B------:R-:W3:Y:S02]  /*1c570*/  LDL R2, [R1+0x1854] ;  /* 0x0018540001027983 */ /* 0x000ee40000100800 */
[----:B------:R-:W3:Y:S01]  /*1c580*/  LDL R15, [R1+0x1850] ;  /* 0x00185000010f7983 */ /* 0x000ee20000100800 */
[----:B------:R-:W3:Y:S01]  /*1c590*/  LDL R14, [R1+0x1860] ;  /* 0x00186000010e7983 */ /* 0x000ee20000100800 */
[----:B0-----:R-:W-:-:S02]  /*1c5a0*/  @P1 IMAD.MOV.U32 R5, RZ, RZ, R23 ;  /* 0x000000ffff051224 */ /* 0x001fc400078e0017 */
[----:B------:R-:W-:-:S05]  /*1c5b0*/  @P1 IMAD.MOV.U32 R4, RZ, RZ, R21 ;  /* 0x000000ffff041224 */ /* 0x000fca00078e0015 */
[----:B------:R2:W3:Y:S02]  /*1c5c0*/  @P1 LDG.E.U16 R12, [R4.64] ;  /* 0x00000008040c1981 */ /* 0x0004e4000c1e1500 */
[----:B--2---:R-:W-:Y:S02]  /*1c5d0*/  @P0 IMAD.MOV.U32 R5, RZ, RZ, R19 ;  /* 0x000000ffff050224 */ /* 0x004fe400078e0013 */
[----:B----4-:R-:W-:-:S05]  /*1c5e0*/  @P0 IMAD.MOV.U32 R4, RZ, RZ, R0 ;  /* 0x000000ffff040224 */ /* 0x010fca00078e0000 */
[----:B------:R3:W2:Y:S04]  /*1c5f0*/  @P0 LDG.E.U16 R11, [R4.64] ;  /* 0x00000008040b0981 */ /* 0x0006a8000c1e1500 */
[----:B------:R0:W-:Y:S01]  /*1c600*/  STL [R1+0x24d0], R16 ;  /* 0x0024d01001007387 */ /* 0x0001e20000100800 */
[----:B------:R-:W-:Y:S01]  /*1c610*/  PRMT R10, RZ, 0x7610, R10 ;  /* 0x00007610ff0a7816 */ /* 0x000fe2000000000a */
[----:B---3--:R-:W-:Y:S02]  /*1c620*/  @P0 IMAD.MOV.U32 R5, RZ, RZ, R20 ;  /* 0x000000ffff050224 */ /* 0x008fe400078e0014 */
[----:B------:R-:W-:-:S05]  /*1c630*/  @P0 IMAD.MOV.U32 R4, RZ, RZ, R2 ;  /* 0x000000ffff040224 */ /* 0x000fca00078e0002 */
[----:B------:R1:W3:Y:S04]  /*1c640*/  @P0 LDG.E.U16 R10, [R4.64] ;  /* 0x00000008040a0981 */ /* 0x0002e8000c1e1500 */
[----:B------:R4:W-:Y:S01]  /*1c650*/  STL [R1+0x24d4], R12 ;  /* 0x0024d40c01007387 */ /* 0x0009e20000100800 */
[----:B------:R-:W4:Y:S02]  /*1c660*/  LDL R19, [R1+0x185c] ;  /* 0x00185c0001137983 */ /* 0x000f240000100800 */
[----:B------:R-:W4:Y:S01]  /*1c670*/  LDL R0, [R1+0x1868] ;  /* 0x0018680001007983 */ /* 0x000f220000100800 */
[----:B--2---:R-:W-:Y:S01]  /*1c680*/  STL [R1+0x24a4], R11 ;  /* 0x0024a40b01007387 */ /* 0x004fe20000100800 */
[----:B0-----:R-:W2:Y:S02]  /*1c690*/  LDL R16, [R1+0x1864] ;  /* 0x0018640001107983 */ /* 0x001ea40000100800 */
[----:B------:R-:W2:Y:S01]  /*1c6a0*/  LDL R2, [R1+0x186c] ;  /* 0x00186c0001027983 */ /* 0x000ea20000100800 */
[----:B------:R-:W-:Y:S01]  /*1c6b0*/  PRMT R9, RZ, 0x7610, R9 ;  /* 0x00007610ff097816 */ /* 0x000fe20000000009 */
[----:B-1----:R-:W-:-:S02]  /*1c6c0*/  @P0 IMAD.MOV.U32 R4, RZ, RZ, R14 ;  /* 0x000000ffff040224 */ /* 0x002fc400078e000e */
[----:B------:R-:W-:Y:S01]  /*1c6d0*/  @P0 IMAD.MOV.U32 R5, RZ, RZ, R15 ;  /* 0x000000ffff050224 */ /* 0x000fe200078e000f */
[----:B------:R-:W-:-:S04]  /*1c6e0*/  PRMT R8, RZ, 0x7610, R8 ;  /* 0x00007610ff087816 */ /* 0x000fc80000000008 */
[----:B------:R0:W2:Y:S01]  /*1c6f0*/  @P0 LDG.E.U16 R9, [R4.64] ;  /* 0x0000000804090981 */ /* 0x0000a2000c1e1500 */
[----:B------:R-:W-:Y:S02]  /*1c700*/  ISETP.GT.AND P1, PT, R13, 0x7d, PT ;  /* 0x0000007d0d00780c */ /* 0x000fe40003f24270 */
[----:B------:R-:W-:Y:S01]  /*1c710*/  PRMT R7, RZ, 0x7610, R7 ;  /* 0x00007610ff077816 */ /* 0x000fe20000000007 */
[----:B---3--:R1:W-:Y:S01]  /*1c720*/  STL [R1+0x24a8], R10 ;  /* 0x0024a80a01007387 */ /* 0x0083e20000100800 */
[----:B------:R-:W3:Y:S02]  /*1c730*/  LDL R15, [R1+0x1858] ;  /* 0x00185800010f7983 */ /* 0x000ee40000100800 */
[----:B------:R-:W3:Y:S02]  /*1c740*/  LDL R14, [R1+0x1870] ;  /* 0x00187000010e7983 */ /* 0x000ee40000100800 */
[----:B----4-:R-:W4:Y:S01]  /*1c750*/  LDL R12, [R1+0x1880] ;  /* 0x00188000010c7983 */ /* 0x010f220000100800 */
[----:B-1----:R-:W4:Y:S01]  /*1c760*/  LDL R10, [R1+0x1874] ;  /* 0x00187400010a7983 */ /* 0x002f220000100800 */
[----:B0-----:R-:W-:-:S02]  /*1c770*/  @P0 IMAD.MOV.U32 R5, RZ, RZ, R19 ;  /* 0x000000ffff050224 */ /* 0x001fc400078e0013 */
[----:B------:R-:W-:-:S05]  /*1c780*/  @P0 IMAD.MOV.U32 R4, RZ, RZ, R0 ;  /* 0x000000ffff040224 */ /* 0x000fca00078e0000 */
[----:B------:R2:W4:Y:S02]  /*1c790*/  @P0 LDG.E.U16 R8, [R4.64] ;  /* 0x0000000804080981 */ /* 0x000524000c1e1500 */
[----:B--2---:R-:W-:Y:S02]  /*1c7a0*/  @P1 IMAD.MOV.U32 R5, RZ, RZ, R16 ;  /* 0x000000ffff051224 */ /* 0x004fe400078e0010 */
[----:B------:R-:W-:-:S05]  /*1c7b0*/  @P1 IMAD.MOV.U32 R4, RZ, RZ, R2 ;  /* 0x000000ffff041224 */ /* 0x000fca00078e0002 */
[----:B------:R3:W2:Y:S04]  /*1c7c0*/  @P1 LDG.E.U16 R7, [R4.64] ;  /* 0x0000000804071981 */ /* 0x0006a8000c1e1500 */
[----:B------:R0:W-:Y:S01]  /*1c7d0*/  STL [R1+0x24ac], R9 ;  /* 0x0024ac0901007387 */ /* 0x0001e20000100800 */
[----:B------:R-:W2:Y:S01]  /*1c7e0*/  LDL R0, [R1+0x1888] ;  /* 0x0018880001007983 */ /* 0x000ea20000100800 */
[----:B------:R-:W-:Y:S01]  /*1c7f0*/  PRMT R6, RZ, 0x7610, R6 ;  /* 0x00007610ff067816 */ /* 0x000fe20000000006 */
[----:B---3--:R-:W-:Y:S02]  /*1c800*/  @P1 IMAD.MOV.U32 R5, RZ, RZ, R15 ;  /* 0x000000ffff051224 */ /* 0x008fe400078e000f */
[----:B------:R-:W-:Y:S02]  /*1c810*/  @P1 IMAD.MOV.U32 R15, RZ, RZ, R14 ;  /* 0x000000ffff0f1224 */ /* 0x000fe400078e000e */
[----:B----4-:R-:W-:-:S02]  /*1c820*/  @P1 IMAD.MOV.U32 R14, RZ, RZ, R12 ;  /* 0x000000ffff0e1224 */ /* 0x010fc400078e000c */
[----:B------:R-:W-:-:S05]  /*1c830*/  @P1 IMAD.MOV.U32 R4, RZ, RZ, R10 ;  /* 0x000000ffff041224 */ /* 0x000fca00078e000a */
[----:B------:R1:W3:Y:S04]  /*1c840*/  @P1 LDG.E.U16 R6, [R4.64] ;  /* 0x0000000804061981 */ /* 0x0002e8000c1e1500 */
[----:B------:R-:W-:Y:S01]  /*1c850*/  STL [R1+0x24b0], R8 ;  /* 0x0024b00801007387 */ /* 0x000fe20000100800 */
[----:B------:R-:W4:Y:S02]  /*1c860*/  LDL R2, [R1+0x187c] ;  /* 0x00187c0001027983 */ /* 0x000f240000100800 */
[----:B0-----:R-:W3:Y:S01]  /*1c870*/  LDL R9, [R1+0x188c] ;  /* 0x00188c0001097983 */ /* 0x001ee20000100800 */
[----:B-1----:R-:W-:-:S06]  /*1c880*/  PRMT R5, RZ, 0x7610, R5 ;  /* 0x00007610ff057816 */ /* 0x002fcc0000000005 */
[----:B------:R0:W3:Y:S04]  /*1c890*/  @P1 LDG.E.U16 R5, [R14.64] ;  /* 0x000000080e051981 */ /* 0x0000e8000c1e1500 */
[----:B--2---:R1:W-:Y:S01]  /*1c8a0*/  STL [R1+0x248c], R7 ;  /* 0x00248c0701007387 */ /* 0x0043e20000100800 */
[----:B------:R-:W2:Y:S01]  /*1c8b0*/  LDL R10, [R1+0x1884] ;  /* 0x00188400010a7983 */ /* 0x000ea20000100800 */
[----:B------:R-:W-:Y:S01]  /*1c8c0*/  PRMT R4, RZ, 0x7610, R4 ;  /* 0x00007610ff047816 */ /* 0x000fe20000000004 */
[----:B0-----:R-:W-:Y:S01]  /*1c8d0*/  @P1 IMAD.MOV.U32 R14, RZ, RZ, R0 ;  /* 0x000000ffff0e1224 */ /* 0x001fe200078e0000 */
[----:B------:R-:W-:Y:S01]  /*1c8e0*/  ISETP.GT.AND P0, PT, R13, 0x7e, PT ;  /* 0x0000007e0d00780c */ /* 0x000fe20003f04270 */
[----:B----4-:R-:W-:-:S05]  /*1c8f0*/  @P1 IMAD.MOV.U32 R15, RZ, RZ, R2 ;  /* 0x000000ffff0f1224 */ /* 0x010fca00078e0002 */
[----:B------:R0:W4:Y:S04]  /*1c900*/  @P1 LDG.E.U16 R4, [R14.64] ;  /* 0x000000080e041981 */ /* 0x000128000c1e1500 */
[----:B---3--:R3:W-:Y:S01]  /*1c910*/  STL [R1+0x2490], R6 ;  /* 0x0024900601007387 */ /* 0x0087e20000100800 */
[----:B-1----:R-:W4:Y:S03]  /*1c920*/  LDL R7, [R1+0x1878] ;  /* 0x0018780001077983 */ /* 0x002f260000100800 */
[----:B---3--:R-:W3:Y:S01]  /*1c930*/  LDL R6, [R1+0x1894] ;  /* 0x0018940001067983 */ /* 0x008ee20000100800 */
[----:B------:R1:W-:Y:S02]  /*1c940*/  STL [R1+0x2494], R5 ;  /* 0x0024940501007387 */ /* 0x0003e40000100800 */
[----:B0-----:R-:W-:-:S02]  /*1c950*/  @P0 IMAD.MOV.U32 R14, RZ, RZ, R9 ;  /* 0x000000ffff0e0224 */ /* 0x001fc400078e0009 */
[----:B------:R-:W3:Y:S02]  /*1c960*/  LDL R2, [R1+0x1890] ;  /* 0x0018900001027983 */ /* 0x000ee40000100800 */
[----:B--2---:R-:W-:Y:S01]  /*1c970*/  @P0 IMAD.MOV.U32 R15, RZ, RZ, R10 ;  /* 0x000000ffff0f0224 */ /* 0x004fe200078e000a */
[----:B------:R-:W2:Y:S01]  /*1c980*/  LDL R0, [R1+0x18a0] ;  /* 0x0018a00001007983 */ /* 0x000ea20000100800 */
[----:B-1----:R-:W-:-:S06]  /*1c990*/  PRMT R5, RZ, 0x7610, R5 ;  /* 0x00007610ff057816 */ /* 0x002fcc0000000005 */
[----:B------:R0:W2:Y:S04]  /*1c9a0*/  @P0 LDG.E.U16 R5, [R14.64] ;  /* 0x000000080e050981 */ /* 0x0000a8000c1e1500 */
[----:B----4-:R1:W-:Y:S01]  /*1c9b0*/  STL [R1+0x2498], R4 ;  /* 0x0024980401007387 */ /* 0x0103e20000100800 */
[----:B------:R-:W4:Y:S02]  /*1c9c0*/  LDL R16, [R1+0x189c] ;  /* 0x00189c0001107983 */ /* 0x000f240000100800 */
[----:B------:R-:W4:Y:S02]  /*1c9d0*/  LDL R12, [R1+0x18a8] ;  /* 0x0018a800010c7983 */ /* 0x000f240000100800 */
[----:B------:R-:W4:Y:S01]  /*1c9e0*/  LDL R10, [R1+0x18a4] ;  /* 0x0018a400010a7983 */ /* 0x000f220000100800 */
[----:B------:R-:W4:Y:S01]  /*1c9f0*/  LDL R9, [R1+0x18ac] ;  /* 0x0018ac0001097983 */ /* 0x000f220000100800 */
[----:B0-----:R-:W-:-:S03]  /*1ca00*/  @P0 IMAD.MOV.U32 R15, RZ, RZ, R7 ;  /* 0x000000ffff0f0224 */ /* 0x001fc600078e0007 */
[----:B------:R-:W4:Y:S01]  /*1ca10*/  LDL R7, [R1+0x1898] ;  /* 0x0018980001077983 */ /* 0x000f220000100800 */
[----:B---3--:R-:W-:-:S03]  /*1ca20*/  @P0 IMAD.MOV.U32 R14, RZ, RZ, R6 ;  /* 0x000000ffff0e0224 */ /* 0x008fc600078e0006 */
[----:B------:R-:W3:Y:S04]  /*1ca30*/  LDL R6, [R1+0x18b4] ;  /* 0x0018b40001067983 */ /* 0x000ee80000100800 */
[----:B--2---:R0:W-:Y:S01]  /*1ca40*/  STL [R1+0x14], R5 ;  /* 0x0000140501007387 */ /* 0x0041e20000100800 */
[----:B-1----:R-:W2:Y:S03]  /*1ca50*/  LDL R4, [R1+0x18c4] ;  /* 0x0018c40001047983 */ /* 0x002ea60000100800 */
[----:B0-----:R-:W2:Y:S01]  /*1ca60*/  LDL R5, [R1+0x18b0] ;  /* 0x0018b00001057983 */ /* 0x001ea20000100800 */
[----:B------:R-:W-:Y:S02]  /*1ca70*/  PRMT R18, RZ, 0x7610, R18 ;  /* 0x00007610ff127816 */ /* 0x000fe40000000012 */
[----:B------:R-:W-:-:S02]  /*1ca80*/  PRMT R17, RZ, 0x7610, R17 ;  /* 0x00007610ff117816 */ /* 0x000fc40000000011 */
[----:B------:R-:W-:Y:S02]  /*1ca90*/  ISETP.GT.AND P1, PT, R13, 0x7f, PT ;  /* 0x0000007f0d00780c */ /* 0x000fe40003f24270 */
[----:B------:R0:W2:Y:S01]  /*1caa0*/  @P0 LDG.E.U16 R18, [R14.64] ;  /* 0x000000080e120981 */ /* 0x0000a2000c1e1500 */
[----:B------:R-:W-:Y:S01]  /*1cab0*/  PRMT R11, RZ, 0x7610, R11 ;  /* 0x00007610ff0b7816 */ /* 0x000fe2000000000b */
[----:B0-----:R-:W-:Y:S02]  /*1cac0*/  @P0 IMAD.MOV.U32 R14, RZ, RZ, R0 ;  /* 0x000000ffff0e0224 */ /* 0x001fe400078e0000 */
[----:B------:R-:W-:Y:S01]  /*1cad0*/  @P0 IMAD.MOV.U32 R15, RZ, RZ, R2 ;  /* 0x000000ffff0f0224 */ /* 0x000fe200078e0002 */
[----:B------:R-:W-:Y:S02]  /*1cae0*/  PRMT R8, RZ, 0x7610, R8 ;  /* 0x00007610ff087816 */ /* 0x000fe40000000008 */
[----:B------:R-:W-:Y:S02]  /*1caf0*/  PRMT R3, RZ, 0x7610, R3 ;  /* 0x00007610ff037816 */ /* 0x000fe40000000003 */
[----:B------:R-:W-:Y:S01]  /*1cb00*/  PRMT R25, RZ, 0x7610, R25 ;  /* 0x00007610ff197816 */ /* 0x000fe20000000019 */
[----:B------:R-:W2:Y:S04]  /*1cb10*/  LDL R2, [R1+0x18c0] ;  /* 0x0018c00001027983 */ /* 0x000ea80000100800 */
[----:B------:R4:W2:Y:S04]  /*1cb20*/  @P0 LDG.E.U16 R17, [R14.64] ;  /* 0x000000080e110981 */ /* 0x0008a8000c1e1500 */
[----:B------:R-:W2:Y:S01]  /*1cb30*/  LDL R0, [R1+0x18e4] ;  /* 0x0018e40001007983 */ /* 0x000ea20000100800 */
[----:B----4-:R-:W-:-:S02]  /*1cb40*/  @P0 IMAD.MOV.U32 R15, RZ, RZ, R16 ;  /* 0x000000ffff0f0224 */ /* 0x010fc400078e0010 */
[----:B------:R-:W-:-:S05]  /*1cb50*/  @P0 IMAD.MOV.U32 R14, RZ, RZ, R12 ;  /* 0x000000ffff0e0224 */ /* 0x000fca00078e000c */
[----:B------:R0:W4:Y:S02]  /*1cb60*/  @P0 LDG.E.U16 R11, [R14.64] ;  /* 0x000000080e0b0981 */ /* 0x000124000c1e1500 */
[----:B0-----:R-:W-:Y:S02]  /*1cb70*/  @P1 IMAD.MOV.U32 R14, RZ, RZ, R9 ;  /* 0x000000ffff0e1224 */ /* 0x001fe400078e0009 */
[----:B------:R-:W-:-:S05]  /*1cb80*/  @P1 IMAD.MOV.U32 R15, RZ, RZ, R10 ;  /* 0x000000ffff0f1224 */ /* 0x000fca00078e000a */
[----:B------:R3:W4:Y:S02]  /*1cb90*/  @P1 LDG.E.U16 R8, [R14.64] ;  /* 0x000000080e081981 */ /* 0x000724000c1e1500 */
[----:B---3--:R-:W-:Y:S02]  /*1cba0*/  @P1 IMAD.MOV.U32 R14, RZ, RZ, R6 ;  /* 0x000000ffff0e1224 */ /* 0x008fe400078e0006 */
[----:B------:R-:W-:-:S05]  /*1cbb0*/  @P1 IMAD.MOV.U32 R15, RZ, RZ, R7 ;  /* 0x000000ffff0f1224 */ /* 0x000fca00078e0007 */
[----:B------:R2:W3:Y:S02]  /*1cbc0*/  @P1 LDG.E.U16 R3, [R14.64] ;  /* 0x000000080e031981 */ /* 0x0004e4000c1e1500 */
[----:B--2---:R-:W-:Y:S02]  /*1cbd0*/  @P1 IMAD.MOV.U32 R14, RZ, RZ, R4 ;  /* 0x000000ffff0e1224 */ /* 0x004fe400078e0004 */
[----:B------:R-:W-:-:S05]  /*1cbe0*/  @P1 IMAD.MOV.U32 R15, RZ, RZ, R5 ;  /* 0x000000ffff0f1224 */ /* 0x000fca00078e0005 */
[----:B------:R-:W2:Y:S04]  /*1cbf0*/  @P1 LDG.E.U16 R25, [R14.64] ;  /* 0x000000080e191981 */ /* 0x000ea8000c1e1500 */
[----:B---3--:R-:W-:Y:S04]  /*1cc00*/  STL [R1+0x240c], R3 ;  /* 0x00240c0301007387 */ /* 0x008fe80000100800 */
[----:B--2---:R0:W-:Y:S04]  /*1cc10*/  STL [R1+0x2410], R25 ;  /* 0x0024101901007387 */ /* 0x0041e80000100800 */
[----:B0-----:R-:W2:Y:S01]  /*1cc20*/  LDL.LU R25, [R1+0x844] ;  /* 0x0008440001197983 */ /* 0x001ea20000300800 */
[----:B------:R-:W-:Y:S01]  /*1cc30*/  PRMT R22, RZ, 0x7610, R22 ;  /* 0x00007610ff167816 */ /* 0x000fe20000000016 */
[----:B------:R-:W-:-:S02]  /*1cc40*/  @P1 IMAD.MOV.U32 R14, RZ, RZ, R0 ;  /* 0x000000ffff0e1224 */ /* 0x000fc400078e0000 */
[----:B------:R-:W-:-:S05]  /*1cc50*/  @P1 IMAD.MOV.U32 R15, RZ, RZ, R2 ;  /* 0x000000ffff0f1224 */ /* 0x000fca00078e0002 */
[----:B------:R0:W3:Y:S04]  /*1cc60*/  @P1 LDG.E.U16 R22, [R14.64] ;  /* 0x000000080e161981 */ /* 0x0000e8000c1e1500 */
[----:B------:R-:W1:Y:S01]  /*1cc70*/  S2R R2, SR_TID.X ;  /* 0x0000000000027919 */ /* 0x000e620000002100 */
[----:B------:R-:W-:Y:S06]  /*1cc80*/  BAR.SYNC.DEFER_BLOCKING 0x0 ;  /* 0x0000000000007b1d */ /* 0x000fec0000010000 */
[----:B--2---:R2:W-:Y:S04]  /*1cc90*/  STL [R1+0x2544], R25 ;  /* 0x0025441901007387 */ /* 0x0045e80000100800 */
[----:B--2---:R-:W2:Y:S01]  /*1cca0*/  LDL.LU R25, [R1+0x8c8] ;  /* 0x0008c80001197983 */ /* 0x004ea20000300800 */
[----:B------:R-:W2:Y:S02]  /*1ccb0*/  LDL.LU R3, [R1+0x840] ;  /* 0x0008400001037983 */ /* 0x000ea40000300800 */
[----:B------:R-:W2:Y:S02]  /*1ccc0*/  LDL.LU R4, [R1+0x83c] ;  /* 0x00083c0001047983 */ /* 0x000ea40000300800 */
[----:B------:R-:W2:Y:S01]  /*1ccd0*/  LDL.LU R5, [R1+0x7c8] ;  /* 0x0007c80001057983 */ /* 0x000ea20000300800 */
[----:B------:R-:W2:Y:S01]  /*1cce0*/  LDL.LU R6, [R1+0x7c4] ;  /* 0x0007c40001067983 */ /* 0x000ea20000300800 */
[----:B------:R-:W2:Y:S02]  /*1ccf0*/  LDL.LU R7, [R1+0x7c0] ;  /* 0x0007c00001077983 */ /* 0x000ea40000300800 */
[----:B----4-:R4:W-:Y:S02]  /*1cd00*/  STL [R1+0x4], R8 ;  /* 0x0000040801007387 */ /* 0x0109e40000100800 */
[----:B------:R-:W-:Y:S01]  /*1cd10*/  STL [R1+0x10], R18 ;  /* 0x0000101201007387 */ /* 0x000fe20000100800 */
[----:B----4-:R-:W4:Y:S01]  /*1cd20*/  LDL.LU R8, [R1+0x7bc] ;  /* 0x0007bc0001087983 */ /* 0x010f220000300800 */
[----:B------:R-:W4:Y:S02]  /*1cd30*/  LDL.LU R9, [R1+0x744] ;  /* 0x0007440001097983 */ /* 0x000f240000300800 */
[----:B------:R-:W4:Y:S02]  /*1cd40*/  LDL.LU R10, [R1+0x740] ;  /* 0x00074000010a7983 */ /* 0x000f240000300800 */
[----:B------:R0:W-:Y:S02]  /*1cd50*/  STL [R1+0x8], R11 ;  /* 0x0000080b01007387 */ /* 0x0001e40000100800 */
[----:B0-----:R-:W4:Y:S01]  /*1cd60*/  LDL.LU R11, [R1+0x73c] ;  /* 0x00073c00010b7983 */ /* 0x001f220000300800 */
[----:B------:R0:W-:Y:S02]  /*1cd70*/  STL [R1+0xc], R17 ;  /* 0x00000c1101007387 */ /* 0x0001e40000100800 */
[----:B------:R-:W4:Y:S02]  /*1cd80*/  LDL.LU R12, [R1+0x738] ;  /* 0x00073800010c7983 */ /* 0x000f240000300800 */
[----:B------:R-:W4:Y:S01]  /*1cd90*/  LDL.LU R16, [R1+0x6c4] ;  /* 0x0006c40001107983 */ /* 0x000f220000300800 */
[----:B0-----:R-:W4:Y:S01]  /*1cda0*/  LDL.LU R17, [R1+0x6c0] ;  /* 0x0006c00001117983 */ /* 0x001f220000300800 */
[----:B------:R-:W4:Y:S02]  /*1cdb0*/  LDL.LU R18, [R1+0x6b8] ;  /* 0x0006b80001127983 */ /* 0x000f240000300800 */
[----:B------:R-:W4:Y:S02]  /*1cdc0*/  LDL.LU R19, [R1+0x6b0] ;  /* 0x0006b00001137983 */ /* 0x000f240000300800 */
[----:B------:R-:W4:Y:S01]  /*1cdd0*/  LDL.LU R20, [R1+0x644] ;  /* 0x0006440001147983 */ /* 0x000f220000300800 */
[----:B------:R-:W4:Y:S01]  /*1cde0*/  LDL.LU R21, [R1+0x63c] ;  /* 0x00063c0001157983 */ /* 0x000f220000300800 */
[----:B------:R-:W4:Y:S02]  /*1cdf0*/  LDL.LU R23, [R1+0x634] ;  /* 0x0006340001177983 */ /* 0x000f240000300800 */
[----:B------:R-:W4:Y:S02]  /*1ce00*/  LDL.LU R24, [R1+0x62c] ;  /* 0x00062c0001187983 */ /* 0x000f240000300800 */
[----:B------:R-:W4:Y:S01]  /*1ce10*/  LDL.LU R26, [R1+0x5c4] ;  /* 0x0005c400011a7983 */ /* 0x000f220000300800 */
[----:B------:R-:W4:Y:S01]  /*1ce20*/  LDL.LU R27, [R1+0x5bc] ;  /* 0x0005bc00011b7983 */ /* 0x000f220000300800 */
[----:B------:R-:W4:Y:S02]  /*1ce30*/  LDL.LU R29, [R1+0x5b4] ;  /* 0x0005b400011d7983 */ /* 0x000f240000300800 */
[----:B------:R-:W4:Y:S01]  /*1ce40*/  LDL.LU R0, [R1+0x5ac] ;  /* 0x0005ac0001007983 */ /* 0x000f220000300800 */
[----:B-1----:R-:W-:Y:S01]  /*1ce50*/  LOP3.LUT R2, R2, 0x7f, RZ, 0xc0, !PT ;  /* 0x0000007f02027812 */ /* 0x002fe200078ec0ff */
[----:B------:R-:W4:Y:S01]  /*1ce60*/  LDL.LU R28, [R1+0x544] ;  /* 0x00054400011c7983 */ /* 0x000f220000300800 */
[----:B------:R-:W4:Y:S02]  /*1ce70*/  LDL.LU R14, [R1+0x8bc] ;  /* 0x0008bc00010e7983 */ /* 0x000f240000300800 */
[----:B------:R-:W4:Y:S01]  /*1ce80*/  LDL.LU R15, [R1+0x848] ;  /* 0x00084800010f7983 */ /* 0x000f220000300800 */
[----:B------:R-:W-:-:S02]  /*1ce90*/  ISETP.GE.AND P0, PT, R2, R13, PT ;  /* 0x0000000d0200720c */ /* 0x000fc40003f06270 */
[----:B------:R-:W0:Y:S04]  /*1cea0*/  S2R R2, SR_TID.X ;  /* 0x0000000000027919 */ /* 0x000e280000002100 */
[----:B---3--:R1:W-:Y:S04]  /*1ceb0*/  STL [R1+0x2414], R22 ;  /* 0x0024141601007387 */ /* 0x0083e80000100800 */
[----:B-1----:R-:W3:Y:S01]  /*1cec0*/  LDL.LU R22, [R1+0x8c0] ;  /* 0x0008c00001167983 */ /* 0x002ee20000300800 */
[----:B------:R-:W3:Y:S01]  /*1ced0*/  LDL.LU R13, [R1+0x8c4] ;  /* 0x0008c400010d7983 */ /* 0x000ee20000300800 */
[----:B0-----:R-:W-:-:S05]  /*1cee0*/  LOP3.LUT R2, R2, 0x7f, RZ, 0xc0, !PT ;  /* 0x0000007f02027812 */ /* 0x001fca00078ec0ff */
[----:B------:R-:W-:-:S05]  /*1cef0*/  IMAD.SHL.U32 R2, R2, 0x2, RZ ;  /* 0x0000000202027824 */ /* 0x000fca00078e00ff */
[----:B--2---:R0:W-:Y:S04]  /*1cf00*/  STS.U16 [R2], R25 ;  /* 0x0000001902007388 */ /* 0x0041e80000000400 */
[----:B0-----:R-:W2:Y:S04]  /*1cf10*/  LDL.LU R25, [R1+0x2544] ;  /* 0x0025440001197983 */ /* 0x001ea80000300800 */
[----:B----4-:R0:W-:Y:S04]  /*1cf20*/  STS.U16 [R2+0xc300], R0 ;  /* 0x00c3000002007388 */ /* 0x0101e80000000400 */
[----:B0-----:R-:W4:Y:S04]  /*1cf30*/  LDL.LU R0, [R1+0x4c4] ;  /* 0x0004c40001007983 */ /* 0x001f280000300800 */
[----:B----4-:R0:W-:Y:S04]  /*1cf40*/  STL [R1+0x2538], R0 ;  /* 0x0025380001007387 */ /* 0x0101e80000100800 */
[----:B0-----:R-:W4:Y:S04]  /*1cf50*/  LDL.LU R0, [R1+0x52c] ;  /* 0x00052c0001007983 */ /* 0x001f280000300800 */
[----:B----4-:R0:W-:Y:S04]  /*1cf60*/  STL [R1+0x253c], R0 ;  /* 0x00253c0001007387 */ /* 0x0101e80000100800 */
[----:B0-----:R-:W4:Y:S04]  /*1cf70*/  LDL.LU R0, [R1+0x534] ;  /* 0x0005340001007983 */ /* 0x001f280000300800 */
[----:B---3--:R-:W-:Y:S04]  /*1cf80*/  STS.U16 [R2+0x100], R13 ;  /* 0x0001000d02007388 */ /* 0x008fe80000000400 */
[----:B------:R-:W-:Y:S04]  /*1cf90*/  STS.U16 [R2+0x200], R22 ;  /* 0x0002001602007388 */ /* 0x000fe80000000400 */
[----:B------:R-:W-:Y:S04]  /*1cfa0*/  STS.U16 [R2+0x300], R14 ;  /* 0x0003000e02007388 */ /* 0x000fe80000000400 */
[----:B------:R-:W-:Y:S04]  /*1cfb0*/  STS.U16 [R2+0x2000], R15 ;  /* 0x0020000f02007388 */ /* 0x000fe80000000400 */
[----:B--2---:R-:W-:Y:S04]  /*1cfc0*/  STS.U16 [R2+0x2100], R25 ;  /* 0x0021001902007388 */ /* 0x004fe80000000400 */
[----:B------:R-:W-:Y:S04]  /*1cfd0*/  STS.U16 [R2+0x2200], R3 ;  /* 0x0022000302007388 */ /* 0x000fe80000000400 */
[----:B------:R-:W-:Y:S04]  /*1cfe0*/  STS.U16 [R2+0x2300], R4 ;  /* 0x0023000402007388 */ /* 0x000fe80000000400 */
[----:B------:R-:W-:Y:S04]  /*1cff0*/  STS.U16 [R2+0x4000], R5 ;  /* 0x0040000502007388 */ /* 0x000fe80000000400 */
[----:B------:R-:W-:Y:S04]  /*1d000*/  STS.U16 [R2+0x4100], R6 ;  /* 0x0041000602007388 */ /* 0x000fe80000000400 */
[----:B------:R-:W-:Y:S04]  /*1d010*/  STS.U16 [R2+0x4200], R7 ;  /* 0x0042000702007388 */ /* 0x000fe80000000400 */
[----:B------:R-:W-:Y:S04]  /*1d020*/  STS.U16 [R2+0x4300], R8 ;  /* 0x0043000802007388 */ /* 0x000fe80000000400 */
[----:B------:R-:W-:Y:S04]  /*1d030*/  STS.U16 [R2+0x6000], R9 ;  /* 0x0060000902007388 */ /* 0x000fe80000000400 */
[----:B------:R-:W-:Y:S04]  /*1d040*/  STS.U16 [R2+0x6100], R10 ;  /* 0x0061000a02007388 */ /* 0x000fe80000000400 */
[----:B----4-:R0:W-:Y:S04]  /*1d050*/  STL [R1+0x2540], R0 ;  /* 0x0025400001007387 */ /* 0x0101e80000100800 */
[----:B0-----:R-:W2:Y:S01]  /*1d060*/  LDL.LU R0, [R1+0x53c] ;  /* 0x00053c0001007983 */ /* 0x001ea20000300800 */
[----:B------:R-:W3:Y:S02]  /*1d070*/  LDL.LU R13, [R1+0x4bc] ;  /* 0x0004bc00010d7983 */ /* 0x000ee40000300800 */
[----:B------:R-:W4:Y:S02]  /*1d080*/  LDL.LU R22, [R1+0x4b4] ;  /* 0x0004b40001167983 */ /* 0x000f240000300800 */
[----:B------:R-:W3:Y:S01]  /*1d090*/  LDL.LU R14, [R1+0x4ac] ;  /* 0x0004ac00010e7983 */ /* 0x000ee20000300800 */
[----:B------:R-:W3:Y:S01]  /*1d0a0*/  LDL.LU R15, [R1+0x444] ;  /* 0x00044400010f7983 */ /* 0x000ee20000300800 */
[----:B------:R-:W3:Y:S02]  /*1d0b0*/  LDL.LU R25, [R1+0x43c] ;  /* 0x00043c0001197983 */ /* 0x000ee40000300800 */
[----:B------:R-:W3:Y:S02]  /*1d0c0*/  LDL.LU R3, [R1+0x434] ;  /* 0x0004340001037983 */ /* 0x000ee40000300800 */
[----:B------:R-:W3:Y:S01]  /*1d0d0*/  LDL.LU R4, [R1+0x42c] ;  /* 0x00042c0001047983 */ /* 0x000ee20000300800 */
[----:B------:R-:W3:Y:S01]  /*1d0e0*/  LDL.LU R5, [R1+0x3c4] ;  /* 0x0003c40001057983 */ /* 0x000ee20000300800 */
[----:B------:R-:W3:Y:S02]  /*1d0f0*/  LDL.LU R6, [R1+0x3bc] ;  /* 0x0003bc0001067983 */ /* 0x000ee40000300800 */
[----:B------:R-:W3:Y:S02]  /*1d100*/  LDL.LU R7, [R1+0x3b4] ;  /* 0x0003b40001077983 */ /* 0x000ee40000300800 */
[----:B------:R-:W3:Y:S01]  /*1d110*/  LDL.LU R8, [R1+0x3ac] ;  /* 0x0003ac0001087983 */ /* 0x000ee20000300800 */
[----:B------:R-:W3:Y:S04]  /*1d120*/  LDL.LU R9, [R1+0x344] ;  /* 0x0003440001097983 */ /* 0x000ee80000300800 */
[----:B------:R0:W-:Y:S01]  /*1d130*/  STS.U16 [R2+0x6200], R11 ;  /* 0x0062000b02007388 */ /* 0x0001e20000000400 */
[----:B------:R-:W3:Y:S03]  /*1d140*/  LDL.LU R10, [R1+0x33c] ;  /* 0x00033c00010a7983 */ /* 0x000ee60000300800 */
[----:B------:R1:W-:Y:S04]  /*1d150*/  STS.U16 [R2+0x6300], R12 ;  /* 0x0063000c02007388 */ /* 0x0003e80000000400 */
[----:B------:R1:W-:Y:S04]  /*1d160*/  STS.U16 [R2+0x8000], R16 ;  /* 0x0080001002007388 */ /* 0x0003e80000000400 */
[----:B------:R1:W-:Y:S04]  /*1d170*/  STS.U16 [R2+0x8100], R17 ;  /* 0x0081001102007388 */ /* 0x0003e80000000400 */
[----:B------:R1:W-:Y:S04]  /*1d180*/  STS.U16 [R2+0x8200], R18 ;  /* 0x0082001202007388 */ /* 0x0003e80000000400 */
[----:B------:R1:W-:Y:S04]  /*1d190*/  STS.U16 [R2+0x8300], R19 ;  /* 0x0083001302007388 */ /* 0x0003e80000000400 */
[----:B0-----:R-:W3:Y:S01]  /*1d1a0*/  LDL.LU R11, [R1+0x334] ;  /* 0x00033400010b7983 */ /* 0x001ee20000300800 */
[----:B-1----:R-:W3:Y:S02]  /*1d1b0*/  LDL.LU R12, [R1+0x24c] ;  /* 0x00024c00010c7983 */ /* 0x002ee40000300800 */
[----:B------:R-:W3:Y:S01]  /*1d1c0*/  LDL.LU R16, [R1+0x1c4] ;  /* 0x0001c40001107983 */ /* 0x000ee20000300800 */
[----:B------:R-:W3:Y:S01]  /*1d1d0*/  LDL.LU R17, [R1+0x1bc] ;  /* 0x0001bc0001117983 */ /* 0x000ee20000300800 */
[----:B------:R-:W3:Y:S03]  /*1d1e0*/  LDL.LU R18, [R1+0x1b4] ;  /* 0x0001b40001127983 */ /* 0x000ee60000300800 */
        /* <DEDUP_REMOVED lines=15> */
[----:B0-----:R-:W3:Y:S01]  /*1d2e0*/  LDL.LU R29, [R1+0x98] ;  /* 0x00009800011d7983 */ /* 0x001ee20000300800 */
[----:B-1----:R-:W3:Y:S03]  /*1d2f0*/  LDL.LU R28, [R1+0x94] ;  /* 0x00009400011c7983 */ /* 0x002ee60000300800 */
[----:B--2---:R0:W-:Y:S04]  /*1d300*/  STS.U16 [R2+0xe100], R0 ;  /* 0x00e1000002007388 */ /* 0x0041e80000000400 */
[----:B0-----:R-:W2:Y:S04]  /*1d310*/  LDL.LU R0, [R1+0x2540] ;  /* 0x0025400001007983 */ /* 0x001ea80000300800 */
[----:B--2---:R0:W-:Y:S04]  /*1d320*/  STS.U16 [R2+0xe200], R0 ;  /* 0x00e2000002007388 */ /* 0x0041e80000000400 */
[----:B0-----:R-:W2:Y:S04]  /*1d330*/  LDL.LU R0, [R1+0x253c] ;  /* 0x00253c0001007983 */ /* 0x001ea80000300800 */
[----:B--2---:R0:W-:Y:S04]  /*1d340*/  STS.U16 [R2+0xe300], R0 ;  /* 0x00e3000002007388 */ /* 0x0041e80000000400 */
[----:B0-----:R-:W2:Y:S04]  /*1d350*/  LDL.LU R0, [R1+0x2538] ;  /* 0x0025380001007983 */ /* 0x001ea80000300800 */
[----:B---3--:R-:W-:Y:S04]  /*1d360*/  STS.U16 [R2+0x10100], R13 ;  /* 0x0101000d02007388 */ /* 0x008fe80000000400 */
[----:B--2---:R0:W-:Y:S04]  /*1d370*/  STS.U16 [R2+0x10000], R0 ;  /* 0x0100000002007388 */ /* 0x0041e80000000400 */
[----:B0-----:R-:W2:Y:S01]  /*1d380*/  LDL.LU R0, [R1+0x2534] ;  /* 0x0025340001007983 */ /* 0x001ea20000300800 */
[----:B------:R-:W3:Y:S03]  /*1d390*/  LDL.LU R13, [R1+0x8b0] ;  /* 0x0008b000010d7983 */ /* 0x000ee60000300800 */
[----:B---3--:R0:W-:Y:S04]  /*1d3a0*/  STL [R1+0x2528], R13 ;  /* 0x0025280d01007387 */ /* 0x0081e80000100800 */
[----:B0-----:R-:W3:Y:S04]  /*1d3b0*/  LDL.LU R13, [R1+0x18] ;  /* 0x00001800010d7983 */ /* 0x001ee80000300800 */
[----:B---3--:R0:W-:Y:S04]  /*1d3c0*/  STL [R1+0x252c], R13 ;  /* 0x00252c0d01007387 */ /* 0x0081e80000100800 */
[----:B0-----:R-:W3:Y:S04]  /*1d3d0*/  LDL.LU R13, [R1+0x1c] ;  /* 0x00001c00010d7983 */ /* 0x001ee80000300800 */
[----:B----4-:R-:W-:Y:S04]  /*1d3e0*/  STS.U16 [R2+0x10200], R22 ;  /* 0x0102001602007388 */ /* 0x010fe80000000400 */
        /* <DEDUP_REMOVED lines=12> */
[----:B---3--:R0:W-:Y:S04]  /*1d4b0*/  STL [R1+0x2530], R13 ;  /* 0x0025300d01007387 */ /* 0x0081e80000100800 */
[----:B0-----:R-:W3:Y:S01]  /*1d4c0*/  LDL.LU R13, [R1+0x20] ;  /* 0x00002000010d7983 */ /* 0x001ee20000300800 */
[----:B------:R-:W4:Y:S02]  /*1d4d0*/  LDL.LU R22, [R1+0x8a8] ;  /* 0x0008a80001167983 */ /* 0x000f240000300800 */
[----:B------:R-:W2:Y:S02]  /*1d4e0*/  LDL.LU R14, [R1+0x8a0] ;  /* 0x0008a000010e7983 */ /* 0x000ea40000300800 */
[----:B------:R-:W2:Y:S01]  /*1d4f0*/  LDL.LU R15, [R1+0x838] ;  /* 0x00083800010f7983 */ /* 0x000ea20000300800 */
[----:B------:R-:W2:Y:S01]  /*1d500*/  LDL.LU R25, [R1+0x830] ;  /* 0x0008300001197983 */ /* 0x000ea20000300800 */
[----:B------:R-:W2:Y:S02]  /*1d510*/  LDL.LU R3, [R1+0x828] ;  /* 0x0008280001037983 */ /* 0x000ea40000300800 */
[----:B------:R-:W2:Y:S02]  /*1d520*/  LDL.LU R4, [R1+0x820] ;  /* 0x0008200001047983 */ /* 0x000ea40000300800 */
[----:B------:R-:W2:Y:S01]  /*1d530*/  LDL.LU R5, [R1+0x7b8] ;  /* 0x0007b80001057983 */ /* 0x000ea20000300800 */
[----:B------:R-:W2:Y:S01]  /*1d540*/  LDL.LU R6, [R1+0x7b0] ;  /* 0x0007b00001067983 */ /* 0x000ea20000300800 */
[----:B------:R-:W2:Y:S02]  /*1d550*/  LDL.LU R7, [R1+0x7a8] ;  /* 0x0007a80001077983 */ /* 0x000ea40000300800 */
[----:B------:R-:W2:Y:S02]  /*1d560*/  LDL.LU R8, [R1+0x7a0] ;  /* 0x0007a00001087983 */ /* 0x000ea40000300800 */
[----:B------:R-:W2:Y:S01]  /*1d570*/  LDL.LU R9, [R1+0x734] ;  /* 0x0007340001097983 */ /* 0x000ea20000300800 */
[----:B------:R-:W2:Y:S04]  /*1d580*/  LDL.LU R10, [R1+0x72c] ;  /* 0x00072c00010a7983 */ /* 0x000ea80000300800 */
[----:B------:R0:W-:Y:S01]  /*1d590*/  STS.U16 [R2+0x16300], R12 ;  /* 0x0163000c02007388 */ /* 0x0001e20000000400 */
[----:B------:R-:W2:Y:S03]  /*1d5a0*/  LDL.LU R11, [R1+0x724] ;  /* 0x00072400010b7983 */ /* 0x000ea60000300800 */
[----:B------:R1:W-:Y:S04]  /*1d5b0*/  STS.U16 [R2+0x18000], R16 ;  /* 0x0180001002007388 */ /* 0x0003e80000000400 */
[----:B------:R1:W-:Y:S04]  /*1d5c0*/  STS.U16 [R2+0x18100], R17 ;  /* 0x0181001102007388 */ /* 0x0003e80000000400 */
[----:B------:R1:W-:Y:S04]  /*1d5d0*/  STS.U16 [R2+0x18200], R18 ;  /* 0x0182001202007388 */ /* 0x0003e80000000400 */
[----:B------:R1:W-:Y:S04]  /*1d5e0*/  STS.U16 [R2+0x18300], R19 ;  /* 0x0183001302007388 */ /* 0x0003e80000000400 */
[----:B------:R1:W-:Y:S04]  /*1d5f0*/  STS.U16 [R2+0x1a000], R20 ;  /* 0x01a0001402007388 */ /* 0x0003e80000000400 */
[----:B0-----:R-:W2:Y:S01]  /*1d600*/  LDL.LU R12, [R1+0x71c] ;  /* 0x00071c00010c7983 */ /* 0x001ea20000300800 */
[----:B-1----:R-:W2:Y:S02]  /*1d610*/  LDL.LU R16, [R1+0x6a8] ;  /* 0x0006a80001107983 */ /* 0x002ea40000300800 */
[----:B------:R-:W2:Y:S01]  /*1d620*/  LDL.LU R17, [R1+0x6a0] ;  /* 0x0006a00001117983 */ /* 0x000ea20000300800 */
[----:B------:R-:W2:Y:S01]  /*1d630*/  LDL.LU R18, [R1+0x698] ;  /* 0x0006980001127983 */ /* 0x000ea20000300800 */
[----:B------:R-:W2:Y:S03]  /*1d640*/  LDL.LU R19, [R1+0x690] ;  /* 0x0006900001137983 */ /* 0x000ea60000300800 */
        /* <DEDUP_REMOVED lines=14> */
[----:B0-----:R-:W2:Y:S04]  /*1d730*/  LDL.LU R28, [R1+0x58c] ;  /* 0x00058c00011c7983 */ /* 0x001ea80000300800 */
[----:B---3--:R0:W-:Y:S04]  /*1d740*/  STS.U16 [R2+0x1e100], R13 ;  /* 0x01e1000d02007388 */ /* 0x0081e80000000400 */
[----:B0-----:R-:W3:Y:S04]  /*1d750*/  LDL.LU R13, [R1+0x2530] ;  /* 0x00253000010d7983 */ /* 0x001ee80000300800 */
[----:B---3--:R0:W-:Y:S04]  /*1d760*/  STS.U16 [R2+0x1e200], R13 ;  /* 0x01e2000d02007388 */ /* 0x0081e80000000400 */
[----:B0-----:R-:W3:Y:S04]  /*1d770*/  LDL.LU R13, [R1+0x252c] ;  /* 0x00252c00010d7983 */ /* 0x001ee80000300800 */
[----:B--2---:R0:W-:Y:S02]  /*1d780*/  STS.U16 [R2+0x1e000], R0 ;  /* 0x01e0000002007388 */ /* 0x0041e40000000400 */
[----:B0-----:R-:W-:-:S02]  /*1d790*/  LOP3.LUT R0, R2, 0x10, RZ, 0x3c, !PT ;  /* 0x0000001002007812 */ /* 0x001fc400078e3cff */
[----:B---3--:R0:W-:Y:S04]  /*1d7a0*/  STS.U16 [R2+0x1e300], R13 ;  /* 0x01e3000d02007388 */ /* 0x0081e80000000400 */
[----:B0-----:R-:W2:Y:S01]  /*1d7b0*/  LDL.LU R13, [R1+0x2528] ;  /* 0x00252800010d7983 */ /* 0x001ea20000300800 */
[----:B------:R-:W3:Y:S03]  /*1d7c0*/  LDL.LU R2, [R1+0x8b8] ;  /* 0x0008b80001027983 */ /* 0x000ee60000300800 */
[----:B---3--:R-:W-:Y:S01]  /*1d7d0*/  STS.U16 [R0+0x400], R2 ;  /* 0x0004000200007388 */ /* 0x008fe20000000400 */
[----:B--2---:R-:W-:Y:S02]  /*1d7e0*/  STS.U16 [R0+0x500], R13 ;  /* 0x0005000d00007388 */ /* 0x004fe40000000400 */
[----:B----4-:R-:W-:Y:S02]  /*1d7f0*/  STS.U16 [R0+0x600], R22 ;  /* 0x0006001600007388 */ /* 0x010fe40000000400 */
[----:B------:R-:W-:Y:S01]  /*1d800*/  STS.U16 [R0+0x700], R14 ;  /* 0x0007000e00007388 */ /* 0x000fe20000000400 */
[----:B------:R-:W-:Y:S01]  /*1d810*/  STS.U16 [R0+0x2400], R15 ;  /* 0x0024000f00007388 */ /* 0x000fe20000000400 */
[----:B------:R-:W-:Y:S02]  /*1d820*/  STS.U16 [R0+0x2500], R25 ;  /* 0x0025001900007388 */ /* 0x000fe40000000400 */
[----:B------:R-:W-:Y:S02]  /*1d830*/  STS.U16 [R0+0x2600], R3 ;  /* 0x0026000300007388 */ /* 0x000fe40000000400 */
        /* <DEDUP_REMOVED lines=16> */
[----:B------:R0:W-:Y:S02]  /*1d940*/  STS.U16 [R0+0xa700], R24 ;  /* 0x00a7001800007388 */ /* 0x0001e40000000400 */
[----:B0-----:R-:W2:Y:S04]  /*1d950*/  LDL.LU R24, [R1+0x50c] ;  /* 0x00050c0001187983 */ /* 0x001ea80000300800 */
[----:B--2---:R0:W-:Y:S04]  /*1d960*/  STL [R1+0x251c], R24 ;  /* 0x00251c1801007387 */ /* 0x0041e80000100800 */
[----:B0-----:R-:W2:Y:S04]  /*1d970*/  LDL.LU R24, [R1+0x514] ;  /* 0x0005140001187983 */ /* 0x001ea80000300800 */
[----:B--2---:R0:W-:Y:S04]  /*1d980*/  STL [R1+0x2520], R24 ;  /* 0x0025201801007387 */ /* 0x0041e80000100800 */
[----:B0-----:R-:W2:Y:S04]  /*1d990*/  LDL.LU R24, [R1+0x51c] ;  /* 0x00051c0001187983 */ /* 0x001ea80000300800 */
[----:B------:R-:W-:Y:S01]  /*1d9a0*/  STS.U16 [R0+0xc400], R26 ;  /* 0x00c4001a00007388 */ /* 0x000fe20000000400 */
[----:B------:R-:W-:Y:S02]  /*1d9b0*/  STS.U16 [R0+0xc500], R27 ;  /* 0x00c5001b00007388 */ /* 0x000fe40000000400 */
[----:B------:R-:W-:Y:S02]  /*1d9c0*/  STS.U16 [R0+0xc600], R29 ;  /* 0x00c6001d00007388 */ /* 0x000fe40000000400 */
[----:B------:R-:W-:Y:S01]  /*1d9d0*/  STS.U16 [R0+0xc700], R28 ;  /* 0x00c7001c00007388 */ /* 0x000fe20000000400 */
[----:B--2---:R0:W-:Y:S04]  /*1d9e0*/  STL [R1+0x2524], R24 ;  /* 0x0025241801007387 */ /* 0x0041e80000100800 */
        /* <DEDUP_REMOVED lines=28> */
[----:B--2---:R0:W-:Y:S04]  /*1dbb0*/  STS.U16 [R0+0xe400], R24 ;  /* 0x00e4001800007388 */ /* 0x0041e80000000400 */
[----:B0-----:R-:W2:Y:S04]  /*1dbc0*/  LDL.LU R24, [R1+0x2524] ;  /* 0x0025240001187983 */ /* 0x001ea80000300800 */
[----:B--2---:R0:W-:Y:S04]  /*1dbd0*/  STS.U16 [R0+0xe500], R24 ;  /* 0x00e5001800007388 */ /* 0x0041e80000000400 */
[----:B0-----:R-:W2:Y:S04]  /*1dbe0*/  LDL.LU R24, [R1+0x2520] ;  /* 0x0025200001187983 */ /* 0x001ea80000300800 */
[----:B--2---:R0:W-:Y:S04]  /*1dbf0*/  STS.U16 [R0+0xe600], R24 ;  /* 0x00e6001800007388 */ /* 0x0041e80000000400 */
[----:B0-----:R-:W2:Y:S04]  /*1dc00*/  LDL.LU R24, [R1+0x251c] ;  /* 0x00251c0001187983 */ /* 0x001ea80000300800 */
[----:B--2---:R0:W-:Y:S01]  /*1dc10*/  STS.U16 [R0+0xe700], R24 ;  /* 0x00e7001800007388 */ /* 0x0041e20000000400 */
[----:B---3--:R1:W-:Y:S02]  /*1dc20*/  STS.U16 [R0+0x10400], R26 ;  /* 0x0104001a00007388 */ /* 0x0083e40000000400 */
[----:B----4-:R2:W-:Y:S02]  /*1dc30*/  STS.U16 [R0+0x10500], R27 ;  /* 0x0105001b00007388 */ /* 0x0105e40000000400 */
[----:B------:R3:W-:Y:S01]  /*1dc40*/  STS.U16 [R0+0x10600], R29 ;  /* 0x0106001d00007388 */ /* 0x0007e20000000400 */
[----:B------:R3:W-:Y:S01]  /*1dc50*/  STS.U16 [R0+0x10700], R28 ;  /* 0x0107001c00007388 */ /* 0x0007e20000000400 */
[----:B------:R-:W-:Y:S02]  /*1dc60*/  STS.U16 [R0+0x12400], R2 ;  /* 0x0124000200007388 */ /* 0x000fe40000000400 */
[----:B------:R3:W-:Y:S01]  /*1dc70*/  STS.U16 [R0+0x12500], R13 ;  /* 0x0125000d00007388 */ /* 0x0007e20000000400 */
[----:B0-----:R-:W4:Y:S01]  /*1dc80*/  LDL.LU R24, [R1+0x2518] ;  /* 0x0025180001187983 */ /* 0x001f220000300800 */
[----:B-1----:R-:W4:Y:S02]  /*1dc90*/  LDL.LU R26, [R1+0x2514] ;  /* 0x00251400011a7983 */ /* 0x002f240000300800 */
[----:B--2---:R-:W2:Y:S02]  /*1dca0*/  LDL.LU R27, [R1+0x2510] ;  /* 0x00251000011b7983 */ /* 0x004ea40000300800 */
[----:B---3--:R-:W3:Y:S01]  /*1dcb0*/  LDL.LU R29, [R1+0x250c] ;  /* 0x00250c00011d7983 */ /* 0x008ee20000300800 */
[----:B------:R-:W2:Y:S01]  /*1dcc0*/  LDL.LU R28, [R1+0x2508] ;  /* 0x00250800011c7983 */ /* 0x000ea20000300800 */
[----:B------:R-:W2:Y:S03]  /*1dcd0*/  LDL.LU R13, [R1+0x810] ;  /* 0x00081000010d7983 */ /* 0x000ea60000300800 */
[----:B------:R-:W0:Y:S04]  /*1dce0*/  S2R R2, SR_TID.X ;  /* 0x0000000000027919 */ /* 0x000e280000002100 */
        /* <DEDUP_REMOVED lines=17> */
[----:B------:R-:W-:Y:S03]  /*1de00*/  STS.U16 [R0+0x1a700], R19 ;  /* 0x01a7001300007388 */ /* 0x000fe60000000400 */
[----:B--2---:R1:W-:Y:S04]  /*1de10*/  STL [R1+0x2504], R13 ;  /* 0x0025040d01007387 */ /* 0x0043e80000100800 */
[----:B-1----:R-:W2:Y:S01]  /*1de20*/  LDL.LU R13, [R1+0x898] ;  /* 0x00089800010d7983 */ /* 0x002ea20000300800 */
[----:B------:R-:W2:Y:S02]  /*1de30*/  LDL.LU R22, [R1+0x80c] ;  /* 0x00080c0001167983 */ /* 0x000ea40000300800 */
[----:B------:R-:W2:Y:S02]  /*1de40*/  LDL.LU R14, [R1+0x798] ;  /* 0x00079800010e7983 */ /* 0x000ea40000300800 */
[----:B------:R-:W2:Y:S01]  /*1de50*/  LDL.LU R15, [R1+0x794] ;  /* 0x00079400010f7983 */ /* 0x000ea20000300800 */
[----:B------:R-:W2:Y:S01]  /*1de60*/  LDL.LU R25, [R1+0x790] ;  /* 0x0007900001197983 */ /* 0x000ea20000300800 */
[----:B------:R-:W2:Y:S02]  /*1de70*/  LDL.LU R3, [R1+0x78c] ;  /* 0x00078c0001037983 */ /* 0x000ea40000300800 */
[----:B------:R-:W2:Y:S02]  /*1de80*/  LDL.LU R4, [R1+0x714] ;  /* 0x0007140001047983 */ /* 0x000ea40000300800 */
[----:B------:R-:W2:Y:S01]  /*1de90*/  LDL.LU R5, [R1+0x710] ;  /* 0x0007100001057983 */ /* 0x000ea20000300800 */
[----:B0-----:R-:W-:Y:S01]  /*1dea0*/  LOP3.LUT R2, R2, 0x7f, RZ, 0xc0, !PT ;  /* 0x0000007f02027812 */ /* 0x001fe200078ec0ff */
[----:B------:R-:W2:Y:S01]  /*1deb0*/  LDL.LU R6, [R1+0x70c] ;  /* 0x00070c0001067983 */ /* 0x000ea20000300800 */
[----:B------:R-:W2:Y:S02]  /*1dec0*/  LDL.LU R7, [R1+0x708] ;  /* 0x0007080001077983 */ /* 0x000ea40000300800 */
[----:B------:R-:W2:Y:S02]  /*1ded0*/  LDL.LU R8, [R1+0x688] ;  /* 0x0006880001087983 */ /* 0x000ea40000300800 */
[----:B------:R-:W2:Y:S01]  /*1dee0*/  LDL.LU R9, [R1+0x684] ;  /* 0x0006840001097983 */ /* 0x000ea20000300800 */
[----:B------:R-:W2:Y:S01]  /*1def0*/  LDL.LU R10, [R1+0x680] ;  /* 0x00068000010a7983 */ /* 0x000ea20000300800 */
[----:B------:R-:W-:-:S03]  /*1df00*/  IMAD.SHL.U32 R2, R2, 0x2, RZ ;  /* 0x0000000202027824 */ /* 0x000fc600078e00ff */
[----:B------:R0:W-:Y:S01]  /*1df10*/  STS.U16 [R0+0x1c400], R20 ;  /* 0x01c4001400007388 */ /* 0x0001e20000000400 */
[----:B------:R-:W2:Y:S02]  /*1df20*/  LDL.LU R11, [R1+0x67c] ;  /* 0x00067c00010b7983 */ /* 0x000ea40000300800 */
[----:B------:R1:W-:Y:S02]  /*1df30*/  STS.U16 [R0+0x1c500], R21 ;  /* 0x01c5001500007388 */ /* 0x0003e40000000400 */
[----:B------:R-:W2:Y:S01]  /*1df40*/  LDL.LU R12, [R1+0x604] ;  /* 0x00060400010c7983 */ /* 0x000ea20000300800 */
[----:B------:R4:W-:Y:S04]  /*1df50*/  STS.U16 [R0+0x1c600], R23 ;  /* 0x01c6001700007388 */ /* 0x0009e80000000400 */
[----:B------:R-:W2:Y:S01]  /*1df60*/  LDL.LU R16, [R1+0x600] ;  /* 0x0006000001107983 */ /* 0x000ea20000300800 */
[----:B------:R-:W-:Y:S02]  /*1df70*/  STS.U16 [R0+0x1c700], R28 ;  /* 0x01c7001c00007388 */ /* 0x000fe40000000400 */
[----:B------:R-:W2:Y:S02]  /*1df80*/  LDL.LU R17, [R1+0x5fc] ;  /* 0x0005fc0001117983 */ /* 0x000ea40000300800 */
[----:B---3--:R3:W-:Y:S01]  /*1df90*/  STS.U16 [R0+0x1e400], R29 ;  /* 0x01e4001d00007388 */ /* 0x0087e20000000400 */
[----:B------:R-:W2:Y:S01]  /*1dfa0*/  LDL.LU R18, [R1+0x5f8] ;  /* 0x0005f80001127983 */ /* 0x000ea20000300800 */
[----:B------:R-:W2:Y:S02]  /*1dfb0*/  LDL.LU R19, [R1+0x584] ;  /* 0x0005840001137983 */ /* 0x000ea40000300800 */
[----:B0-----:R-:W2:Y:S02]  /*1dfc0*/  LDL.LU R20, [R1+0x580] ;  /* 0x0005800001147983 */ /* 0x001ea40000300800 */
[----:B-1----:R-:W2:Y:S01]  /*1dfd0*/  LDL.LU R21, [R1+0x57c] ;  /* 0x00057c0001157983 */ /* 0x002ea20000300800 */
[----:B----4-:R-:W4:Y:S01]  /*1dfe0*/  LDL.LU R23, [R1+0x578] ;  /* 0x0005780001177983 */ /* 0x010f220000300800 */
[----:B---3--:R-:W-:-:S03]  /*1dff0*/  LOP3.LUT R29, R2, 0x10, RZ, 0x3c, !PT ;  /* 0x00000010021d7812 */ /* 0x008fc600078e3cff */
[----:B------:R-:W3:Y:S01]  /*1e000*/  LDL.LU R0, [R1+0x504] ;  /* 0x0005040001007983 */ /* 0x000ee20000300800 */
[----:B------:R-:W-:Y:S02]  /*1e010*/  LOP3.LUT R28, R2, 0x20, RZ, 0x3c, !PT ;  /* 0x00000020021c7812 */ /* 0x000fe400078e3cff */
[----:B------:R-:W3:Y:S01]  /*1e020*/  LDL.LU R2, [R1+0x814] ;  /* 0x0008140001027983 */ /* 0x000ee20000300800 */
[----:B------:R0:W-:Y:S01]  /*1e030*/  STS.U16 [R29+0x1e500], R27 ;  /* 0x01e5001b1d007388 */ /* 0x0001e20000000400 */
[----:B------:R1:W-:Y:S02]  /*1e040*/  STS.U16 [R29+0x1e600], R26 ;  /* 0x01e6001a1d007388 */ /* 0x0003e40000000400 */
[----:B------:R1:W-:Y:S01]  /*1e050*/  STS.U16 [R29+0x1e700], R24 ;  /* 0x01e700181d007388 */ /* 0x0003e20000000400 */
[----:B0-----:R-:W3:Y:S01]  /*1e060*/  LDL.LU R27, [R1+0x818] ;  /* 0x00081800011b7983 */ /* 0x001ee20000300800 */
[----:B-1----:R-:W3:Y:S02]  /*1e070*/  LDL.LU R26, [R1+0x88c] ;  /* 0x00088c00011a7983 */ /* 0x002ee40000300800 */
[----:B------:R-:W3:Y:S02]  /*1e080*/  LDL.LU R24, [R1+0x890] ;  /* 0x0008900001187983 */ /* 0x000ee40000300800 */
[----:B------:R0:W-:Y:S02]  /*1e090*/  STL [R1+0x2418], R29 ;  /* 0x0024181d01007387 */ /* 0x0001e40000100800 */
[----:B0-----:R-:W3:Y:S04]  /*1e0a0*/  LDL.LU R29, [R1+0x894] ;  /* 0x00089400011d7983 */ /* 0x001ee80000300800 */
[----:B--2---:R0:W-:Y:S04]  /*1e0b0*/  STS.U16 [R28+0x800], R13 ;  /* 0x0008000d1c007388 */ /* 0x0041e80000000400 */
[----:B0-----:R-:W2:Y:S04]  /*1e0c0*/  LDL.LU R13, [R1+0x2504] ;  /* 0x00250400010d7983 */ /* 0x001ea80000300800 */
[----:B---3--:R-:W-:Y:S01]  /*1e0d0*/  STS.U16 [R28+0x900], R29 ;  /* 0x0009001d1c007388 */ /* 0x008fe20000000400 */
[----:B------:R-:W-:Y:S02]  /*1e0e0*/  STS.U16 [R28+0xa00], R24 ;  /* 0x000a00181c007388 */ /* 0x000fe40000000400 */
[----:B------:R-:W-:Y:S02]  /*1e0f0*/  STS.U16 [R28+0xb00], R26 ;  /* 0x000b001a1c007388 */ /* 0x000fe40000000400 */
[----:B------:R-:W-:Y:S01]  /*1e100*/  STS.U16 [R28+0x2800], R27 ;  /* 0x0028001b1c007388 */ /* 0x000fe20000000400 */
[----:B------:R-:W-:Y:S04]  /*1e110*/  STS.U16 [R28+0x2900], R2 ;  /* 0x002900021c007388 */ /* 0x000fe80000000400 */
[----:B--2---:R-:W-:Y:S01]  /*1e120*/  STS.U16 [R28+0x2a00], R13 ;  /* 0x002a000d1c007388 */ /* 0x004fe20000000400 */
        /* <DEDUP_REMOVED lines=17> */
[----:B------:R0:W-:Y:S02]  /*1e240*/  STS.U16 [R28+0xc800], R19 ;  /* 0x00c800131c007388 */ /* 0x0001e40000000400 */
[----:B0-----:R-:W2:Y:S04]  /*1e250*/  LDL.LU R19, [R1+0x484] ;  /* 0x0004840001137983 */ /* 0x001ea80000300800 */
[----:B--2---:R0:W-:Y:S04]  /*1e260*/  STL [R1+0x24f8], R19 ;  /* 0x0024f81301007387 */ /* 0x0041e80000100800 */
[----:B0-----:R-:W2:Y:S04]  /*1e270*/  LDL.LU R19, [R1+0x4f8] ;  /* 0x0004f80001137983 */ /* 0x001ea80000300800 */
[----:B--2---:R0:W-:Y:S04]  /*1e280*/  STL [R1+0x24fc], R19 ;  /* 0x0024fc1301007387 */ /* 0x0041e80000100800 */
[----:B0-----:R-:W2:Y:S01]  /*1e290*/  LDL.LU R19, [R1+0x4fc] ;  /* 0x0004fc0001137983 */ /* 0x001ea20000300800 */
[----:B------:R-:W-:Y:S02]  /*1e2a0*/  STS.U16 [R28+0xc900], R20 ;  /* 0x00c900141c007388 */ /* 0x000fe40000000400 */
[----:B------:R-:W-:Y:S02]  /*1e2b0*/  STS.U16 [R28+0xca00], R21 ;  /* 0x00ca00151c007388 */ /* 0x000fe40000000400 */
[----:B----4-:R-:W-:Y:S01]  /*1e2c0*/  STS.U16 [R28+0xcb00], R23 ;  /* 0x00cb00171c007388 */ /* 0x010fe20000000400 */
        /* <DEDUP_REMOVED lines=26> */
[----:B------:R-:W3:Y:S03]  /*1e470*/  LDL.LU R17, [R1+0x6c] ;  /* 0x00006c0001117983 */ /* 0x000ee60000300800 */
[----:B------:R0:W-:Y:S01]  /*1e480*/  STS.U16 [R28+0xe800], R0 ;  /* 0x00e800001c007388 */ /* 0x0001e20000000400 */
[----:B------:R-:W3:Y:S03]  /*1e490*/  LDL.LU R18, [R1+0x64] ;  /* 0x0000640001127983 */ /* 0x000ee60000300800 */
[----:B0-----:R-:W3:Y:S04]  /*1e4a0*/  LDL.LU R0, [R1+0x60] ;  /* 0x0000600001007983 */ /* 0x001ee80000300800 */
        /* <DEDUP_REMOVED lines=10> */
[----:B------:R-:W-:Y:S01]  /*1e550*/  STS.U16 [R28+0x12800], R2 ;  /* 0x012800021c007388 */ /* 0x000fe20000000400 */
[----:B------:R3:W-:Y:S03]  /*1e560*/  STS.U16 [R28+0x12900], R29 ;  /* 0x0129001d1c007388 */ /* 0x0007e60000000400 */
[----:B0-----:R-:W4:Y:S01]  /*1e570*/  LDL.LU R19, [R1+0x24f4] ;  /* 0x0024f40001137983 */ /* 0x001f220000300800 */
[----:B-1----:R-:W4:Y:S02]  /*1e580*/  LDL.LU R20, [R1+0x24f0] ;  /* 0x0024f00001147983 */ /* 0x002f240000300800 */
[----:B--2---:R-:W2:Y:S02]  /*1e590*/  LDL.LU R21, [R1+0x24ec] ;  /* 0x0024ec0001157983 */ /* 0x004ea40000300800 */
[----:B---3--:R-:W3:Y:S01]  /*1e5a0*/  LDL.LU R23, [R1+0x24e8] ;  /* 0x0024e80001177983 */ /* 0x008ee20000300800 */
[----:B------:R-:W2:Y:S04]  /*1e5b0*/  LDL.LU R29, [R1+0x7fc] ;  /* 0x0007fc00011d7983 */ /* 0x000ea80000300800 */
        /* <DEDUP_REMOVED lines=42> */
[----:B------:R1:W-:Y:S01]  /*1e860*/  STS.U16 [R28+0x1ca00], R18 ;  /* 0x01ca00121c007388 */ /* 0x0003e20000000400 */
[----:B------:R4:W-:Y:S01]  /*1e870*/  STS.U16 [R28+0x1cb00], R0 ;  /* 0x01cb00001c007388 */ /* 0x0009e20000000400 */
[----:B---3--:R3:W-:Y:S01]  /*1e880*/  STS.U16 [R28+0x1e800], R23 ;  /* 0x01e800171c007388 */ /* 0x0087e20000000400 */
[----:B------:R-:W-:Y:S02]  /*1e890*/  LOP3.LUT R26, R2, 0x30, RZ, 0x3c, !PT ;  /* 0x00000030021a7812 */ /* 0x000fe400078e3cff */
[----:B0-----:R-:W2:Y:S01]  /*1e8a0*/  LDL.LU R16, [R1+0x570] ;  /* 0x0005700001107983 */ /* 0x001ea20000300800 */
[----:B-1----:R-:W2:Y:S02]  /*1e8b0*/  LDL.LU R17, [R1+0x56c] ;  /* 0x00056c0001117983 */ /* 0x002ea40000300800 */
[----:B------:R-:W2:Y:S01]  /*1e8c0*/  LDL.LU R18, [R1+0x568] ;  /* 0x0005680001127983 */ /* 0x000ea20000300800 */
[----:B----4-:R-:W4:Y:S01]  /*1e8d0*/  LDL.LU R0, [R1+0x4f4] ;  /* 0x0004f40001007983 */ /* 0x010f220000300800 */
[----:B---3--:R-:W3:Y:S02]  /*1e8e0*/  LDL.LU R23, [R1+0x800] ;  /* 0x0008000001177983 */ /* 0x008ee40000300800 */
[----:B------:R-:W3:Y:S02]  /*1e8f0*/  LDL.LU R2, [R1+0x804] ;  /* 0x0008040001027983 */ /* 0x000ee40000300800 */
[----:B------:R-:W-:Y:S01]  /*1e900*/  STS.U16 [R28+0x1e900], R21 ;  /* 0x01e900151c007388 */ /* 0x000fe20000000400 */
[----:B------:R0:W-:Y:S04]  /*1e910*/  STL [R1+0x249c], R21 ;  /* 0x00249c1501007387 */ /* 0x0001e80000100800 */
[----:B------:R-:W-:Y:S01]  /*1e920*/  STS.U16 [R28+0x1ea00], R20 ;  /* 0x01ea00141c007388 */ /* 0x000fe20000000400 */
[----:B------:R-:W-:Y:S03]  /*1e930*/  STS.U16 [R28+0x1eb00], R19 ;  /* 0x01eb00131c007388 */ /* 0x000fe60000000400 */
[----:B0-----:R-:W3:Y:S01]  /*1e940*/  LDL.LU R21, [R1+0x808] ;  /* 0x0008080001157983 */ /* 0x001ee20000300800 */
[----:B------:R0:W-:Y:S03]  /*1e950*/  STL [R1+0x24b4], R20 ;  /* 0x0024b41401007387 */ /* 0x0001e60000100800 */
[----:B0-----:R-:W3:Y:S01]  /*1e960*/  LDL.LU R20, [R1+0x87c] ;  /* 0x00087c0001147983 */ /* 0x001ee20000300800 */
[----:B------:R0:W-:Y:S03]  /*1e970*/  STL [R1+0x24b8], R19 ;  /* 0x0024b81301007387 */ /* 0x0001e60000100800 */
[----:B0-----:R-:W3:Y:S01]  /*1e980*/  LDL.LU R19, [R1+0x880] ;  /* 0x0008800001137983 */ /* 0x001ee20000300800 */
[----:B------:R0:W-:Y:S03]  /*1e990*/  STL [R1+0x241c], R28 ;  /* 0x00241c1c01007387 */ /* 0x0001e60000100800 */
[----:B0-----:R-:W3:Y:S04]  /*1e9a0*/  LDL.LU R28, [R1+0x884] ;  /* 0x00088400011c7983 */ /* 0x001ee80000300800 */
[----:B--2---:R0:W-:Y:S04]  /*1e9b0*/  STS.U16 [R26+0xc00], R29 ;  /* 0x000c001d1a007388 */ /* 0x0041e80000000400 */
[----:B0-----:R-:W2:Y:S04]  /*1e9c0*/  LDL.LU R29, [R1+0x24e4] ;  /* 0x0024e400011d7983 */ /* 0x001ea80000300800 */
[----:B---3--:R-:W-:Y:S01]  /*1e9d0*/  STS.U16 [R26+0xd00], R28 ;  /* 0x000d001c1a007388 */ /* 0x008fe20000000400 */
[----:B------:R-:W-:Y:S02]  /*1e9e0*/  STS.U16 [R26+0xe00], R19 ;  /* 0x000e00131a007388 */ /* 0x000fe40000000400 */
[----:B------:R-:W-:Y:S02]  /*1e9f0*/  STS.U16 [R26+0xf00], R20 ;  /* 0x000f00141a007388 */ /* 0x000fe40000000400 */
[----:B------:R-:W-:Y:S01]  /*1ea00*/  STS.U16 [R26+0x2c00], R21 ;  /* 0x002c00151a007388 */ /* 0x000fe20000000400 */
[----:B------:R-:W-:Y:S01]  /*1ea10*/  STS.U16 [R26+0x2d00], R2 ;  /* 0x002d00021a007388 */ /* 0x000fe20000000400 */
[----:B------:R-:W-:Y:S03]  /*1ea20*/  STS.U16 [R26+0x2e00], R23 ;  /* 0x002e00171a007388 */ /* 0x000fe60000000400 */
        /* <DEDUP_REMOVED lines=17> */
[----:B------:R0:W-:Y:S03]  /*1eb40*/  STS.U16 [R26+0xcc00], R12 ;  /* 0x00cc000c1a007388 */ /* 0x0001e60000000400 */
[----:B0-----:R-:W2:Y:S04]  /*1eb50*/  LDL.LU R12, [R1+0x474] ;  /* 0x00047400010c7983 */ /* 0x001ea80000300800 */
[----:B--2---:R0:W-:Y:S04]  /*1eb60*/  STL [R1+0x24d8], R12 ;  /* 0x0024d80c01007387 */ /* 0x0041e80000100800 */
[----:B0-----:R-:W2:Y:S04]  /*1eb70*/  LDL.LU R12, [R1+0x4e8] ;  /* 0x0004e800010c7983 */ /* 0x001ea80000300800 */
[----:B--2---:R0:W-:Y:S04]  /*1eb80*/  STL [R1+0x24dc], R12 ;  /* 0x0024dc0c01007387 */ /* 0x0041e80000100800 */
[----:B0-----:R-:W2:Y:S01]  /*1eb90*/  LDL.LU R12, [R1+0x4ec] ;  /* 0x0004ec00010c7983 */ /* 0x001ea20000300800 */
[----:B------:R-:W-:Y:S02]  /*1eba0*/  STS.U16 [R26+0xcd00], R16 ;  /* 0x00cd00101a007388 */ /* 0x000fe40000000400 */
[----:B------:R-:W-:Y:S02]  /*1ebb0*/  STS.U16 [R26+0xce00], R17 ;  /* 0x00ce00111a007388 */ /* 0x000fe40000000400 */
[----:B------:R-:W-:Y:S01]  /*1ebc0*/  STS.U16 [R26+0xcf00], R18 ;  /* 0x00cf00121a007388 */ /* 0x000fe20000000400 */
[----:B--2---:R0:W-:Y:S04]  /*1ebd0*/  STL [R1+0x24e0], R12 ;  /* 0x0024e00c01007387 */ /* 0x0041e80000100800 */
[----:B0-----:R-:W2:Y:S01]  /*1ebe0*/  LDL.LU R12, [R1+0x4f0] ;  /* 0x0004f000010c7983 */ /* 0x001ea20000300800 */
        /* <DEDUP_REMOVED lines=25> */
[----:B----4-:R0:W-:Y:S01]  /*1ed80*/  STS.U16 [R26+0xec00], R0 ;  /* 0x00ec00001a007388 */ /* 0x0101e20000000400 */
[----:B------:R-:W2:Y:S03]  /*1ed90*/  LDL.LU R11, [R1+0x54] ;  /* 0x00005400010b7983 */ /* 0x000ea60000300800 */
        /* <DEDUP_REMOVED lines=9> */
[----:B------:R2:W-:Y:S02]  /*1ee30*/  STS.U16 [R26+0x10e00], R17 ;  /* 0x010e00111a007388 */ /* 0x0005e40000000400 */
[----:B------:R3:W-:Y:S01]  /*1ee40*/  STS.U16 [R26+0x10f00], R18 ;  /* 0x010f00121a007388 */ /* 0x0007e20000000400 */
[----:B0-----:R-:W4:Y:S01]  /*1ee50*/  LDL.LU R12, [R1+0x24d4] ;  /* 0x0024d400010c7983 */ /* 0x001f220000300800 */
[----:B-1----:R-:W4:Y:S02]  /*1ee60*/  LDL.LU R16, [R1+0x24d0] ;  /* 0x0024d00001107983 */ /* 0x002f240000300800 */
[----:B--2---:R-:W2:Y:S02]  /*1ee70*/  LDL.LU R17, [R1+0x24cc] ;  /* 0x0024cc0001117983 */ /* 0x004ea40000300800 */
[----:B---3--:R-:W3:Y:S01]  /*1ee80*/  LDL.LU R18, [R1+0x24c8] ;  /* 0x0024c80001127983 */ /* 0x008ee20000300800 */
[----:B------:R0:W-:Y:S01]  /*1ee90*/  STS.U16 [R26+0x12c00], R2 ;  /* 0x012c00021a007388 */ /* 0x0001e20000000400 */
        /* <DEDUP_REMOVED lines=11> */
[----:B------:R-:W-:Y:S04]  /*1ef50*/  STS.U16 [R26+0x18c00], R15 ;  /* 0x018c000f1a007388 */ /* 0x000fe80000000400 */
[----:B0-----:R-:W0:Y:S01]  /*1ef60*/  S2R R2, SR_TID.X ;  /* 0x0000000000027919 */ /* 0x001e220000002100 */
        /* <DEDUP_REMOVED lines=11> */
[----:B-1----:R-:W4:Y:S01]  /*1f020*/  LDL.LU R0, [R1+0x870] ;  /* 0x0008700001007983 */ /* 0x002f220000300800 */
        /* <DEDUP_REMOVED lines=12> */
[----:B0-----:R-:W-:Y:S01]  /*1f0f0*/  LOP3.LUT R2, R2, 0x7f, RZ, 0xc0, !PT ;  /* 0x0000007f02027812 */ /* 0x001fe200078ec0ff */
[----:B------:R-:W4:Y:S02]  /*1f100*/  LDL.LU R3, [R1+0x660] ;  /* 0x0006600001037983 */ /* 0x000f240000300800 */
[----:B------:R-:W4:Y:S01]  /*1f110*/  LDL.LU R4, [R1+0x65c] ;  /* 0x00065c0001047983 */ /* 0x000f220000300800 */
[----:B------:R-:W4:Y:S01]  /*1f120*/  LDL.LU R5, [R1+0x5e4] ;  /* 0x0005e40001057983 */ /* 0x000f220000300800 */
[----:B------:R-:W4:Y:S02]  /*1f130*/  LDL.LU R6, [R1+0x5e0] ;  /* 0x0005e00001067983 */ /* 0x000f240000300800 */
[----:B------:R-:W4:Y:S02]  /*1f140*/  LDL.LU R7, [R1+0x5dc] ;  /* 0x0005dc0001077983 */ /* 0x000f240000300800 */
[----:B------:R-:W-:Y:S01]  /*1f150*/  IMAD.SHL.U32 R2, R2, 0x2, RZ ;  /* 0x0000000202027824 */ /* 0x000fe200078e00ff */
[----:B------:R-:W4:Y:S01]  /*1f160*/  LDL.LU R8, [R1+0x5d8] ;  /* 0x0005d80001087983 */ /* 0x000f220000300800 */
[----:B------:R-:W4:Y:S02]  /*1f170*/  LDL.LU R9, [R1+0x564] ;  /* 0x0005640001097983 */ /* 0x000f240000300800 */
[----:B------:R-:W4:Y:S02]  /*1f180*/  LDL.LU R10, [R1+0x560] ;  /* 0x00056000010a7983 */ /* 0x000f240000300800 */
[----:B------:R-:W4:Y:S01]  /*1f190*/  LDL.LU R11, [R1+0x55c] ;  /* 0x00055c00010b7983 */ /* 0x000f220000300800 */
[----:B------:R-:W-:Y:S01]  /*1f1a0*/  LOP3.LUT R24, R2, 0x40, RZ, 0x3c, !PT ;  /* 0x0000004002187812 */ /* 0x000fe200078e3cff */
[----:B---3--:R-:W-:Y:S04]  /*1f1b0*/  STS.U16 [R26+0x1ec00], R18 ;  /* 0x01ec00121a007388 */ /* 0x008fe80000000400 */
[----:B------:R0:W-:Y:S01]  /*1f1c0*/  STL [R1+0x24bc], R18 ;  /* 0x0024bc1201007387 */ /* 0x0001e20000100800 */
[----:B--2---:R-:W-:Y:S02]  /*1f1d0*/  STS.U16 [R26+0x1ed00], R17 ;  /* 0x01ed00111a007388 */ /* 0x004fe40000000400 */
[----:B----4-:R-:W-:Y:S01]  /*1f1e0*/  STS.U16 [R26+0x1ee00], R16 ;  /* 0x01ee00101a007388 */ /* 0x010fe20000000400 */
[----:B------:R-:W-:Y:S04]  /*1f1f0*/  STS.U16 [R26+0x1ef00], R12 ;  /* 0x01ef000c1a007388 */ /* 0x000fe80000000400 */
[----:B0-----:R-:W2:Y:S01]  /*1f200*/  LDL.LU R18, [R1+0x7f4] ;  /* 0x0007f40001127983 */ /* 0x001ea20000300800 */
[----:B------:R-:W3:Y:S02]  /*1f210*/  LDL.LU R2, [R1+0x7f8] ;  /* 0x0007f80001027983 */ /* 0x000ee40000300800 */
[----:B------:R0:W-:Y:S02]  /*1f220*/  STL [R1+0x24c0], R17 ;  /* 0x0024c01101007387 */ /* 0x0001e40000100800 */
[----:B0-----:R-:W4:Y:S01]  /*1f230*/  LDL.LU R17, [R1+0x86c] ;  /* 0x00086c0001117983 */ /* 0x001f220000300800 */
[----:B------:R0:W-:Y:S03]  /*1f240*/  STL [R1+0x24c4], R16 ;  /* 0x0024c41001007387 */ /* 0x0001e60000100800 */
[----:B0-----:R-:W2:Y:S01]  /*1f250*/  LDL.LU R16, [R1+0x874] ;  /* 0x0008740001107983 */ /* 0x001ea20000300800 */
[----:B------:R-:W2:Y:S02]  /*1f260*/  LDL.LU R12, [R1+0x878] ;  /* 0x00087800010c7983 */ /* 0x000ea40000300800 */
[----:B------:R-:W-:Y:S01]  /*1f270*/  STL [R1+0x2420], R26 ;  /* 0x0024201a01007387 */ /* 0x000fe20000100800 */
[----:B--2---:R-:W-:Y:S01]  /*1f280*/  STS.U16 [R24+0x1000], R12 ;  /* 0x0010000c18007388 */ /* 0x004fe20000000400 */
[----:B------:R-:W-:Y:S02]  /*1f290*/  STS.U16 [R24+0x1100], R16 ;  /* 0x0011001018007388 */ /* 0x000fe40000000400 */
[----:B------:R0:W-:Y:S02]  /*1f2a0*/  STS.U16 [R24+0x1200], R0 ;  /* 0x0012000018007388 */ /* 0x0001e40000000400 */
[----:B0-----:R-:W2:Y:S01]  /*1f2b0*/  LDL.LU R0, [R1+0x558] ;  /* 0x0005580001007983 */ /* 0x001ea20000300800 */
[----:B----4-:R-:W-:Y:S02]  /*1f2c0*/  STS.U16 [R24+0x1300], R17 ;  /* 0x0013001118007388 */ /* 0x010fe40000000400 */
[----:B---3--:R-:W-:Y:S02]  /*1f2d0*/  STS.U16 [R24+0x3000], R2 ;  /* 0x0030000218007388 */ /* 0x008fe40000000400 */
        /* <DEDUP_REMOVED lines=15> */
[----:B------:R0:W-:Y:S01]  /*1f3d0*/  STS.U16 [R24+0xb000], R5 ;  /* 0x00b0000518007388 */ /* 0x0001e20000000400 */
[----:B------:R-:W3:Y:S01]  /*1f3e0*/  LDL.LU R16, [R1+0x4e4] ;  /* 0x0004e40001107983 */ /* 0x000ee20000300800 */
[----:B------:R1:W-:Y:S02]  /*1f3f0*/  STS.U16 [R24+0xb100], R6 ;  /* 0x00b1000618007388 */ /* 0x0003e40000000400 */
[----:B------:R4:W-:Y:S01]  /*1f400*/  STS.U16 [R24+0xb200], R7 ;  /* 0x00b2000718007388 */ /* 0x0009e20000000400 */
[----:B0-----:R-:W3:Y:S01]  /*1f410*/  LDL.LU R5, [R1+0x4e0] ;  /* 0x0004e00001057983 */ /* 0x001ee20000300800 */
[----:B-1----:R-:W3:Y:S02]  /*1f420*/  LDL.LU R6, [R1+0x4dc] ;  /* 0x0004dc0001067983 */ /* 0x002ee40000300800 */
[----:B------:R-:W3:Y:S02]  /*1f430*/  LDL.LU R17, [R1+0x4d8] ;  /* 0x0004d80001117983 */ /* 0x000ee40000300800 */
[----:B------:R-:W3:Y:S01]  /*1f440*/  LDL.LU R18, [R1+0x464] ;  /* 0x0004640001127983 */ /* 0x000ee20000300800 */
[----:B----4-:R-:W4:Y:S01]  /*1f450*/  LDL.LU R7, [R1+0x460] ;  /* 0x0004600001077983 */ /* 0x010f220000300800 */
[----:B------:R-:W4:Y:S03]  /*1f460*/  LDL.LU R19, [R1+0x45c] ;  /* 0x00045c0001137983 */ /* 0x000f260000300800 */
[----:B------:R0:W-:Y:S01]  /*1f470*/  STS.U16 [R24+0xb300], R8 ;  /* 0x00b3000818007388 */ /* 0x0001e20000000400 */
[----:B------:R-:W4:Y:S02]  /*1f480*/  LDL.LU R20, [R1+0x458] ;  /* 0x0004580001147983 */ /* 0x000f240000300800 */
[----:B------:R1:W-:Y:S02]  /*1f490*/  STS.U16 [R24+0xd000], R9 ;  /* 0x00d0000918007388 */ /* 0x0003e40000000400 */
[----:B------:R1:W-:Y:S01]  /*1f4a0*/  STS.U16 [R24+0xd100], R10 ;  /* 0x00d1000a18007388 */ /* 0x0003e20000000400 */
[----:B------:R1:W-:Y:S04]  /*1f4b0*/  STS.U16 [R24+0xd200], R11 ;  /* 0x00d2000b18007388 */ /* 0x0003e80000000400 */
[----:B0-----:R-:W4:Y:S01]  /*1f4c0*/  LDL.LU R8, [R1+0x3e4] ;  /* 0x0003e40001087983 */ /* 0x001f220000300800 */
[----:B-1----:R-:W4:Y:S03]  /*1f4d0*/  LDL.LU R9, [R1+0x3e0] ;  /* 0x0003e00001097983 */ /* 0x002f260000300800 */
[----:B------:R-:W4:Y:S04]  /*1f4e0*/  LDL.LU R10, [R1+0x3dc] ;  /* 0x0003dc00010a7983 */ /* 0x000f280000300800 */
[----:B------:R-:W4:Y:S04]  /*1f4f0*/  LDL.LU R11, [R1+0x3d8] ;  /* 0x0003d800010b7983 */ /* 0x000f280000300800 */
[----:B--2---:R0:W-:Y:S04]  /*1f500*/  STS.U16 [R24+0xd300], R0 ;  /* 0x00d3000018007388 */ /* 0x0041e80000000400 */
[----:B0-----:R-:W2:Y:S01]  /*1f510*/  LDL.LU R0, [R1+0x364] ;  /* 0x0003640001007983 */ /* 0x001ea20000300800 */
        /* <DEDUP_REMOVED lines=15> */
[----:B---3--:R0:W-:Y:S01]  /*1f610*/  STS.U16 [R24+0xf000], R16 ;  /* 0x00f0001018007388 */ /* 0x0081e20000000400 */
[----:B------:R1:W-:Y:S02]  /*1f620*/  STS.U16 [R24+0xf100], R5 ;  /* 0x00f1000518007388 */ /* 0x0003e40000000400 */
[----:B------:R3:W-:Y:S01]  /*1f630*/  STS.U16 [R24+0xf200], R6 ;  /* 0x00f2000618007388 */ /* 0x0007e20000000400 */
[----:B------:R4:W-:Y:S01]  /*1f640*/  STS.U16 [R24+0xf300], R17 ;  /* 0x00f3001118007388 */ /* 0x0009e20000000400 */
[----:B------:R4:W-:Y:S02]  /*1f650*/  STS.U16 [R24+0x11000], R18 ;  /* 0x0110001218007388 */ /* 0x0009e40000000400 */
[----:B----4-:R4:W-:Y:S01]  /*1f660*/  STS.U16 [R24+0x11100], R7 ;  /* 0x0111000718007388 */ /* 0x0109e20000000400 */
[----:B0-----:R-:W2:Y:S01]  /*1f670*/  LDL.LU R16, [R1+0x24c4] ;  /* 0x0024c40001107983 */ /* 0x001ea20000300800 */
[----:B-1----:R-:W2:Y:S02]  /*1f680*/  LDL.LU R5, [R1+0x44] ;  /* 0x0000440001057983 */ /* 0x002ea40000300800 */
[----:B---3--:R-:W3:Y:S01]  /*1f690*/  LDL.LU R6, [R1+0x40] ;  /* 0x0000400001067983 */ /* 0x008ee20000300800 */
[----:B------:R-:W3:Y:S01]  /*1f6a0*/  LDL.LU R17, [R1+0x24c0] ;  /* 0x0024c00001117983 */ /* 0x000ee20000300800 */
[----:B------:R-:W3:Y:S03]  /*1f6b0*/  LDL.LU R18, [R1+0x24bc] ;  /* 0x0024bc0001127983 */ /* 0x000ee60000300800 */
[----:B----4-:R-:W4:Y:S01]  /*1f6c0*/  LDL.LU R7, [R1+0x3c] ;  /* 0x00003c0001077983 */ /* 0x010f220000300800 */
[----:B------:R0:W-:Y:S03]  /*1f6d0*/  STS.U16 [R24+0x11200], R19 ;  /* 0x0112001318007388 */ /* 0x0001e60000000400 */
[----:B------:R1:W-:Y:S01]  /*1f6e0*/  STS.U16 [R24+0x11300], R20 ;  /* 0x0113001418007388 */ /* 0x0003e20000000400 */
[----:B------:R1:W-:Y:S02]  /*1f6f0*/  STS.U16 [R24+0x13000], R8 ;  /* 0x0130000818007388 */ /* 0x0003e40000000400 */
[----:B------:R1:W-:Y:S02]  /*1f700*/  STS.U16 [R24+0x13100], R9 ;  /* 0x0131000918007388 */ /* 0x0003e40000000400 */
[----:B------:R1:W-:Y:S01]  /*1f710*/  STS.U16 [R24+0x13200], R10 ;  /* 0x0132000a18007388 */ /* 0x0003e20000000400 */
[----:B------:R1:W-:Y:S04]  /*1f720*/  STS.U16 [R24+0x13300], R11 ;  /* 0x0133000b18007388 */ /* 0x0003e80000000400 */
[----:B0-----:R-:W4:Y:S01]  /*1f730*/  LDL.LU R19, [R1+0x24b8] ;  /* 0x0024b80001137983 */ /* 0x001f220000300800 */
[----:B-1----:R-:W4:Y:S03]  /*1f740*/  LDL.LU R20, [R1+0x24b4] ;  /* 0x0024b40001147983 */ /* 0x002f260000300800 */
[----:B------:R-:W4:Y:S01]  /*1f750*/  LDL.LU R8, [R1+0x24b0] ;  /* 0x0024b00001087983 */ /* 0x000f220000300800 */
[----:B------:R-:W4:Y:S03]  /*1f760*/  LDL.LU R9, [R1+0x24ac] ;  /* 0x0024ac0001097983 */ /* 0x000f260000300800 */
[----:B------:R-:W4:Y:S01]  /*1f770*/  LDL.LU R10, [R1+0x24a8] ;  /* 0x0024a800010a7983 */ /* 0x000f220000300800 */
[----:B------:R-:W4:Y:S03]  /*1f780*/  LDL.LU R11, [R1+0x24a4] ;  /* 0x0024a400010b7983 */ /* 0x000f260000300800 */
[----:B--2---:R0:W-:Y:S04]  /*1f790*/  STS.U16 [R24+0x15000], R0 ;  /* 0x0150000018007388 */ /* 0x0041e80000000400 */
[----:B0-----:R-:W2:Y:S01]  /*1f7a0*/  LDL.LU R0, [R1+0x24a0] ;  /* 0x0024a00001007983 */ /* 0x001ea20000300800 */
[----:B------:R0:W-:Y:S02]  /*1f7b0*/  STS.U16 [R24+0x15100], R2 ;  /* 0x0151000218007388 */ /* 0x0001e40000000400 */
[----:B------:R-:W-:Y:S02]  /*1f7c0*/  STS.U16 [R24+0x15200], R26 ;  /* 0x0152001a18007388 */ /* 0x000fe40000000400 */
[----:B------:R-:W-:Y:S01]  /*1f7d0*/  STS.U16 [R24+0x15300], R12 ;  /* 0x0153000c18007388 */ /* 0x000fe20000000400 */
[----:B------:R1:W-:Y:S04]  /*1f7e0*/  STS.U16 [R24+0x17000], R28 ;  /* 0x0170001c18007388 */ /* 0x0003e80000000400 */
        /* <DEDUP_REMOVED lines=11> */
[----:B-1----:R-:W2:Y:S01]  /*1f8a0*/  LDL.LU R28, [R1+0x864] ;  /* 0x00086400011c7983 */ /* 0x002ea20000300800 */
[----:B------:R-:W-:Y:S02]  /*1f8b0*/  STS.U16 [R24+0x1b300], R4 ;  /* 0x01b3000418007388 */ /* 0x000fe40000000400 */
[----:B------:R-:W-:Y:S02]  /*1f8c0*/  STS.U16 [R24+0x1d000], R5 ;  /* 0x01d0000518007388 */ /* 0x000fe40000000400 */
[----:B---3--:R1:W-:Y:S01]  /*1f8d0*/  STS.U16 [R24+0x1d100], R6 ;  /* 0x01d1000618007388 */ /* 0x0083e20000000400 */
[----:B----4-:R3:W-:Y:S04]  /*1f8e0*/  STS.U16 [R24+0x1d200], R7 ;  /* 0x01d2000718007388 */ /* 0x0107e80000000400 */
[----:B------:R-:W4:Y:S01]  /*1f8f0*/  LDL.LU R3, [R1+0x860] ;  /* 0x0008600001037983 */ /* 0x000f220000300800 */
[----:B------:R-:W4:Y:S02]  /*1f900*/  LDL.LU R14, [R1+0x85c] ;  /* 0x00085c00010e7983 */ /* 0x000f240000300800 */
[----:B------:R-:W4:Y:S02]  /*1f910*/  LDL.LU R23, [R1+0x7e8] ;  /* 0x0007e80001177983 */ /* 0x000f240000300800 */
[----:B------:R-:W4:Y:S01]  /*1f920*/  LDL.LU R15, [R1+0x7e4] ;  /* 0x0007e400010f7983 */ /* 0x000f220000300800 */
[----:B------:R-:W4:Y:S01]  /*1f930*/  LDL.LU R25, [R1+0x7e0] ;  /* 0x0007e00001197983 */ /* 0x000f220000300800 */
[----:B-1----:R-:W4:Y:S01]  /*1f940*/  LDL.LU R6, [R1+0x7dc] ;  /* 0x0007dc0001067983 */ /* 0x002f220000300800 */
[----:B0-----:R-:W-:Y:S01]  /*1f950*/  LOP3.LUT R2, R2, 0x7f, RZ, 0xc0, !PT ;  /* 0x0000007f02027812 */ /* 0x001fe200078ec0ff */
[----:B---3--:R-:W3:Y:S01]  /*1f960*/  LDL.LU R7, [R1+0x764] ;  /* 0x0007640001077983 */ /* 0x008ee20000300800 */
[----:B------:R-:W3:Y:S01]  /*1f970*/  LDL.LU R26, [R1+0x6e4] ;  /* 0x0006e400011a7983 */ /* 0x000ee20000300800 */
[----:B------:R-:W3:Y:S02]  /*1f980*/  LDL.LU R12, [R1+0x6e0] ;  /* 0x0006e000010c7983 */ /* 0x000ee40000300800 */
[----:B------:R-:W3:Y:S02]  /*1f990*/  LDL.LU R21, [R1+0x6dc] ;  /* 0x0006dc0001157983 */ /* 0x000ee40000300800 */
[----:B------:R-:W3:Y:S02]  /*1f9a0*/  LDL.LU R29, [R1+0x6d8] ;  /* 0x0006d800011d7983 */ /* 0x000ee40000300800 */
[----:B------:R-:W-:Y:S01]  /*1f9b0*/  IMAD.SHL.U32 R2, R2, 0x2, RZ ;  /* 0x0000000202027824 */ /* 0x000fe200078e00ff */
[----:B------:R-:W3:Y:S01]  /*1f9c0*/  LDL.LU R27, [R1+0x658] ;  /* 0x00065800011b7983 */ /* 0x000ee20000300800 */
[----:B------:R-:W3:Y:S02]  /*1f9d0*/  LDL.LU R13, [R1+0x654] ;  /* 0x00065400010d7983 */ /* 0x000ee40000300800 */
[----:B------:R-:W3:Y:S02]  /*1f9e0*/  LDL.LU R22, [R1+0x650] ;  /* 0x0006500001167983 */ /* 0x000ee40000300800 */
[----:B------:R-:W3:Y:S01]  /*1f9f0*/  LDL.LU R4, [R1+0x64c] ;  /* 0x00064c0001047983 */ /* 0x000ee20000300800 */
[----:B------:R-:W3:Y:S04]  /*1fa00*/  LDL.LU R5, [R1+0x5d4] ;  /* 0x0005d40001057983 */ /* 0x000ee80000300800 */
[----:B--2---:R0:W-:Y:S01]  /*1fa10*/  STS.U16 [R24+0x1d300], R0 ;  /* 0x01d3000018007388 */ /* 0x0041e20000000400 */
[----:B------:R1:W-:Y:S02]  /*1fa20*/  STS.U16 [R24+0x1f000], R11 ;  /* 0x01f0000b18007388 */ /* 0x0003e40000000400 */
[----:B------:R2:W-:Y:S02]  /*1fa30*/  STS.U16 [R24+0x1f100], R10 ;  /* 0x01f1000a18007388 */ /* 0x0005e40000000400 */
[----:B------:R2:W-:Y:S01]  /*1fa40*/  STS.U16 [R24+0x1f200], R9 ;  /* 0x01f2000918007388 */ /* 0x0005e20000000400 */
[----:B0-----:R-:W-:Y:S01]  /*1fa50*/  LOP3.LUT R0, R2, 0x50, RZ, 0x3c, !PT ;  /* 0x0000005002007812 */ /* 0x001fe200078e3cff */
[----:B-1----:R-:W3:Y:S01]  /*1fa60*/  LDL.LU R11, [R1+0x758] ;  /* 0x00075800010b7983 */ /* 0x002ee20000300800 */
[----:B------:R-:W3:Y:S02]  /*1fa70*/  LDL.LU R2, [R1+0x75c] ;  /* 0x00075c0001027983 */ /* 0x000ee40000300800 */
[----:B--2---:R-:W2:Y:S02]  /*1fa80*/  LDL.LU R10, [R1+0x760] ;  /* 0x00076000010a7983 */ /* 0x004ea40000300800 */
[----:B------:R-:W2:Y:S01]  /*1fa90*/  LDL.LU R9, [R1+0x868] ;  /* 0x0008680001097983 */ /* 0x000ea20000300800 */
[----:B------:R-:W-:Y:S04]  /*1faa0*/  STS.U16 [R24+0x1f300], R8 ;  /* 0x01f3000818007388 */ /* 0x000fe80000000400 */
[----:B------:R-:W-:Y:S04]  /*1fab0*/  STL [R1+0x2424], R24 ;  /* 0x0024241801007387 */ /* 0x000fe80000100800 */
[----:B--2---:R-:W-:Y:S01]  /*1fac0*/  STS.U16 [R0+0x1400], R9 ;  /* 0x0014000900007388 */ /* 0x004fe20000000400 */
[----:B------:R-:W-:Y:S02]  /*1fad0*/  STS.U16 [R0+0x1500], R28 ;  /* 0x0015001c00007388 */ /* 0x000fe40000000400 */
[----:B----4-:R0:W-:Y:S02]  /*1fae0*/  STS.U16 [R0+0x1600], R3 ;  /* 0x0016000300007388 */ /* 0x0101e40000000400 */
[----:B------:R1:W-:Y:S01]  /*1faf0*/  STS.U16 [R0+0x1700], R14 ;  /* 0x0017000e00007388 */ /* 0x0003e20000000400 */
[----:B------:R-:W-:Y:S01]  /*1fb00*/  STS.U16 [R0+0x3400], R23 ;  /* 0x0034001700007388 */ /* 0x000fe20000000400 */
[----:B------:R2:W-:Y:S03]  /*1fb10*/  STS.U16 [R0+0x3500], R15 ;  /* 0x0035000f00007388 */ /* 0x0005e60000000400 */
[----:B0-----:R-:W4:Y:S01]  /*1fb20*/  LDL.LU R3, [R1+0x5d0] ;  /* 0x0005d00001037983 */ /* 0x001f220000300800 */
[----:B-1----:R-:W4:Y:S02]  /*1fb30*/  LDL.LU R14, [R1+0x5cc] ;  /* 0x0005cc00010e7983 */ /* 0x002f240000300800 */
[----:B--2---:R-:W2:Y:S02]  /*1fb40*/  LDL.LU R15, [R1+0x5c8] ;  /* 0x0005c800010f7983 */ /* 0x004ea40000300800 */
[----:B------:R-:W2:Y:S01]  /*1fb50*/  LDL.LU R28, [R1+0x554] ;  /* 0x00055400011c7983 */ /* 0x000ea20000300800 */
[----:B------:R0:W-:Y:S04]  /*1fb60*/  STS.U16 [R0+0x3600], R25 ;  /* 0x0036001900007388 */ /* 0x0001e80000000400 */
[----:B------:R-:W2:Y:S04]  /*1fb70*/  LDL.LU R23, [R1+0x550] ;  /* 0x0005500001177983 */ /* 0x000ea80000300800 */
[----:B0-----:R-:W2:Y:S01]  /*1fb80*/  LDL.LU R25, [R1+0x54c] ;  /* 0x00054c0001197983 */ /* 0x001ea20000300800 */
[----:B------:R0:W-:Y:S02]  /*1fb90*/  STS.U16 [R0+0x3700], R6 ;  /* 0x0037000600007388 */ /* 0x0001e40000000400 */
[----:B---3--:R1:W-:Y:S01]  /*1fba0*/  STS.U16 [R0+0x5400], R7 ;  /* 0x0054000700007388 */ /* 0x0083e20000000400 */
[----:B0-----:R-:W3:Y:S01]  /*1fbb0*/  LDL.LU R6, [R1+0x548] ;  /* 0x0005480001067983 */ /* 0x001ee20000300800 */
[----:B-1----:R-:W3:Y:S02]  /*1fbc0*/  LDL.LU R7, [R1+0x4d4] ;  /* 0x0004d40001077983 */ /* 0x002ee40000300800 */
[----:B------:R-:W-:Y:S02]  /*1fbd0*/  STS.U16 [R0+0x5500], R10 ;  /* 0x0055000a00007388 */ /* 0x000fe40000000400 */
[----:B------:R-:W-:Y:S01]  /*1fbe0*/  STS.U16 [R0+0x5600], R2 ;  /* 0x0056000200007388 */ /* 0x000fe20000000400 */
[----:B------:R-:W-:Y:S01]  /*1fbf0*/  STS.U16 [R0+0x5700], R11 ;  /* 0x0057000b00007388 */ /* 0x000fe20000000400 */
[----:B------:R-:W-:Y:S02]  /*1fc00*/  STS.U16 [R0+0x7400], R26 ;  /* 0x0074001a00007388 */ /* 0x000fe40000000400 */
[----:B------:R-:W-:Y:S02]  /*1fc10*/  STS.U16 [R0+0x7500], R12 ;  /* 0x0075000c00007388 */ /* 0x000fe40000000400 */
[----:B------:R0:W-:Y:S01]  /*1fc20*/  STS.U16 [R0+0x7600], R21 ;  /* 0x0076001500007388 */ /* 0x0001e20000000400 */
[----:B------:R-:W-:Y:S01]  /*1fc30*/  STS.U16 [R0+0x7700], R29 ;  /* 0x0077001d00007388 */ /* 0x000fe20000000400 */
[----:B------:R-:W-:Y:S02]  /*1fc40*/  STS.U16 [R0+0x9400], R27 ;  /* 0x0094001b00007388 */ /* 0x000fe40000000400 */
[----:B------:R-:W-:Y:S02]  /*1fc50*/  STS.U16 [R0+0x9500], R13 ;  /* 0x0095000d00007388 */ /* 0x000fe40000000400 */
[----:B------:R-:W-:Y:S01]  /*1fc60*/  STS.U16 [R0+0x9600], R22 ;  /* 0x0096001600007388 */ /* 0x000fe20000000400 */
[----:B------:R1:W-:Y:S01]  /*1fc70*/  STS.U16 [R0+0x9700], R4 ;  /* 0x0097000400007388 */ /* 0x0003e20000000400 */
[----:B------:R1:W-:Y:S03]  /*1fc80*/  STS.U16 [R0+0xb400], R5 ;  /* 0x00b4000500007388 */ /* 0x0003e60000000400 */
[----:B0-----:R-:W3:Y:S04]  /*1fc90*/  LDL.LU R21, [R1+0x4d0] ;  /* 0x0004d00001157983 */ /* 0x001ee80000300800 */
[----:B-1----:R-:W3:Y:S01]  /*1fca0*/  LDL.LU R4, [R1+0x4cc] ;  /* 0x0004cc0001047983 */ /* 0x002ee20000300800 */
[----:B------:R-:W3:Y:S02]  /*1fcb0*/  LDL.LU R5, [R1+0x4c8] ;  /* 0x0004c80001057983 */ /* 0x000ee40000300800 */
[----:B------:R-:W3:Y:S02]  /*1fcc0*/  LDL.LU R29, [R1+0x454] ;  /* 0x00045400011d7983 */ /* 0x000ee40000300800 */
[----:B------:R-:W3:Y:S01]  /*1fcd0*/  LDL.LU R27, [R1+0x450] ;  /* 0x00045000011b7983 */ /* 0x000ee20000300800 */
[----:B----4-:R0:W-:Y:S01]  /*1fce0*/  STS.U16 [R0+0xb500], R3 ;  /* 0x00b5000300007388 */ /* 0x0101e20000000400 */
[----:B------:R1:W-:Y:S02]  /*1fcf0*/  STS.U16 [R0+0xb600], R14 ;  /* 0x00b6000e00007388 */ /* 0x0003e40000000400 */
[----:B--2---:R2:W-:Y:S01]  /*1fd00*/  STS.U16 [R0+0xb700], R15 ;  /* 0x00b7000f00007388 */ /* 0x0045e20000000400 */
[----:B------:R-:W-:Y:S04]  /*1fd10*/  STS.U16 [R0+0xd400], R28 ;  /* 0x00d4001c00007388 */ /* 0x000fe80000000400 */
[----:B0-----:R-:W4:Y:S01]  /*1fd20*/  LDL.LU R3, [R1+0x44c] ;  /* 0x00044c0001037983 */ /* 0x001f220000300800 */
[----:B------:R-:W4:Y:S02]  /*1fd30*/  LDL.LU R13, [R1+0x448] ;  /* 0x00044800010d7983 */ /* 0x000f240000300800 */
[----:B------:R-:W4:Y:S02]  /*1fd40*/  LDL.LU R22, [R1+0x3d4] ;  /* 0x0003d40001167983 */ /* 0x000f240000300800 */
[----:B-1----:R-:W4:Y:S01]  /*1fd50*/  LDL.LU R14, [R1+0x3d0] ;  /* 0x0003d000010e7983 */ /* 0x002f220000300800 */
[----:B------:R-:W-:Y:S04]  /*1fd60*/  STS.U16 [R0+0xd500], R23 ;  /* 0x00d5001700007388 */ /* 0x000fe80000000400 */
[----:B--2---:R-:W2:Y:S01]  /*1fd70*/  LDL.LU R15, [R1+0x3cc] ;  /* 0x0003cc00010f7983 */ /* 0x004ea20000300800 */
[----:B------:R0:W-:Y:S03]  /*1fd80*/  STS.U16 [R0+0xd600], R25 ;  /* 0x00d6001900007388 */ /* 0x0001e60000000400 */
[----:B0-----:R-:W2:Y:S04]  /*1fd90*/  LDL.LU R25, [R1+0x3c8] ;  /* 0x0003c80001197983 */ /* 0x001ea80000300800 */
[----:B---3--:R0:W-:Y:S01]  /*1fda0*/  STS.U16 [R0+0xd700], R6 ;  /* 0x00d7000600007388 */ /* 0x0081e20000000400 */
[----:B------:R1:W-:Y:S03]  /*1fdb0*/  STS.U16 [R0+0xf400], R7 ;  /* 0x00f4000700007388 */ /* 0x0003e60000000400 */
[----:B0-----:R-:W3:Y:S01]  /*1fdc0*/  LDL.LU R6, [R1+0x354] ;  /* 0x0003540001067983 */ /* 0x001ee20000300800 */
[----:B-1----:R-:W3:Y:S02]  /*1fdd0*/  LDL.LU R7, [R1+0x350] ;  /* 0x0003500001077983 */ /* 0x002ee40000300800 */
        /* <DEDUP_REMOVED lines=8> */
[----:B------:R-:W3:Y:S02]  /*1fe60*/  LDL.LU R12, [R1+0x150] ;  /* 0x00015000010c7983 */ /* 0x000ee40000300800 */
[----:B------:R1:W-:Y:S02]  /*1fe70*/  STS.U16 [R0+0xf600], R4 ;  /* 0x00f6000400007388 */ /* 0x0003e40000000400 */
[----:B------:R-:W3:Y:S01]  /*1fe80*/  LDL.LU R28, [R1+0x13c] ;  /* 0x00013c00011c7983 */ /* 0x000ee20000300800 */
[----:B------:R1:W-:Y:S04]  /*1fe90*/  STS.U16 [R0+0xf700], R5 ;  /* 0x00f7000500007388 */ /* 0x0003e80000000400 */
[----:B------:R-:W3:Y:S01]  /*1fea0*/  LDL.LU R23, [R1+0x138] ;  /* 0x0001380001177983 */ /* 0x000ee20000300800 */
[----:B------:R1:W-:Y:S02]  /*1feb0*/  STS.U16 [R0+0x11400], R29 ;  /* 0x0114001d00007388 */ /* 0x0003e40000000400 */
[----:B------:R-:W-:Y:S01]  /*1fec0*/  STS.U16 [R0+0x11500], R27 ;  /* 0x0115001b00007388 */ /* 0x000fe20000000400 */
[----:B0-----:R-:W3:Y:S01]  /*1fed0*/  LDL.LU R21, [R1+0x249c] ;  /* 0x00249c0001157983 */ /* 0x001ee20000300800 */
[----:B-1----:R-:W3:Y:S03]  /*1fee0*/  LDL.LU R4, [R1+0x2498] ;  /* 0x0024980001047983 */ /* 0x002ee60000300800 */
[----:B------:R-:W3:Y:S01]  /*1fef0*/  LDL.LU R5, [R1+0x2494] ;  /* 0x0024940001057983 */ /* 0x000ee20000300800 */
[----:B------:R-:W3:Y:S03]  /*1ff00*/  LDL.LU R29, [R1+0xb4] ;  /* 0x0000b400011d7983 */ /* 0x000ee60000300800 */
[----:B----4-:R0:W-:Y:S01]  /*1ff10*/  STS.U16 [R0+0x11600], R3 ;  /* 0x0116000300007388 */ /* 0x0101e20000000400 */
[----:B------:R-:W-:Y:S02]  /*1ff20*/  STS.U16 [R0+0x11700], R13 ;  /* 0x0117000d00007388 */ /* 0x000fe40000000400 */
[----:B------:R-:W-:Y:S02]  /*1ff30*/  STS.U16 [R0+0x13400], R22 ;  /* 0x0134001600007388 */ /* 0x000fe40000000400 */
[----:B------:R1:W-:Y:S01]  /*1ff40*/  STS.U16 [R0+0x13500], R14 ;  /* 0x0135000e00007388 */ /* 0x0003e20000000400 */
[----:B--2---:R2:W-:Y:S04]  /*1ff50*/  STS.U16 [R0+0x13600], R15 ;  /* 0x0136000f00007388 */ /* 0x0045e80000000400 */
[----:B0-----:R-:W4:Y:S01]  /*1ff60*/  LDL.LU R3, [R1+0xb0] ;  /* 0x0000b00001037983 */ /* 0x001f220000300800 */
[----:B-1----:R-:W4:Y:S02]  /*1ff70*/  LDL.LU R14, [R1+0xac] ;  /* 0x0000ac00010e7983 */ /* 0x002f240000300800 */
[----:B------:R-:W4:Y:S02]  /*1ff80*/  LDL.LU R27, [R1+0xa8] ;  /* 0x0000a800011b7983 */ /* 0x000f240000300800 */
[----:B------:R-:W4:Y:S01]  /*1ff90*/  LDL.LU R13, [R1+0x34] ;  /* 0x00003400010d7983 */ /* 0x000f220000300800 */
[----:B------:R-:W4:Y:S04]  /*1ffa0*/  LDL.LU R22, [R1+0x30] ;  /* 0x0000300001167983 */ /* 0x000f280000300800 */
[----:B------:R0:W-:Y:S04]  /*1ffb0*/  STS.U16 [R0+0x13700], R25 ;  /* 0x0137001900007388 */ /* 0x0001e80000000400 */
[----:B--2---:R-:W2:Y:S04]  /*1ffc0*/  LDL.LU R15, [R1+0x2c] ;  /* 0x00002c00010f7983 */ /* 0x004ea80000300800 */
[----:B0-----:R-:W2:Y:S04]  /*1ffd0*/  LDL.LU R25, [R1+0x28] ;  /* 0x0000280001197983 */ /* 0x001ea80000300800 */
[----:B---3--:R0:W-:Y:S01]  /*1ffe0*/  STS.U16 [R0+0x15400], R6 ;  /* 0x0154000600007388 */ /* 0x0081e20000000400 */
[----:B------:R-:W-:Y:S02]  /*1fff0*/  STS.U16 [R0+0x15500], R7 ;  /* 0x0155000700007388 */ /* 0x000fe40000000400 */
[----:B------:R1:W-:Y:S01]  /*20000*/  STS.U16 [R0+0x15600], R2 ;  /* 0x0156000200007388 */ /* 0x0003e20000000400 */
[----:B0-----:R-:W2:Y:S04]  /*20010*/  LDL.LU R6, [R1+0x2490] ;  /* 0x0024900001067983 */ /* 0x001ea80000300800 */
[----:B-1----:R-:W0:Y:S04]  /*20020*/  S2R R2, SR_TID.X ;  /* 0x0000000000027919 */ /* 0x002e280000002100 */
[----:B------:R1:W-:Y:S01]  /*20030*/  STS.U16 [R0+0x15700], R24 ;  /* 0x0157001800007388 */ /* 0x0003e20000000400 */
[----:B------:R1:W-:Y:S02]  /*20040*/  STS.U16 [R0+0x17400], R8 ;  /* 0x0174000800007388 */ /* 0x0003e40000000400 */
[----:B------:R-:W2:Y:S02]  /*20050*/  LDL.LU R7, [R1+0x248c] ;  /* 0x00248c0001077983 */ /* 0x000ea40000300800 */
[----:B------:R1:W-:Y:S01]  /*20060*/  STS.U16 [R0+0x17500], R9 ;  /* 0x0175000900007388 */ /* 0x0003e20000000400 */
[----:B------:R1:W-:Y:S01]  /*20070*/  STS.U16 [R0+0x17600], R10 ;  /* 0x0176000a00007388 */ /* 0x0003e20000000400 */
[----:B------:R1:W-:Y:S02]  /*20080*/  STS.U16 [R0+0x17700], R11 ;  /* 0x0177000b00007388 */ /* 0x0003e40000000400 */
[----:B------:R1:W-:Y:S02]  /*20090*/  STS.U16 [R0+0x19400], R26 ;  /* 0x0194001a00007388 */ /* 0x0003e40000000400 */
[----:B------:R1:W-:Y:S02]  /*200a0*/  STS.U16 [R0+0x19500], R12 ;  /* 0x0195000c00007388 */ /* 0x0003e40000000400 */
[----:B-1----:R-:W2:Y:S01]  /*200b0*/  LDL.LU R24, [R1+0x854] ;  /* 0x0008540001187983 */ /* 0x002ea20000300800 */
[----:B------:R-:W2:Y:S02]  /*200c0*/  LDL.LU R8, [R1+0x850] ;  /* 0x0008500001087983 */ /* 0x000ea40000300800 */
[----:B------:R-:W2:Y:S01]  /*200d0*/  LDL.LU R9, [R1+0x84c] ;  /* 0x00084c0001097983 */ /* 0x000ea20000300800 */
[----:B------:R1:W-:Y:S04]  /*200e0*/  STS.U16 [R0+0x19600], R28 ;  /* 0x0196001c00007388 */ /* 0x0003e80000000400 */
[----:B------:R-:W2:Y:S01]  /*200f0*/  LDL.LU R10, [R1+0x7d8] ;  /* 0x0007d800010a7983 */ /* 0x000ea20000300800 */
[----:B------:R-:W2:Y:S02]  /*20100*/  LDL.LU R11, [R1+0x7d4] ;  /* 0x0007d400010b7983 */ /* 0x000ea40000300800 */
[----:B------:R1:W-:Y:S02]  /*20110*/  STS.U16 [R0+0x19700], R23 ;  /* 0x0197001700007388 */ /* 0x0003e40000000400 */
[----:B------:R-:W2:Y:S01]  /*20120*/  LDL.LU R26, [R1+0x7d0] ;  /* 0x0007d000011a7983 */ /* 0x000ea20000300800 */
[----:B------:R-:W-:Y:S04]  /*20130*/  STS.U16 [R0+0x1b400], R29 ;  /* 0x01b4001d00007388 */ /* 0x000fe80000000400 */
[----:B------:R-:W2:Y:S01]  /*20140*/  LDL.LU R12, [R1+0x7cc] ;  /* 0x0007cc00010c7983 */ /* 0x000ea20000300800 */
[----:B0-----:R-:W-:-:S03]  /*20150*/  LOP3.LUT R2, R2, 0x7f, RZ, 0xc0, !PT ;  /* 0x0000007f02027812 */ /* 0x001fc600078ec0ff */
[----:B-1----:R-:W2:Y:S02]  /*20160*/  LDL.LU R28, [R1+0x754] ;  /* 0x00075400011c7983 */ /* 0x002ea40000300800 */
[----:B------:R-:W-:-:S05]  /*20170*/  IMAD.SHL.U32 R2, R2, 0x2, RZ ;  /* 0x0000000202027824 */ /* 0x000fca00078e00ff */
[----:B------:R-:W-:Y:S01]  /*20180*/  LOP3.LUT R23, R2, 0x60, RZ, 0x3c, !PT ;  /* 0x0000006002177812 */ /* 0x000fe200078e3cff */
[----:B----4-:R0:W-:Y:S01]  /*20190*/  STS.U16 [R0+0x1b500], R3 ;  /* 0x01b5000300007388 */ /* 0x0101e20000000400 */
[----:B------:R1:W-:Y:S02]  /*201a0*/  STS.U16 [R0+0x1b600], R14 ;  /* 0x01b6000e00007388 */ /* 0x0003e40000000400 */
[----:B------:R4:W-:Y:S02]  /*201b0*/  STS.U16 [R0+0x1b700], R27 ;  /* 0x01b7001b00007388 */ /* 0x0009e40000000400 */
[----:B------:R2:W-:Y:S01]  /*201c0*/  STS.U16 [R0+0x1d400], R13 ;  /* 0x01d4000d00007388 */ /* 0x0005e20000000400 */
[----:B------:R2:W-:Y:S02]  /*201d0*/  STS.U16 [R0+0x1d500], R22 ;  /* 0x01d5001600007388 */ /* 0x0005e40000000400 */
[----:B--2---:R2:W-:Y:S02]  /*201e0*/  STS.U16 [R0+0x1d600], R15 ;  /* 0x01d6000f00007388 */ /* 0x0045e40000000400 */
[----:B0-----:R-:W3:Y:S01]  /*201f0*/  LDL.LU R3, [R1+0x750] ;  /* 0x0007500001037983 */ /* 0x001ee20000300800 */
[----:B-1----:R-:W3:Y:S02]  /*20200*/  LDL.LU R14, [R1+0x74c] ;  /* 0x00074c00010e7983 */ /* 0x002ee40000300800 */
[----:B------:R-:W3:Y:S02]  /*20210*/  LDL.LU R29, [R1+0x748] ;  /* 0x00074800011d7983 */ /* 0x000ee40000300800 */
[----:B----4-:R-:W4:Y:S01]  /*20220*/  LDL.LU R27, [R1+0x6d4] ;  /* 0x0006d400011b7983 */ /* 0x010f220000300800 */
[----:B------:R-:W3:Y:S01]  /*20230*/  LDL.LU R13, [R1+0x6d0] ;  /* 0x0006d000010d7983 */ /* 0x000ee20000300800 */
[----:B------:R-:W3:Y:S03]  /*20240*/  LDL.LU R22, [R1+0x6cc] ;  /* 0x0006cc0001167983 */ /* 0x000ee60000300800 */
[----:B------:R0:W-:Y:S01]  /*20250*/  STS.U16 [R0+0x1d700], R25 ;  /* 0x01d7001900007388 */ /* 0x0001e20000000400 */
[----:B--2---:R-:W2:Y:S03]  /*20260*/  LDL.LU R15, [R1+0x6c8] ;  /* 0x0006c800010f7983 */ /* 0x004ea60000300800 */
[----:B0-----:R-:W2:Y:S01]  /*20270*/  LDL.LU R25, [R1+0x648] ;  /* 0x0006480001197983 */ /* 0x001ea20000300800 */
[----:B------:R-:W2:Y:S03]  /*20280*/  LDL.LU R2, [R1+0x858] ;  /* 0x0008580001027983 */ /* 0x000ea60000300800 */
[----:B------:R-:W-:Y:S01]  /*20290*/  STS.U16 [R0+0x1f400], R7 ;  /* 0x01f4000700007388 */ /* 0x000fe20000000400 */
[----:B------:R-:W-:Y:S02]  /*202a0*/  STS.U16 [R0+0x1f500], R6 ;  /* 0x01f5000600007388 */ /* 0x000fe40000000400 */
[----:B------:R-:W-:Y:S02]  /*202b0*/  STS.U16 [R0+0x1f600], R5 ;  /* 0x01f6000500007388 */ /* 0x000fe40000000400 */
[----:B------:R0:W-:Y:S01]  /*202c0*/  STS.U16 [R0+0x1f700], R4 ;  /* 0x01f7000400007388 */ /* 0x0001e20000000400 */
[----:B------:R1:W-:Y:S01]  /*202d0*/  STL [R1+0x2428], R0 ;  /* 0x0024280001007387 */ /* 0x0003e20000100800 */
[----:B0-----:R-:W-:-:S03]  /*202e0*/  PRMT R4, RZ, 0x7610, R4 ;  /* 0x00007610ff047816 */ /* 0x001fc60000000004 */
[----:B-1----:R-:W3:Y:S04]  /*202f0*/  LDL R0, [R1+0x1910] ;  /* 0x0019100001007983 */ /* 0x002ee80000100800 */
[----:B--2---:R0:W-:Y:S01]  /*20300*/  STS.U16 [R23+0x1800], R2 ;  /* 0x0018000217007388 */ /* 0x0041e20000000400 */
[----:B------:R-:W-:Y:S02]  /*20310*/  STS.U16 [R23+0x1900], R24 ;  /* 0x0019001817007388 */ /* 0x000fe40000000400 */
[----:B------:R1:W-:Y:S02]  /*20320*/  STS.U16 [R23+0x1a00], R8 ;  /* 0x001a000817007388 */ /* 0x0003e40000000400 */
[----:B------:R2:W-:Y:S01]  /*20330*/  STS.U16 [R23+0x1b00], R9 ;  /* 0x001b000917007388 */ /* 0x0005e20000000400 */
[----:B0-----:R-:W4:Y:S04]  /*20340*/  LDL R2, [R1+0x18e8] ;  /* 0x0018e80001027983 */ /* 0x001f280000100800 */
[----:B-1----:R-:W4:Y:S04]  /*20350*/  LDL R8, [R1+0x18fc] ;  /* 0x0018fc0001087983 */ /* 0x002f280000100800 */
[----:B--2---:R-:W4:Y:S04]  /*20360*/  LDL R9, [R1+0x18f0] ;  /* 0x0018f00001097983 */ /* 0x004f280000100800 */
[----:B------:R0:W-:Y:S01]  /*20370*/  STS.U16 [R23+0x3800], R10 ;  /* 0x0038000a17007388 */ /* 0x0001e20000000400 */
[----:B------:R1:W-:Y:S02]  /*20380*/  STS.U16 [R23+0x3900], R11 ;  /* 0x0039000b17007388 */ /* 0x0003e40000000400 */
[----:B------:R-:W-:Y:S02]  /*20390*/  STS.U16 [R23+0x3a00], R26 ;  /* 0x003a001a17007388 */ /* 0x000fe40000000400 */
[----:B------:R2:W-:Y:S01]  /*203a0*/  STS.U16 [R23+0x3b00], R12 ;  /* 0x003b000c17007388 */ /* 0x0005e20000000400 */
[----:B------:R-:W-:Y:S01]  /*203b0*/  STS.U16 [R23+0x5800], R28 ;  /* 0x0058001c17007388 */ /* 0x000fe20000000400 */
[----:B---3--:R3:W-:Y:S03]  /*203c0*/  STS.U16 [R23+0x5900], R3 ;  /* 0x0059000317007388 */ /* 0x0087e60000000400 */
[----:B0-----:R-:W4:Y:S04]  /*203d0*/  LDL R10, [R1+0x190c] ;  /* 0x00190c00010a7983 */ /* 0x001f280000100800 */
[----:B-1----:R-:W4:Y:S04]  /*203e0*/  LDL R11, [R1+0x18ec] ;  /* 0x0018ec00010b7983 */ /* 0x002f280000100800 */
[----:B--2---:R-:W2:Y:S04]  /*203f0*/  LDL R12, [R1+0x1914] ;  /* 0x00191400010c7983 */ /* 0x004ea80000100800 */
[----:B---3--:R-:W3:Y:S01]  /*20400*/  LDL R3, [R1+0x1908] ;  /* 0x0019080001037983 */ /* 0x008ee20000100800 */
[----:B------:R0:W-:Y:S03]  /*20410*/  STS.U16 [R23+0x5a00], R14 ;  /* 0x005a000e17007388 */ /* 0x0001e60000000400 */
[----:B0-----:R-:W2:Y:S04]  /*20420*/  LDL R14, [R1+0x18f4] ;  /* 0x0018f400010e7983 */ /* 0x001ea80000100800 */
[----:B----4-:R3:W4:Y:S01]  /*20430*/  @!P0 LDG.E.U16 R4, [R8.64] ;  /* 0x0000000808048981 */ /* 0x010722000c1e1500 */
[----:B------:R-:W-:Y:S02]  /*20440*/  STS.U16 [R23+0x5b00], R29 ;  /* 0x005b001d17007388 */ /* 0x000fe40000000400 */
[----:B------:R-:W-:Y:S02]  /*20450*/  STS.U16 [R23+0x7800], R27 ;  /* 0x0078001b17007388 */ /* 0x000fe40000000400 */
[----:B------:R0:W-:Y:S02]  /*20460*/  STS.U16 [R23+0x7900], R13 ;  /* 0x0079000d17007388 */ /* 0x0001e40000000400 */
[----:B0-----:R-:W4:Y:S01]  /*20470*/  LDL R13, [R1+0x18e0] ;  /* 0x0018e000010d7983 */ /* 0x001f220000100800 */
[----:B---3--:R-:W-:Y:S01]  /*20480*/  @!P0 IMAD.MOV.U32 R8, RZ, RZ, R3 ;  /* 0x000000ffff088224 */ /* 0x008fe200078e0003 */
[----:B------:R-:W-:-:S02]  /*20490*/  PRMT R5, RZ, 0x7610, R5 ;  /* 0x00007610ff057816 */ /* 0x000fc40000000005 */
[----:B------:R-:W-:Y:S01]  /*204a0*/  PRMT R6, RZ, 0x7610, R6 ;  /* 0x00007610ff067816 */ /* 0x000fe20000000006 */
[----:B--2---:R-:W-:-:S05]  /*204b0*/  @!P0 IMAD.MOV.U32 R9, RZ, RZ, R14 ;  /* 0x000000ffff098224 */ /* 0x004fca00078e000e */
[----:B------:R0:W2:Y:S02]  /*204c0*/  @!P0 LDG.E.U16 R5, [R8.64] ;  /* 0x0000000808058981 */ /* 0x0000a4000c1e1500 */
[----:B0-----:R-:W-:Y:S02]  /*204d0*/  @!P0 IMAD.MOV.U32 R8, RZ, RZ, R10 ;  /* 0x000000ffff088224 */ /* 0x001fe400078e000a */
[----:B------:R-:W-:-:S05]  /*204e0*/  @!P0 IMAD.MOV.U32 R9, RZ, RZ, R11 ;  /* 0x000000ffff098224 */ /* 0x000fca00078e000b */
[----:B------:R0:W3:Y:S04]  /*204f0*/  @!P0 LDG.E.U16 R6, [R8.64] ;  /* 0x0000000808068981 */ /* 0x0000e8000c1e1500 */
[----:B----4-:R1:W-:Y:S01]  /*20500*/  STL [R1+0x242c], R4 ;  /* 0x00242c0401007387 */ /* 0x0103e20000100800 */
[----:B------:R-:W4:Y:S03]  /*20510*/  LDL R3, [R1+0x1918] ;  /* 0x0019180001037983 */ /* 0x000f260000100800 */
[----:B-1----:R-:W4:Y:S01]  /*20520*/  LDL R4, [R1+0x18f8] ;  /* 0x0018f80001047983 */ /* 0x002f220000100800 */
[----:B------:R-:W-:Y:S01]  /*20530*/  PRMT R7, RZ, 0x7610, R7 ;  /* 0x00007610ff077816 */ /* 0x000fe20000000007 */
[----:B------:R-:W-:-:S02]  /*20540*/  @!P0 IMAD.MOV.U32 R10, RZ, RZ, R0 ;  /* 0x000000ffff0a8224 */ /* 0x000fc400078e0000 */
[----:B------:R-:W-:Y:S01]  /*20550*/  @!P0 IMAD.MOV.U32 R11, RZ, RZ, R2 ;  /* 0x000000ffff0b8224 */ /* 0x000fe200078e0002 */
[----:B0-----:R-:W-:-:S04]  /*20560*/  PRMT R8, RZ, 0x7610, R8 ;  /* 0x00007610ff087816 */ /* 0x001fc80000000008 */
[----:B------:R0:W4:Y:S02]  /*20570*/  @!P0 LDG.E.U16 R7, [R10.64] ;  /* 0x000000080a078981 */ /* 0x000124000c1e1500 */
[----:B0-----:R-:W-:Y:S02]  /*20580*/  @!P0 IMAD.MOV.U32 R10, RZ, RZ, R12 ;  /* 0x000000ffff0a8224 */ /* 0x001fe400078e000c */
[----:B------:R-:W-:-:S05]  /*20590*/  @!P0 IMAD.MOV.U32 R11, RZ, RZ, R13 ;  /* 0x000000ffff0b8224 */ /* 0x000fca00078e000d */
[----:B------:R-:W4:Y:S01]  /*205a0*/  @!P0 LDG.E.U16 R8, [R10.64] ;  /* 0x000000080a088981 */ /* 0x000f22000c1e1500 */
[----:B------:R-:W-:-:S03]  /*205b0*/  PRMT R9, RZ, 0x7610, R9 ;  /* 0x00007610ff097816 */ /* 0x000fc60000000009 */
[----:B--2---:R-:W-:Y:S04]  /*205c0*/  STL [R1+0x2430], R5 ;  /* 0x0024300501007387 */ /* 0x004fe80000100800 */
[----:B---3--:R-:W-:Y:S01]  /*205d0*/  STL [R1+0x2434], R6 ;  /* 0x0024340601007387 */ /* 0x008fe20000100800 */
[----:B------:R-:W2:Y:S02]  /*205e0*/  LDL R2, [R1+0x18dc] ;  /* 0x0018dc0001027983 */ /* 0x000ea40000100800 */
[----:B------:R-:W3:Y:S02]  /*205f0*/  LDL R0, [R1+0x191c] ;  /* 0x00191c0001007983 */ /* 0x000ee40000100800 */
[----:B----4-:R-:W-:Y:S02]  /*20600*/  @!P0 IMAD.MOV.U32 R12, RZ, RZ, R3 ;  /* 0x000000ffff0c8224 */ /* 0x010fe400078e0003 */
[----:B------:R-:W-:-:S05]  /*20610*/  @!P0 IMAD.MOV.U32 R13, RZ, RZ, R4 ;  /* 0x000000ffff0d8224 */ /* 0x000fca00078e0004 */
[----:B------:R2:W4:Y:S04]  /*20620*/  @!P0 LDG.E.U16 R9, [R12.64] ;  /* 0x000000080c098981 */ /* 0x000528000c1e1500 */
[----:B------:R-:W-:Y:S01]  /*20630*/  STS.U16 [R23+0x7a00], R22 ;  /* 0x007a001617007388 */ /* 0x000fe20000000400 */
[----:B------:R0:W-:Y:S03]  /*20640*/  STS.U16 [R23+0x7b00], R15 ;  /* 0x007b000f17007388 */ /* 0x0001e60000000400 */
[----:B------:R1:W-:Y:S01]  /*20650*/  STL [R1+0x2438], R7 ;  /* 0x0024380701007387 */ /* 0x0003e20000100800 */
[----:B------:R-:W4:Y:S03]  /*20660*/  LDL R14, [R1+0x1920] ;  /* 0x00192000010e7983 */ /* 0x000f260000100800 */
[----:B0-----:R-:W4:Y:S04]  /*20670*/  LDL R15, [R1+0x1904] ;  /* 0x00190400010f7983 */ /* 0x001f280000100800 */
[----:B------:R0:W-:Y:S01]  /*20680*/  STL [R1+0x243c], R8 ;  /* 0x00243c0801007387 */ /* 0x0001e20000100800 */
[----:B-1----:R-:W4:Y:S02]  /*20690*/  LDL R7, [R1+0x1924] ;  /* 0x0019240001077983 */ /* 0x002f240000100800 */
[----:B------:R-:W4:Y:S02]  /*206a0*/  LDL R6, [R1+0x18d8] ;  /* 0x0018d80001067983 */ /* 0x000f240000100800 */
[----:B------:R-:W4:Y:S01]  /*206b0*/  LDL R5, [R1+0x192c] ;  /* 0x00192c0001057983 */ /* 0x000f220000100800 */
[----:B0-----:R-:W4:Y:S01]  /*206c0*/  LDL R8, [R1+0x1900] ;  /* 0x0019000001087983 */ /* 0x001f220000100800 */
[----:B--2---:R-:W-:-:S02]  /*206d0*/  @!P0 IMAD.MOV.U32 R13, RZ, RZ, R2 ;  /* 0x000000ffff0d8224 */ /* 0x004fc400078e0002 */
[----:B---3--:R-:W-:Y:S01]  /*206e0*/  @!P0 IMAD.MOV.U32 R12, RZ, RZ, R0 ;  /* 0x000000ffff0c8224 */ /* 0x008fe200078e0000 */
[----:B----4-:R-:W-:Y:S01]  /*206f0*/  STL [R1+0x2440], R9 ;  /* 0x0024400901007387 */ /* 0x010fe20000100800 */
[----:B------:R-:W2:Y:S02]  /*20700*/  LDL R4, [R1+0x18d4] ;  /* 0x0018d40001047983 */ /* 0x000ea40000100800 */
[----:B------:R-:W3:Y:S02]  /*20710*/  LDL R3, [R1+0x1928] ;  /* 0x0019280001037983 */ /* 0x000ee40000100800 */
[----:B------:R-:W4:Y:S01]  /*20720*/  LDL R2, [R1+0x18cc] ;  /* 0x0018cc0001027983 */ /* 0x000f220000100800 */
[----:B------:R-:W4:Y:S01]  /*20730*/  LDL R0, [R1+0x18d0] ;  /* 0x0018d00001007983 */ /* 0x000f220000100800 */
[----:B------:R-:W-:Y:S02]  /*20740*/  PRMT R10, RZ, 0x7610, R10 ;  /* 0x00007610ff0a7816 */ /* 0x000fe4000000000a */
[----:B------:R-:W-:-:S04]  /*20750*/  PRMT R11, RZ, 0x7610, R11 ;  /* 0x00007610ff0b7816 */ /* 0x000fc8000000000b */
[----:B------:R0:W4:Y:S04]  /*20760*/  @!P0 LDG.E.U16 R10, [R12.64] ;  /* 0x000000080c0a8981 */ /* 0x000128000c1e1500 */
[----:B------:R1:W4:Y:S01]  /*20770*/  @!P0 LDG.E.U16 R11, [R14.64] ;  /* 0x000000080e0b8981 */ /* 0x000322000c1e1500 */
[----:B0-----:R-:W-:Y:S01]  /*20780*/  PRMT R12, RZ, 0x7610, R12 ;  /* 0x00007610ff0c7816 */ /* 0x001fe2000000000c */
[----:B-1----:R-:W-:Y:S01]  /*20790*/  @!P0 IMAD.MOV.U32 R14, RZ, RZ, R7 ;  /* 0x000000ffff0e8224 */ /* 0x002fe200078e0007 */
[----:B------:R-:W-:Y:S01]  /*207a0*/  PRMT R13, RZ, 0x7610, R13 ;  /* 0x00007610ff0d7816 */ /* 0x000fe2000000000d */
[----:B------:R-:W-:-:S05]  /*207b0*/  @!P0 IMAD.MOV.U32 R15, RZ, RZ, R8 ;  /* 0x000000ffff0f8224 */ /* 0x000fca00078e0008 */
[----:B------:R0:W4:Y:S01]  /*207c0*/  @!P0 LDG.E.U16 R12, [R14.64] ;  /* 0x000000080e0c8981 */ /* 0x000122000c1e1500 */
[----:B------:R-:W-:Y:S01]  /*207d0*/  PRMT R16, RZ, 0x7610, R16 ;  /* 0x00007610ff107816 */ /* 0x000fe20000000010 */
[----:B0-----:R-:W-:Y:S02]  /*207e0*/  @!P0 IMAD.MOV.U32 R14, RZ, RZ, R5 ;  /* 0x000000ffff0e8224 */ /* 0x001fe400078e0005 */
[----:B------:R-:W-:-:S05]  /*207f0*/  @!P0 IMAD.MOV.U32 R15, RZ, RZ, R6 ;  /* 0x000000ffff0f8224 */ /* 0x000fca00078e0006 */
[----:B------:R2:W4:Y:S01]  /*20800*/  @!P0 LDG.E.U16 R13, [R14.64] ;  /* 0x000000080e0d8981 */ /* 0x000522000c1e1500 */
[----:B------:R-:W-:Y:S01]  /*20810*/  PRMT R17, RZ, 0x7610, R17 ;  /* 0x00007610ff117816 */ /* 0x000fe20000000011 */
[----:B--2---:R-:W-:Y:S02]  /*20820*/  @!P0 IMAD.MOV.U32 R15, RZ, RZ, R4 ;  /* 0x000000ffff0f8224 */ /* 0x004fe400078e0004 */
[----:B---3--:R-:W-:-:S05]  /*20830*/  @!P0 IMAD.MOV.U32 R14, RZ, RZ, R3 ;  /* 0x000000ffff0e8224 */ /* 0x008fca00078e0003 */
[----:B------:R4:W2:Y:S02]  /*20840*/  @!P0 LDG.E.U16 R16, [R14.64] ;  /* 0x000000080e108981 */ /* 0x0008a4000c1e1500 */
[----:B----4-:R-:W-:Y:S02]  /*20850*/  @!P0 IMAD.MOV.U32 R14, RZ, RZ, R0 ;  /* 0x000000ffff0e8224 */ /* 0x010fe400078e0000 */
[----:B------:R-:W-:-:S05]  /*20860*/  @!P0 IMAD.MOV.U32 R15, RZ, RZ, R2 ;  /* 0x000000ffff0f8224 */ /* 0x000fca00078e0002 */
[----:B------:R0:W3:Y:S04]  /*20870*/  @!P0 LDG.E.U16 R17, [R14.64] ;  /* 0x000000080e118981 */ /* 0x0000e8000c1e1500 */
[----:B------:R-:W-:Y:S01]  /*20880*/  STL [R1+0x2444], R10 ;  /* 0x0024440a01007387 */ /* 0x000fe20000100800 */
[----:B------:R-:W-:Y:S03]  /*20890*/  STL [R1+0x2448], R11 ;  /* 0x0024480b01007387 */ /* 0x000fe60000100800 */
[----:B------:R-:W-:Y:S04]  /*208a0*/  STL [R1+0x244c], R12 ;  /* 0x00244c0c01007387 */ /* 0x000fe80000100800 */
[----:B------:R1:W-:Y:S04]  /*208b0*/  STL [R1+0x2450], R13 ;  /* 0x0024500d01007387 */ /* 0x0003e80000100800 */
[----:B------:R-:W-:Y:S04]  /*208c0*/  STS.U16 [R23+0x9800], R25 ;  /* 0x0098001917007388 */ /* 0x000fe80000000400 */
[----:B--2---:R2:W-:Y:S01]  /*208d0*/  STL [R1+0x2454], R16 ;  /* 0x0024541001007387 */ /* 0x0045e20000100800 */
[----:B-1----:R-:W4:Y:S02]  /*208e0*/  LDL R13, [R1+0x8d8] ;  /* 0x0008d800010d7983 */ /* 0x002f240000100800 */
[----:B------:R-:W4:Y:S02]  /*208f0*/  LDL R12, [R1+0x8dc] ;  /* 0x0008dc00010c7983 */ /* 0x000f240000100800 */
[----:B------:R-:W4:Y:S01]  /*20900*/  LDL R11, [R1+0x8d0] ;  /* 0x0008d000010b7983 */ /* 0x000f220000100800 */
[----:B------:R-:W4:Y:S04]  /*20910*/  LDL R10, [R1+0x8d4] ;  /* 0x0008d400010a7983 */ /* 0x000f280000100800 */
[----:B--2---:R-:W2:Y:S01]  /*20920*/  LDL R16, [R1+0x18b8] ;  /* 0x0018b80001107983 */ /* 0x004ea20000100800 */
        /* <DEDUP_REMOVED lines=16> */
[----:B0-----:R-:W2:Y:S02]  /*20a30*/  LDL R14, [R1+0x18bc] ;  /* 0x0018bc00010e7983 */ /* 0x001ea40000100800 */
[----:B------:R-:W2:Y:S01]  /*20a40*/  LDL R15, [R1+0x18c8] ;  /* 0x0018c800010f7983 */ /* 0x000ea20000100800 */
[----:B---3--:R0:W-:Y:S04]  /*20a50*/  STL [R1+0x2458], R17 ;  /* 0x0024581101007387 */ /* 0x0081e80000100800 */
[----:B0-----:R-:W3:Y:S01]  /*20a60*/  LDL R17, [R1+0x8e0] ;  /* 0x0008e00001117983 */ /* 0x001ee20000100800 */
[----:B------:R-:W-:-:S02]  /*20a70*/  PRMT R18, RZ, 0x7610, R18 ;  /* 0x00007610ff127816 */ /* 0x000fc40000000012 */
[----:B------:R-:W-:Y:S02]  /*20a80*/  PRMT R19, RZ, 0x7610, R19 ;  /* 0x00007610ff137816 */ /* 0x000fe40000000013 */
[----:B------:R-:W-:Y:S02]  /*20a90*/  PRMT R20, RZ, 0x7610, R20 ;  /* 0x00007610ff147816 */ /* 0x000fe40000000014 */
[----:B------:R-:W-:Y:S02]  /*20aa0*/  PRMT R21, RZ, 0x7610, R21 ;  /* 0x00007610ff157816 */ /* 0x000fe40000000015 */
[----:B--2---:R-:W-:-:S04]  /*20ab0*/  @!P0 LOP3.LUT R15, R15, R14, RZ, 0x3c, !PT ;  /* 0x0000000e0f0f8212 */ /* 0x004fc800078e3cff */
[----:B------:R-:W-:-:S04]  /*20ac0*/  @!P0 LOP3.LUT R14, R15, R14, RZ, 0x3c, !PT ;  /* 0x0000000e0f0e8212 */ /* 0x000fc800078e3cff */
[----:B------:R-:W-:-:S05]  /*20ad0*/  @!P0 LOP3.LUT R15, R15, R14, RZ, 0x3c, !PT ;  /* 0x0000000e0f0f8212 */ /* 0x000fca00078e3cff */
[----:B------:R0:W2:Y:S02]  /*20ae0*/  @!P0 LDG.E.U16 R18, [R14.64] ;  /* 0x000000080e128981 */ /* 0x0000a4000c1e1500 */
[----:B0-----:R-:W-:Y:S02]  /*20af0*/  @!P0 IMAD.MOV.U32 R14, RZ, RZ, R16 ;  /* 0x000000ffff0e8224 */ /* 0x001fe400078e0010 */
[----:B---3--:R-:W-:-:S05]  /*20b00*/  @!P0 IMAD.MOV.U32 R15, RZ, RZ, R17 ;  /* 0x000000ffff0f8224 */ /* 0x008fca00078e0011 */
[----:B------:R4:W3:Y:S02]  /*20b10*/  @!P0 LDG.E.U16 R19, [R14.64] ;  /* 0x000000080e138981 */ /* 0x0008e4000c1e1500 */
[----:B----4-:R-:W-:Y:S02]  /*20b20*/  @!P0 IMAD.MOV.U32 R14, RZ, RZ, R12 ;  /* 0x000000ffff0e8224 */ /* 0x010fe400078e000c */
[----:B------:R-:W-:-:S05]  /*20b30*/  @!P0 IMAD.MOV.U32 R15, RZ, RZ, R13 ;  /* 0x000000ffff0f8224 */ /* 0x000fca00078e000d */
[----:B------:R0:W4:Y:S02]  /*20b40*/  @!P0 LDG.E.U16 R20, [R14.64] ;  /* 0x000000080e148981 */ /* 0x000124000c1e1500 */
[----:B0-----:R-:W-:Y:S02]  /*20b50*/  @!P0 IMAD.MOV.U32 R14, RZ, RZ, R10 ;  /* 0x000000ffff0e8224 */ /* 0x001fe400078e000a */
[----:B------:R-:W-:-:S05]  /*20b60*/  @!P0 IMAD.MOV.U32 R15, RZ, RZ, R11 ;  /* 0x000000ffff0f8224 */ /* 0x000fca00078e000b */
[----:B------:R-:W4:Y:S04]  /*20b70*/  @!P0 LDG.E.U16 R21, [R14.64] ;  /* 0x000000080e158981 */ /* 0x000f28000c1e1500 */
        /* <DEDUP_REMOVED lines=15> */
[----:B--2---:R-:W-:Y:S04]  /*20c70*/  STL [R1+0x245c], R18 ;  /* 0x00245c1201007387 */ /* 0x004fe80000100800 */
[----:B---3--:R-:W-:Y:S04]  /*20c80*/  STL [R1+0x2460], R19 ;  /* 0x0024601301007387 */ /* 0x008fe80000100800 */
[----:B----4-:R-:W-:Y:S04]  /*20c90*/  STL [R1+0x2464], R20 ;  /* 0x0024641401007387 */ /* 0x010fe80000100800 */
[----:B------:R-:W-:Y:S01]  /*20ca0*/  STL [R1+0x2468], R21 ;  /* 0x0024681501007387 */ /* 0x000fe20000100800 */
[----:B0-----:R-:W2:Y:S02]  /*20cb0*/  LDL.LU R3, [R1+0x4b8] ;  /* 0x0004b80001037983 */ /* 0x001ea40000300800 */
[----:B------:R-:W3:Y:S02]  /*20cc0*/  LDL.LU R2, [R1+0x440] ;  /* 0x0004400001027983 */ /* 0x000ee40000300800 */
[----:B---3--:R0:W-:Y:S04]  /*20cd0*/  STL [R1+0x2484], R2 ;  /* 0x0024840201007387 */ /* 0x0081e80000100800 */
[----:B0-----:R-:W3:Y:S01]  /*20ce0*/  LDL.LU R2, [R1+0x4a8] ;  /* 0x0004a80001027983 */ /* 0x001ee20000300800 */
[----:B------:R-:W-:Y:S03]  /*20cf0*/  STS.U16 [R23+0x11800], R25 ;  /* 0x0118001917007388 */ /* 0x000fe60000000400 */
[----:B---3--:R0:W-:Y:S04]  /*20d00*/  STL [R1+0x2488], R2 ;  /* 0x0024880201007387 */ /* 0x0081e80000100800 */
[----:B0-----:R-:W3:Y:S01]  /*20d10*/  LDL.LU R2, [R1+0x4b0] ;  /* 0x0004b00001027983 */ /* 0x001ee20000300800 */
        /* <DEDUP_REMOVED lines=24> */
[----:B------:R-:W4:Y:S03]  /*20ea0*/  LDL.LU R22, [R1+0x10] ;  /* 0x0000100001167983 */ /* 0x000f260000300800 */
[----:B--2---:R0:W-:Y:S01]  /*20eb0*/  STS.U16 [R23+0x11900], R3 ;  /* 0x0119000317007388 */ /* 0x0041e20000000400 */
[----:B------:R-:W2:Y:S03]  /*20ec0*/  LDL.LU R25, [R1+0xc] ;  /* 0x00000c0001197983 */ /* 0x000ea60000300800 */
[----:B0-----:R-:W2:Y:S04]  /*20ed0*/  LDL.LU R3, [R1+0x8] ;  /* 0x0000080001037983 */ /* 0x001ea80000300800 */
[----:B---3--:R0:W-:Y:S04]  /*20ee0*/  STS.U16 [R23+0x11a00], R2 ;  /* 0x011a000217007388 */ /* 0x0081e80000000400 */
[----:B0-----:R-:W3:Y:S04]  /*20ef0*/  LDL.LU R2, [R1+0x2488] ;  /* 0x0024880001027983 */ /* 0x001ee80000300800 */
[----:B---3--:R0:W-:Y:S04]  /*20f00*/  STS.U16 [R23+0x11b00], R2 ;  /* 0x011b000217007388 */ /* 0x0081e80000000400 */
[----:B0-----:R-:W3:Y:S04]  /*20f10*/  LDL.LU R2, [R1+0x2484] ;  /* 0x0024840001027983 */ /* 0x001ee80000300800 */
[----:B---3--:R0:W-:Y:S04]  /*20f20*/  STS.U16 [R23+0x13800], R2 ;  /* 0x0138000217007388 */ /* 0x0081e80000000400 */
[----:B0-----:R-:W0:Y:S01]  /*20f30*/  S2R R2, SR_TID.X ;  /* 0x0000000000027919 */ /* 0x001e220000002100 */
[----:B----4-:R-:W-:Y:S02]  /*20f40*/  STS.U16 [R23+0x13900], R21 ;  /* 0x0139001517007388 */ /* 0x010fe40000000400 */
[----:B------:R1:W-:Y:S01]  /*20f50*/  STS.U16 [R23+0x13a00], R14 ;  /* 0x013a000e17007388 */ /* 0x0003e20000000400 */
[----:B0-----:R-:W-:-:S05]  /*20f60*/  LOP3.LUT R2, R2, 0x7f, RZ, 0xc0, !PT ;  /* 0x0000007f02027812 */ /* 0x001fca00078ec0ff */
[----:B------:R-:W-:-:S05]  /*20f70*/  IMAD.SHL.U32 R2, R2, 0x2, RZ ;  /* 0x0000000202027824 */ /* 0x000fca00078e00ff */
[----:B-1----:R-:W-:Y:S02]  /*20f80*/  LOP3.LUT R14, R2, 0x70, RZ, 0x3c, !PT ;  /* 0x00000070020e7812 */ /* 0x002fe400078e3cff */
[----:B------:R-:W3:Y:S04]  /*20f90*/  LDL.LU R2, [R1+0x89c] ;  /* 0x00089c0001027983 */ /* 0x000ee80000300800 */
[----:B---3--:R0:W-:Y:S04]  /*20fa0*/  STL [R1+0x247c], R2 ;  /* 0x00247c0201007387 */ /* 0x0081e80000100800 */
[----:B0-----:R-:W3:Y:S04]  /*20fb0*/  LDL.LU R2, [R1+0x8ac] ;  /* 0x0008ac0001027983 */ /* 0x001ee80000300800 */
        /* <DEDUP_REMOVED lines=28> */
[----:B------:R0:W-:Y:S01]  /*21180*/  STS.U16 [R23+0x1b800], R6 ;  /* 0x01b8000617007388 */ /* 0x0001e20000000400 */
[----:B------:R-:W4:Y:S02]  /*21190*/  LDL.LU R7, [R1+0x69c] ;  /* 0x00069c0001077983 */ /* 0x000f240000300800 */
[----:B------:R1:W-:Y:S02]  /*211a0*/  STS.U16 [R23+0x1b900], R5 ;  /* 0x01b9000517007388 */ /* 0x0003e40000000400 */
[----:B------:R1:W-:Y:S01]  /*211b0*/  STS.U16 [R23+0x1ba00], R4 ;  /* 0x01ba000417007388 */ /* 0x0003e20000000400 */
[----:B------:R2:W-:Y:S01]  /*211c0*/  STS.U16 [R23+0x1bb00], R0 ;  /* 0x01bb000017007388 */ /* 0x0005e20000000400 */
[----:B------:R2:W-:Y:S02]  /*211d0*/  STS.U16 [R23+0x1d800], R24 ;  /* 0x01d8001817007388 */ /* 0x0005e40000000400 */
[----:B------:R2:W-:Y:S01]  /*211e0*/  STS.U16 [R23+0x1d900], R26 ;  /* 0x01d9001a17007388 */ /* 0x0005e20000000400 */
[----:B0-----:R-:W4:Y:S01]  /*211f0*/  LDL.LU R6, [R1+0x694] ;  /* 0x0006940001067983 */ /* 0x001f220000300800 */
[----:B-1----:R-:W4:Y:S02]  /*21200*/  LDL.LU R5, [R1+0x68c] ;  /* 0x00068c0001057983 */ /* 0x002f240000300800 */
[----:B------:R-:W4:Y:S01]  /*21210*/  LDL.LU R4, [R1+0x620] ;  /* 0x0006200001047983 */ /* 0x000f220000300800 */
[----:B--2---:R-:W2:Y:S01]  /*21220*/  LDL.LU R0, [R1+0x618] ;  /* 0x0006180001007983 */ /* 0x004ea20000300800 */
[----:B------:R-:W2:Y:S02]  /*21230*/  LDL.LU R24, [R1+0x610] ;  /* 0x0006100001187983 */ /* 0x000ea40000300800 */
[----:B------:R0:W-:Y:S02]  /*21240*/  STS.U16 [R23+0x1da00], R28 ;  /* 0x01da001c17007388 */ /* 0x0001e40000000400 */
[----:B------:R-:W2:Y:S01]  /*21250*/  LDL.LU R26, [R1+0x608] ;  /* 0x00060800011a7983 */ /* 0x000ea20000300800 */
[----:B------:R1:W-:Y:S01]  /*21260*/  STS.U16 [R23+0x1db00], R29 ;  /* 0x01db001d17007388 */ /* 0x0003e20000000400 */
[----:B------:R1:W-:Y:S02]  /*21270*/  STS.U16 [R23+0x1f800], R27 ;  /* 0x01f8001b17007388 */ /* 0x0003e40000000400 */
[----:B------:R1:W-:Y:S02]  /*21280*/  STS.U16 [R23+0x1f900], R22 ;  /* 0x01f9001617007388 */ /* 0x0003e40000000400 */
[----:B------:R1:W-:Y:S01]  /*21290*/  STS.U16 [R23+0x1fa00], R25 ;  /* 0x01fa001917007388 */ /* 0x0003e20000000400 */
[----:B------:R1:W-:Y:S04]  /*212a0*/  STS.U16 [R23+0x1fb00], R3 ;  /* 0x01fb000317007388 */ /* 0x0003e80000000400 */
[----:B0-----:R-:W2:Y:S01]  /*212b0*/  LDL.LU R28, [R1+0x5a0] ;  /* 0x0005a000011c7983 */ /* 0x001ea20000300800 */
[----:B-1----:R-:W2:Y:S03]  /*212c0*/  LDL.LU R29, [R1+0x598] ;  /* 0x00059800011d7983 */ /* 0x002ea60000300800 */
[----:B------:R-:W2:Y:S04]  /*212d0*/  LDL.LU R27, [R1+0x590] ;  /* 0x00059000011b7983 */ /* 0x000ea80000300800 */
[----:B------:R-:W2:Y:S01]  /*212e0*/  LDL.LU R22, [R1+0x588] ;  /* 0x0005880001167983 */ /* 0x000ea20000300800 */
[----:B------:R-:W2:Y:S02]  /*212f0*/  LDL.LU R25, [R1+0x520] ;  /* 0x0005200001197983 */ /* 0x000ea40000300800 */
[----:B------:R-:W2:Y:S02]  /*21300*/  LDL.LU R3, [R1+0x518] ;  /* 0x0005180001037983 */ /* 0x000ea40000300800 */
[----:B------:R0:W-:Y:S02]  /*21310*/  STL [R1+0x246c], R23 ;  /* 0x00246c1701007387 */ /* 0x0001e40000100800 */
[----:B0-----:R-:W2:Y:S04]  /*21320*/  LDL.LU R23, [R1+0x8a4] ;  /* 0x0008a40001177983 */ /* 0x001ea80000300800 */
[----:B---3--:R0:W-:Y:S04]  /*21330*/  STS.U16 [R14+0x1c00], R2 ;  /* 0x001c00020e007388 */ /* 0x0081e80000000400 */
[----:B0-----:R-:W3:Y:S04]  /*21340*/  LDL.LU R2, [R1+0x2480] ;  /* 0x0024800001027983 */ /* 0x001ee80000300800 */
[----:B---3--:R0:W-:Y:S01]  /*21350*/  STS.U16 [R14+0x1d00], R2 ;  /* 0x001d00020e007388 */ /* 0x0081e20000000400 */
[----:B--2---:R1:W-:Y:S03]  /*21360*/  STS.U16 [R14+0x1e00], R23 ;  /* 0x001e00170e007388 */ /* 0x0043e60000000400 */
[----:B0-----:R-:W2:Y:S01]  /*21370*/  LDL.LU R2, [R1+0x247c] ;  /* 0x00247c0001027983 */ /* 0x001ea20000300800 */
[----:B-1----:R-:W3:Y:S03]  /*21380*/  LDL.LU R23, [R1+0x498] ;  /* 0x0004980001177983 */ /* 0x002ee60000300800 */
[----:B---3--:R0:W-:Y:S04]  /*21390*/  STL [R1+0x2470], R23 ;  /* 0x0024701701007387 */ /* 0x0081e80000100800 */
[----:B0-----:R-:W3:Y:S04]  /*213a0*/  LDL.LU R23, [R1+0x4a0] ;  /* 0x0004a00001177983 */ /* 0x001ee80000300800 */
[----:B---3--:R0:W-:Y:S04]  /*213b0*/  STL [R1+0x2474], R23 ;  /* 0x0024741701007387 */ /* 0x0081e80000100800 */
[----:B0-----:R-:W3:Y:S04]  /*213c0*/  LDL.LU R23, [R1+0x508] ;  /* 0x0005080001177983 */ /* 0x001ee80000300800 */
[----:B--2---:R-:W-:Y:S01]  /*213d0*/  STS.U16 [R14+0x1f00], R2 ;  /* 0x001f00020e007388 */ /* 0x004fe20000000400 */
[----:B----4-:R-:W-:Y:S02]  /*213e0*/  STS.U16 [R14+0x3c00], R21 ;  /* 0x003c00150e007388 */ /* 0x010fe40000000400 */
        /* <DEDUP_REMOVED lines=12> */
[----:B------:R-:W-:Y:S01]  /*214b0*/  STS.U16 [R14+0x9d00], R7 ;  /* 0x009d00070e007388 */ /* 0x000fe20000000400 */
[----:B---3--:R0:W-:Y:S04]  /*214c0*/  STL [R1+0x2478], R23 ;  /* 0x0024781701007387 */ /* 0x0081e80000100800 */
        /* <DEDUP_REMOVED lines=12> */
[----:B------:R0:W-:Y:S04]  /*21590*/  STS.U16 [R14+0x9e00], R6 ;  /* 0x009e00060e007388 */ /* 0x0001e80000000400 */
[----:B------:R-:W3:Y:S01]  /*215a0*/  LDL.LU R8, [R1+0x238] ;  /* 0x0002380001087983 */ /* 0x000ee20000300800 */
[----:B------:R1:W-:Y:S02]  /*215b0*/  STS.U16 [R14+0x9f00], R5 ;  /* 0x009f00050e007388 */ /* 0x0003e40000000400 */
[----:B------:R-:W3:Y:S02]  /*215c0*/  LDL.LU R7, [R1+0x230] ;  /* 0x0002300001077983 */ /* 0x000ee40000300800 */
[----:B------:R1:W-:Y:S01]  /*215d0*/  STS.U16 [R14+0xbc00], R4 ;  /* 0x00bc00040e007388 */ /* 0x0003e20000000400 */
[----:B------:R1:W-:Y:S01]  /*215e0*/  STS.U16 [R14+0xbd00], R0 ;  /* 0x00bd00000e007388 */ /* 0x0003e20000000400 */
[----:B------:R1:W-:Y:S02]  /*215f0*/  STS.U16 [R14+0xbe00], R24 ;  /* 0x00be00180e007388 */ /* 0x0003e40000000400 */
[----:B------:R1:W-:Y:S01]  /*21600*/  STS.U16 [R14+0xbf00], R26 ;  /* 0x00bf001a0e007388 */ /* 0x0003e20000000400 */
[----:B0-----:R-:W3:Y:S01]  /*21610*/  LDL.LU R6, [R1+0x228] ;  /* 0x0002280001067983 */ /* 0x001ee20000300800 */
[----:B-1----:R-:W3:Y:S03]  /*21620*/  LDL.LU R5, [R1+0x1a0] ;  /* 0x0001a00001057983 */ /* 0x002ee60000300800 */
[----:B------:R0:W-:Y:S04]  /*21630*/  STS.U16 [R14+0xdc00], R28 ;  /* 0x00dc001c0e007388 */ /* 0x0001e80000000400 */
[----:B------:R-:W3:Y:S01]  /*21640*/  LDL.LU R4, [R1+0x198] ;  /* 0x0001980001047983 */ /* 0x000ee20000300800 */
[----:B------:R-:W3:Y:S02]  /*21650*/  LDL.LU R0, [R1+0x190] ;  /* 0x0001900001007983 */ /* 0x000ee40000300800 */
[----:B------:R-:W3:Y:S02]  /*21660*/  LDL.LU R24, [R1+0x188] ;  /* 0x0001880001187983 */ /* 0x000ee40000300800 */
[----:B------:R1:W-:Y:S01]  /*21670*/  STS.U16 [R14+0xdd00], R29 ;  /* 0x00dd001d0e007388 */ /* 0x0003e20000000400 */
[----:B------:R-:W3:Y:S04]  /*21680*/  LDL.LU R26, [R1+0x100] ;  /* 0x00010000011a7983 */ /* 0x000ee80000300800 */
[----:B------:R-:W-:Y:S04]  /*21690*/  STS.U16 [R14+0xde00], R27 ;  /* 0x00de001b0e007388 */ /* 0x000fe80000000400 */
[----:B0-----:R-:W3:Y:S01]  /*216a0*/  LDL.LU R28, [R1+0xf8] ;  /* 0x0000f800011c7983 */ /* 0x001ee20000300800 */
[----:B------:R0:W-:Y:S02]  /*216b0*/  STS.U16 [R14+0xdf00], R22 ;  /* 0x00df00160e007388 */ /* 0x0001e40000000400 */
[----:B------:R0:W-:Y:S02]  /*216c0*/  STS.U16 [R14+0xfc00], R25 ;  /* 0x00fc00190e007388 */ /* 0x0001e40000000400 */
[----:B------:R0:W-:Y:S01]  /*216d0*/  STS.U16 [R14+0xfd00], R3 ;  /* 0x00fd00030e007388 */ /* 0x0001e20000000400 */
[----:B-1----:R-:W3:Y:S04]  /*216e0*/  LDL.LU R29, [R1+0xf0] ;  /* 0x0000f000011d7983 */ /* 0x002ee80000300800 */
[----:B0-----:R-:W3:Y:S01]  /*216f0*/  LDL.LU R22, [R1+0xe8] ;  /* 0x0000e80001167983 */ /* 0x001ee20000300800 */
[----:B------:R-:W3:Y:S02]  /*21700*/  LDL.LU R25, [R1+0x70] ;  /* 0x0000700001197983 */ /* 0x000ee40000300800 */
[----:B------:R-:W3:Y:S02]  /*21710*/  LDL.LU R3, [R1+0x68] ;  /* 0x0000680001037983 */ /* 0x000ee40000300800 */
[----:B------:R-:W3:Y:S01]  /*21720*/  LDL.LU R2, [R1+0x50] ;  /* 0x0000500001027983 */ /* 0x000ee20000300800 */
[----:B------:R-:W3:Y:S01]  /*21730*/  LDL.LU R15, [R1+0x48] ;  /* 0x00004800010f7983 */ /* 0x000ee20000300800 */
[----:B------:R-:W3:Y:S03]  /*21740*/  LDL.LU R27, [R1+0x4] ;  /* 0x00000400011b7983 */ /* 0x000ee60000300800 */
        /* <DEDUP_REMOVED lines=11> */
[----:B------:R3:W-:Y:S03]  /*21800*/  STS.U16 [R14+0x13e00], R17 ;  /* 0x013e00110e007388 */ /* 0x0007e60000000400 */
[----:B0-----:R-:W4:Y:S01]  /*21810*/  LDL.LU R23, [R1+0x246c] ;  /* 0x00246c0001177983 */ /* 0x001f220000300800 */
[----:B-1----:R-:W4:Y:S02]  /*21820*/  LDL.LU R21, [R1+0x2468] ;  /* 0x0024680001157983 */ /* 0x002f240000300800 */
[----:B--2---:R-:W2:Y:S02]  /*21830*/  LDL.LU R20, [R1+0x2464] ;  /* 0x0024640001147983 */ /* 0x004ea40000300800 */
[----:B---3--:R-:W3:Y:S01]  /*21840*/  LDL.LU R19, [R1+0x2460] ;  /* 0x0024600001137983 */ /* 0x008ee20000300800 */
[----:B------:R-:W2:Y:S01]  /*21850*/  LDL.LU R18, [R1+0x245c] ;  /* 0x00245c0001127983 */ /* 0x000ea20000300800 */
[----:B------:R-:W2:Y:S03]  /*21860*/  LDL.LU R17, [R1+0x2458] ;  /* 0x0024580001117983 */ /* 0x000ea60000300800 */
[----:B------:R0:W-:Y:S01]  /*21870*/  STS.U16 [R14+0x13f00], R16 ;  /* 0x013f00100e007388 */ /* 0x0001e20000000400 */
[----:B------:R1:W-:Y:S02]  /*21880*/  STS.U16 [R14+0x15c00], R13 ;  /* 0x015c000d0e007388 */ /* 0x0003e40000000400 */
[----:B------:R1:W-:Y:S02]  /*21890*/  STS.U16 [R14+0x15d00], R12 ;  /* 0x015d000c0e007388 */ /* 0x0003e40000000400 */
[----:B------:R1:W-:Y:S01]  /*218a0*/  STS.U16 [R14+0x15e00], R11 ;  /* 0x015e000b0e007388 */ /* 0x0003e20000000400 */
[----:B------:R1:W-:Y:S01]  /*218b0*/  STS.U16 [R14+0x15f00], R10 ;  /* 0x015f000a0e007388 */ /* 0x0003e20000000400 */
[----:B------:R1:W-:Y:S03]  /*218c0*/  STS.U16 [R14+0x17c00], R9 ;  /* 0x017c00090e007388 */ /* 0x0003e60000000400 */
[----:B0-----:R-:W2:Y:S01]  /*218d0*/  LDL.LU R16, [R1+0x2454] ;  /* 0x0024540001107983 */ /* 0x001ea20000300800 */
[----:B-1----:R-:W2:Y:S03]  /*218e0*/  LDL.LU R13, [R1+0x2450] ;  /* 0x00245000010d7983 */ /* 0x002ea60000300800 */
[----:B------:R-:W2:Y:S01]  /*218f0*/  LDL.LU R12, [R1+0x244c] ;  /* 0x00244c00010c7983 */ /* 0x000ea20000300800 */
[----:B------:R-:W2:Y:S03]  /*21900*/  LDL.LU R11, [R1+0x2448] ;  /* 0x00244800010b7983 */ /* 0x000ea60000300800 */
[----:B------:R-:W4:Y:S01]  /*21910*/  LDL.LU R10, [R1+0x2444] ;  /* 0x00244400010a7983 */ /* 0x000f220000300800 */
        /* <DEDUP_REMOVED lines=25> */
[----:B------:R0:W-:Y:S04]  /*21ab0*/  STS.U16 [R14+0x1dd00], R3 ;  /* 0x01dd00030e007388 */ /* 0x0001e80000000400 */
[----:B0-----:R-:W2:Y:S01]  /*21ac0*/  LDL.LU R3, [R1+0x240c] ;  /* 0x00240c0001037983 */ /* 0x001ea20000300800 */
[----:B------:R0:W-:Y:S02]  /*21ad0*/  STS.U16 [R14+0x1de00], R2 ;  /* 0x01de00020e007388 */ /* 0x0001e40000000400 */
[----:B------:R-:W-:Y:S02]  /*21ae0*/  STS.U16 [R14+0x1df00], R15 ;  /* 0x01df000f0e007388 */ /* 0x000fe40000000400 */
[----:B------:R-:W-:Y:S01]  /*21af0*/  STS.U16 [R14+0x1fc00], R27 ;  /* 0x01fc001b0e007388 */ /* 0x000fe20000000400 */
[----:B0-----:R-:W0:Y:S02]  /*21b00*/  S2R R2, SR_TID.X ;  /* 0x0000000000027919 */ /* 0x001e240000002100 */
[----:B0-----:R-:W-:-:S05]  /*21b10*/  LOP3.LUT R2, R2, 0x7f, RZ, 0xc0, !PT ;  /* 0x0000007f02027812 */ /* 0x001fca00078ec0ff */
[----:B------:R-:W-:Y:S01]  /*21b20*/  IMAD.SHL.U32 R2, R2, 0x2, RZ ;  /* 0x0000000202027824 */ /* 0x000fe200078e00ff */
[----:B--2---:R0:W-:Y:S04]  /*21b30*/  STS.U16 [R14+0x1fd00], R3 ;  /* 0x01fd00030e007388 */ /* 0x0041e80000000400 */
[----:B0-----:R-:W2:Y:S01]  /*21b40*/  LDL.LU R3, [R1+0x2408] ;  /* 0x0024080001037983 */ /* 0x001ea20000300800 */
        /* <DEDUP_REMOVED lines=13> */
[----:B---3--:R0:W-:Y:S02]  /*21c20*/  STS.U16 [R0+0x20d00], R19 ;  /* 0x020d001300007388 */ /* 0x0081e40000000400 */
[----:B0-----:R-:W0:Y:S01]  /*21c30*/  S2R R0, SR_TID.X ;  /* 0x0000000000007919 */ /* 0x001e220000002100 */
[----:B----4-:R-:W-:Y:S02]  /*21c40*/  STS.U16 [R23+0x20600], R10 ;  /* 0x0206000a17007388 */ /* 0x010fe40000000400 */
[----:B------:R-:W-:Y:S02]  /*21c50*/  STS.U16 [R23+0x20e00], R20 ;  /* 0x020e001417007388 */ /* 0x000fe40000000400 */
[----:B------:R-:W-:Y:S01]  /*21c60*/  STS.U16 [R14+0x20700], R11 ;  /* 0x0207000b0e007388 */ /* 0x000fe20000000400 */
[----:B------:R-:W-:Y:S01]  /*21c70*/  STS.U16 [R14+0x20f00], R21 ;  /* 0x020f00150e007388 */ /* 0x000fe20000000400 */
[----:B------:R-:W-:Y:S02]  /*21c80*/  BAR.SYNC.DEFER_BLOCKING 0x0 ;  /* 0x0000000000007b1d */ /* 0x000fe40000010000 */
[C---:B0-----:R-:W-:Y:S01]  /*21c90*/  IMAD.SHL.U32 R28, R0.reuse, 0x2, RZ ;  /* 0x00000002001c7824 */ /* 0x041fe200078e00ff */
[----:B------:R-:W-:-:S05]  /*21ca0*/  LOP3.LUT R0, R0, 0x7, RZ, 0xc0, !PT ;  /* 0x0000000700007812 */ /* 0x000fca00078ec0ff */
[----:B------:R-:W-:-:S05]  /*21cb0*/  IMAD R0, R0, 0x110, RZ ;  /* 0x0000011000007824 */ /* 0x000fca00078e02ff */
[----:B------:R-:W-:-:S05]  /*21cc0*/  LOP3.LUT R0, R0, 0x30, R28, 0x78, !PT ;  /* 0x0000003000007812 */ /* 0x000fca00078e781c */
[----:B------:R-:W-:Y:S04]  /*21cd0*/  LDSM.16.M88.4 R12, [R0+0x20000] ;  /* 0x02000000000c783b */ /* 0x000fe80000000200 */
[----:B------:R-:W-:Y:S04]  /*21ce0*/  LDSM.16.M88.4 R20, [R0+0x20800] ;  /* 0x020800000014783b */ /* 0x000fe80000000200 */
[----:B--2---:R-:W0:Y:S04]  /*21cf0*/  LDSM.16.MT88.4 R16, [R3] ;  /* 0x000000000310783b */ /* 0x004e280000004200 */
[----:B------:R-:W-:Y:S04]  /*21d00*/  LDSM.16.MT88.4 R4, [R3+0x80] ;  /* 0x000080000304783b */ /* 0x000fe80000004200 */
[----:B------:R-:W-:Y:S04]  /*21d10*/  LDSM.16.MT88.4 R8, [R3+0x100] ;  /* 0x000100000308783b */ /* 0x000fe80000004200 */
[----:B0-----:R-:W-:Y:S01]  /*21d20*/  STL.64 [R1+0x2400], R18 ;  /* 0x0024001201007387 */ /* 0x001fe20000100a00 */
[----:B------:R-:W-:Y:S02]  /*21d30*/  STL.64 [R1+0x23f8], R16 ;  /* 0x0023f81001007387 */ /* 0x000fe40000100a00 */
[----:B------:R-:W-:Y:S02]  /*21d40*/  STL [R1+0x2374], R14 ;  /* 0x0023740e01007387 */ /* 0x000fe40000100800 */
[----:B------:R-:W-:Y:S01]  /*21d50*/  STL [R1+0x2370], R15 ;  /* 0x0023700f01007387 */ /* 0x000fe20000100800 */
[----:B------:R-:W2:Y:S01]  /*21d60*/  LDL.LU.64 R24, [R1+0x2e0] ;  /* 0x0002e00001187983 */ /* 0x000ea20000300a00 */
[----:B------:R-:W3:Y:S03]  /*21d70*/  LDL.LU.64 R26, [R1+0x2e8] ;  /* 0x0002e800011a7983 */ /* 0x000ee60000300a00 */
[----:B------:R-:W0:Y:S04]  /*21d80*/  LDSM.16.MT88.4 R16, [R3+0x180] ;  /* 0x000180000310783b */ /* 0x000e280000004200 */
[----:B---3--:R-:W-:Y:S01]  /*21d90*/  STL.64 [R1+0x23d0], R26 ;  /* 0x0023d01a01007387 */ /* 0x008fe20000100a00 */
[----:B--2---:R1:W-:Y:S03]  /*21da0*/  STL.64 [R1+0x23c8], R24 ;  /* 0x0023c81801007387 */ /* 0x0043e60000100a00 */
[----:B-1----:R-:W2:Y:S01]  /*21db0*/  LDL.LU.64 R24, [R1+0x2f0] ;  /* 0x0002f00001187983 */ /* 0x002ea20000300a00 */
[----:B------:R-:W3:Y:S03]  /*21dc0*/  LDL.LU.64 R26, [R1+0x2f8] ;  /* 0x0002f800011a7983 */ /* 0x000ee60000300a00 */
[----:B---3--:R-:W-:Y:S01]  /*21dd0*/  STL.64 [R1+0x23e0], R26 ;  /* 0x0023e01a01007387 */ /* 0x008fe20000100a00 */
[----:B--2---:R1:W-:Y:S03]  /*21de0*/  STL.64 [R1+0x23d8], R24 ;  /* 0x0023d81801007387 */ /* 0x0043e60000100a00 */
[----:B-1----:R-:W2:Y:S01]  /*21df0*/  LDL.LU.64 R24, [R1+0x300] ;  /* 0x0003000001187983 */ /* 0x002ea20000300a00 */
[----:B------:R-:W3:Y:S03]  /*21e00*/  LDL.LU.64 R26, [R1+0x308] ;  /* 0x00030800011a7983 */ /* 0x000ee60000300a00 */
[----:B---3--:R-:W-:Y:S01]  /*21e10*/  STL.64 [R1+0x23f0], R26 ;  /* 0x0023f01a01007387 */ /* 0x008fe20000100a00 */
[----:B--2---:R1:W-:Y:S03]  /*21e20*/  STL.64 [R1+0x23e8], R24 ;  /* 0x0023e81801007387 */ /* 0x0043e60000100a00 */
[----:B-1----:R-:W2:Y:S01]  /*21e30*/  LDL.LU.64 R24, [R1+0x2c0] ;  /* 0x0002c00001187983 */ /* 0x002ea20000300a00 */
[----:B------:R-:W2:Y:S02]  /*21e40*/  LDL.LU.64 R26, [R1+0x2c8] ;  /* 0x0002c800011a7983 */ /* 0x000ea40000300a00 */
[----:B------:R-:W-:Y:S02]  /*21e50*/  STL [R1+0x2390], R22 ;  /* 0x0023901601007387 */ /* 0x000fe40000100800 */
[----:B------:R-:W-:Y:S01]  /*21e60*/  STL [R1+0x2378], R23 ;  /* 0x0023781701007387 */ /* 0x000fe20000100800 */
[----:B0-----:R-:W-:Y:S01]  /*21e70*/  STL.64 [R1+0x40], R16 ;  /* 0x0000401001007387 */ /* 0x001fe20000100a00 */
[----:B------:R-:W-:Y:S02]  /*21e80*/  STL.64 [R1+0x48], R18 ;  /* 0x0000481201007387 */ /* 0x000fe40000100a00 */
[----:B------:R-:W0:Y:S02]  /*21e90*/  LDSM.16.MT88.4 R16, [R3+0x200] ;  /* 0x000200000310783b */ /* 0x000e240000004200 */
[----:B0-----:R-:W-:Y:S02]  /*21ea0*/  STL.64 [R1+0x30], R16 ;  /* 0x0000301001007387 */ /* 0x001fe40000100a00 */
[----:B------:R0:W-:Y:S02]  /*21eb0*/  STL.64 [R1+0x38], R18 ;  /* 0x0000381201007387 */ /* 0x0001e40000100a00 */
[----:B0-----:R-:W2:Y:S01]  /*21ec0*/  LDL.LU.64 R18, [R1+0x2400] ;  /* 0x0024000001127983 */ /* 0x001ea20000300a00 */
[----:B------:R-:W2:Y:S02]  /*21ed0*/  LDL.LU.64 R16, [R1+0x23f8] ;  /* 0x0023f80001107983 */ /* 0x000ea40000300a00 */
[----:B--2---:R-:W-:Y:S11]  /*21ee0*/  HMMA.16816.F32.BF16 R24, R16, R12, R24 ;  /* 0x0000000c1018723c */ /* 0x004ff60000041818 */
[----:B------:R-:W-:Y:S11]  /*21ef0*/  @!UPT UIADD3 URZ, URZ, URZ, URZ ;  /* 0x0000003f3f3ff290 */ /* 0x000ff6000fffe03f */
[----:B------:R-:W-:Y:S01]  /*21f00*/  @!UPT UIADD3 URZ, URZ, URZ, URZ ;  /* 0x0000003f3f3ff290 */ /* 0x000fe2000fffe03f */
[----:B------:R-:W-:Y:S01]  /*21f10*/  STL.64 [R1+0xe0], R24 ;  /* 0x0000e01801007387 */ /* 0x000fe20000100a00 */
[----:B------:R-:W-:Y:S02]  /*21f20*/  STL.64 [R1+0xe8], R26 ;  /* 0x0000e81a01007387 */ /* 0x000fe40000100a00 */
[----:B------:R-:W0:Y:S02]  /*21f30*/  LDSM.16.MT88.4 R24, [R3+0x280] ;  /* 0x000280000318783b */ /* 0x000e240000004200 */
[----:B0-----:R-:W-:Y:S02]  /*21f40*/  STL.64 [R1+0x20], R24 ;  /* 0x0000201801007387 */ /* 0x001fe40000100a00 */
[----:B------:R-:W-:Y:S02]  /*21f50*/  STL.64 [R1+0x28], R26 ;  /* 0x0000281a01007387 */ /* 0x000fe40000100a00 */
[----:B------:R-:W0:Y:S04]  /*21f60*/  LDSM.16.MT88.4 R24, [R3+0x300] ;  /* 0x000300000318783b */ /* 0x000e280000004200 */
[----:B0-----:R-:W-:Y:S01]  /*21f70*/  IMAD.MOV.U32 R28, RZ, RZ, R26 ;  /* 0x000000ffff1c7224 */ /* 0x001fe200078e001a */
[----:B------:R-:W-:Y:S01]  /*21f80*/  STL.64 [R1+0x10], R24 ;  /* 0x0000101801007387 */ /* 0x000fe20000100a00 */
[----:B------:R-:W-:-:S02]  /*21f90*/  IMAD.MOV.U32 R2, RZ, RZ, R27 ;  /* 0x000000ffff027224 */ /* 0x000fc400078e001b */
[----:B------:R-:W0:Y:S02]  /*21fa0*/  LDSM.16.MT88.4 R24, [R3+0x380] ;  /* 0x000380000318783b */ /* 0x000e240000004200 */
[----:B0-----:R-:W-:Y:S02]  /*21fb0*/  STL.64 [R1], R24 ;  /* 0x0000001801007387 */ /* 0x001fe40000100a00 */
[----:B------:R0:W-:Y:S02]  /*21fc0*/  STL.64 [R1+0x8], R26 ;  /* 0x0000081a01007387 */ /* 0x0001e40000100a00 */
[----:B0-----:R-:W2:Y:S01]  /*21fd0*/  LDL.LU.64 R26, [R1+0x23f0] ;  /* 0x0023f000011a7983 */ /* 0x001ea20000300a00 */
[----:B------:R-:W2:Y:S02]  /*21fe0*/  LDL.LU.64 R24, [R1+0x23e8] ;  /* 0x0023e80001187983 */ /* 0x000ea40000300a00 */
[----:B--2---:R-:W-:Y:S01]  /*21ff0*/  HMMA.16816.F32.BF16 R24, R16, R20, R24 ;  /* 0x000000141018723c */ /* 0x004fe20000041818 */
[----:B------:R-:W2:Y:S01]  /*22000*/  LDL.LU.64 R16, [R1+0x2a0] ;  /* 0x0002a00001107983 */ /* 0x000ea20000300a00 */
[----:B------:R-:W2:Y:S11]  /*22010*/  LDL.LU.64 R18, [R1+0x2a8] ;  /* 0x0002a80001127983 */ /* 0x000eb60000300a00 */
[----:B------:R-:W-:Y:S10]  /*22020*/  @!UPT UIADD3 URZ, URZ, URZ, URZ ;  /* 0x0000003f3f3ff290 */ /* 0x000ff4000fffe03f */
[----:B------:R-:W-:Y:S01]  /*22030*/  STL.64 [R1+0xd0], R24 ;  /* 0x0000d01801007387 */ /* 0x000fe20000100a00 */
[----:B------:R-:W-:Y:S02]  /*22040*/  STL.64 [R1+0xd8], R26 ;  /* 0x0000d81a01007387 */ /* 0x000fe40000100a00 */
[----:B------:R-:W0:Y:S02]  /*22050*/  LDSM.16.MT88.4 R24, [R3+0x4000] ;  /* 0x004000000318783b */ /* 0x000e240000004200 */
[----:B0-----:R-:W-:Y:S02]  /*22060*/  STL.64 [R1+0x50], R24 ;  /* 0x0000501801007387 */ /* 0x001fe40000100a00 */
[----:B------:R0:W-:Y:S02]  /*22070*/  STL [R1+0x58], R26 ;  /* 0x0000581a01007387 */ /* 0x0001e40000100800 */
[----:B------:R-:W-:Y:S02]  /*22080*/  IMAD.MOV.U32 R0, RZ, RZ, R27 ;  /* 0x000000ffff007224 */ /* 0x000fe400078e001b */
[----:B0-----:R-:W3:Y:S01]  /*22090*/  LDL.LU.64 R26, [R1+0x23e0] ;  /* 0x0023e000011a7983 */ /* 0x001ee20000300a00 */
[----:B------:R-:W3:Y:S02]  /*220a0*/  LDL.LU.64 R24, [R1+0x23d8] ;  /* 0x0023d80001187983 */ /* 0x000ee40000300a00 */
[C---:B---3--:R-:W-:Y:S11]  /*220b0*/  HMMA.16816.F32.BF16 R24, R4.reuse, R12, R24 ;  /* 0x0000000c0418723c */ /* 0x048ff60000041818 */
[----:B------:R-:W-:Y:S11]  /*220c0*/  @!UPT UIADD3 URZ, URZ, URZ, URZ ;  /* 0x0000003f3f3ff290 */ /* 0x000ff6000fffe03f */
[----:B------:R-:W-:Y:S01]  /*220d0*/  @!UPT UIADD3 URZ, URZ, URZ, URZ ;  /* 0x0000003f3f3ff290 */ /* 0x000fe2000fffe03f */
[----:B------:R-:W-:Y:S01]  /*220e0*/  STL.64 [R1+0xf0], R24 ;  /* 0x0000f01801007387 */ /* 0x000fe20000100a00 */
[----:B------:R0:W-:Y:S02]  /*220f0*/  STL [R1+0xf8], R26 ;  /* 0x0000f81a01007387 */ /* 0x0001e40000100800 */
[----:B------:R-:W-:Y:S02]  /*22100*/  IMAD.MOV.U32 R22, RZ, RZ, R27 ;  /* 0x000000ffff167224 */ /* 0x000fe400078e001b */
[----:B0-----:R-:W3:Y:S01]  /*22110*/  LDL.LU.64 R26, [R1+0x23d0] ;  /* 0x0023d000011a7983 */ /* 0x001ee20000300a00 */
[----:B------:R-:W3:Y:S01]  /*22120*/  LDL.LU.64 R24, [R1+0x23c8] ;  /* 0x0023c80001187983 */ /* 0x000ee20000300a00 */
[----:B--2---:R-:W-:Y:S11]  /*22130*/  HMMA.16816.F32.BF16 R4, R4, R20, R16 ;  /* 0x000000140404723c */ /* 0x004ff60000041810 */
[----:B------:R-:W-:Y:S11]  /*22140*/  @!UPT UIADD3 URZ, URZ, URZ, URZ ;  /* 0x0000003f3f3ff290 */ /* 0x000ff6000fffe03f */
[----:B------:R-:W-:Y:S01]  /*22150*/  @!UPT UIADD3 URZ, URZ, URZ, URZ ;  /* 0x0000003f3f3ff290 */ /* 0x000fe2000fffe03f */
[----:B------:R-:W-:Y:S01]  /*22160*/  STL.64 [R1+0xc0], R4 ;  /* 0x0000c00401007387 */ /* 0x000fe20000100a00 */
[----:B------:R-:W-:Y:S02]  /*22170*/  STL.64 [R1+0xc8], R6 ;  /* 0x0000c80601007387 */ /* 0x000fe40000100a00 */
[----:B------:R-:W-:Y:S01]  /*22180*/  LDSM.16.MT88.4 R4, [R3+0x4100] ;  /* 0x004100000304783b */ /* 0x000fe20000004200 */
[----:B---3--:R-:W-:Y:S01]  /*22190*/  HMMA.16816.F32.BF16 R16, R8, R12, R24 ;  /* 0x0000000c0810723c */ /* 0x008fe20000041818 */
[----:B------:R-:W0:Y:S04]  /*221a0*/  LDSM.16.MT88.4 R24, [R3+0x4080] ;  /* 0x004080000318783b */ /* 0x000e280000004200 */
[----:B0-----:R-:W-:Y:S01]  /*221b0*/  STL.64 [R1+0x2320], R26 ;  /* 0x0023201a01007387 */ /* 0x001fe20000100a00 */
[----:B------:R0:W-:Y:S03]  /*221c0*/  STL.64 [R1+0x2318], R24 ;  /* 0x0023181801007387 */ /* 0x0001e60000100a00 */
[----:B0-----:R-:W2:Y:S01]  /*221d0*/  LDL.LU.64 R24, [R1+0x320] ;  /* 0x0003200001187983 */ /* 0x001ea20000300a00 */
[----:B------:R-:W2:Y:S02]  /*221e0*/  LDL.LU.64 R26, [R1+0x328] ;  /* 0x00032800011a7983 */ /* 0x000ea40000300a00 */
[----:B------:R-:W-:Y:S02]  /*221f0*/  STL.64 [R1+0x2300], R6 ;  /* 0x0023000601007387 */ /* 0x000fe40000100a00 */
[----:B------:R0:W-:Y:S02]  /*22200*/  STL.64 [R1+0x22f8], R4 ;  /* 0x0022f80401007387 */ /* 0x0001e40000100a00 */
[----:B0-----:R-:W3:Y:S01]  /*22210*/  LDL.LU R4, [R1+0x20] ;  /* 0x0000200001047983 */ /* 0x001ee20000300800 */
[----:B------:R-:W3:Y:S02]  /*22220*/  LDL.LU R5, [R1+0x24] ;  /* 0x0000240001057983 */ /* 0x000ee40000300800 */
[----:B------:R-:W4:Y:S02]  /*22230*/  LDL.LU R6, [R1+0x28] ;  /* 0x0000280001067983 */ /* 0x000f240000300800 */
[----:B------:R-:W4:Y:S03]  /*22240*/  LDL.LU R7, [R1+0x2c] ;  /* 0x00002c0001077983 */ /* 0x000f260000300800 */
[----:B------:R-:W-:-:S02]  /*22250*/  IMAD.MOV.U32 R23, RZ, RZ, R16 ;  /* 0x000000ffff177224 */ /* 0x000fc400078e0010 */
[----:B------:R-:W-:Y:S02]  /*22260*/  IMAD.MOV.U32 R14, RZ, RZ, R17 ;  /* 0x000000ffff0e7224 */ /* 0x000fe400078e0011 */
[----:B------:R-:W-:Y:S02]  /*22270*/  IMAD.MOV.U32 R15, RZ, RZ, R18 ;  /* 0x000000ffff0f7224 */ /* 0x000fe400078e0012 */
[----:B------:R-:W-:Y:S02]  /*22280*/  IMAD.MOV.U32 R29, RZ, RZ, R19 ;  /* 0x000000ffff1d7224 */ /* 0x000fe400078e0013 */
[----:B------:R-:W0:Y:S04]  /*22290*/  LDSM.16.MT88.4 R16, [R3+0x4180] ;  /* 0x004180000310783b */ /* 0x000e280000004200 */
[----:B----4-:R-:W-:Y:S01]  /*222a0*/  STL.64 [R1+0x23a0], R6 ;  /* 0x0023a00601007387 */ /* 0x010fe20000100a00 */
[----:B---3--:R1:W-:Y:S03]  /*222b0*/  STL.64 [R1+0x2398], R4 ;  /* 0x0023980401007387 */ /* 0x0083e60000100a00 */
[----:B-1----:R-:W3:Y:S01]  /*222c0*/  LDL.LU.64 R4, [R1+0x2b0] ;  /* 0x0002b00001047983 */ /* 0x002ee20000300a00 */
[----:B------:R-:W4:Y:S03]  /*222d0*/  LDL.LU.64 R6, [R1+0x2b8] ;  /* 0x0002b80001067983 */ /* 0x000f260000300a00 */
[----:B----4-:R-:W-:Y:S01]  /*222e0*/  STL.64 [R1+0x23b0], R6 ;  /* 0x0023b00601007387 */ /* 0x010fe20000100a00 */
[----:B---3--:R-:W-:Y:S02]  /*222f0*/  STL.64 [R1+0x23a8], R4 ;  /* 0x0023a80401007387 */ /* 0x008fe40000100a00 */
[----:B0-----:R-:W-:Y:S02]  /*22300*/  STL.64 [R1+0x22e0], R18 ;  /* 0x0022e01201007387 */ /* 0x001fe40000100a00 */
[----:B------:R2:W-:Y:S02]  /*22310*/  STL.64 [R1+0x22d8], R16 ;  /* 0x0022d81001007387 */ /* 0x0005e40000100a00 */
[----:B--2---:R-:W-:Y:S01]  /*22320*/  HMMA.16816.F32.BF16 R16, R8, R20, R24 ;  /* 0x000000140810723c */ /* 0x004fe20000041818 */
[----:B------:R-:W0:Y:S04]  /*22330*/  LDSM.16.MT88.4 R8, [R3+0x4200] ;  /* 0x004200000308783b */ /* 0x000e280000004200 */
[----:B------:R-:W-:Y:S01]  /*22340*/  STL.64 [R1+0x23c0], R22 ;  /* 0x0023c01601007387 */ /* 0x000fe20000100a00 */
[----:B------:R1:W-:Y:S03]  /*22350*/  STL.64 [R1+0x23b8], R20 ;  /* 0x0023b81401007387 */ /* 0x0003e60000100a00 */
[----:B-1----:R-:W2:Y:S01]  /*22360*/  LDL.LU.64 R20, [R1+0x310] ;  /* 0x0003100001147983 */ /* 0x002ea20000300a00 */
[----:B------:R-:W2:Y:S02]  /*22370*/  LDL.LU.64 R22, [R1+0x318] ;  /* 0x0003180001167983 */ /* 0x000ea40000300a00 */
[----:B------:R-:W3:Y:S02]  /*22380*/  LDL.LU.64 R4, [R1+0x2d0] ;  /* 0x0002d00001047983 */ /* 0x000ee40000300a00 */
[----:B------:R-:W3:Y:S01]  /*22390*/  LDL.LU.64 R6, [R1+0x2d8] ;  /* 0x0002d80001067983 */ /* 0x000ee20000300a00 */
[----:B------:R-:W4:Y:S01]  /*223a0*/  LDL.LU.64 R24, [R1+0x280] ;  /* 0x0002800001187983 */ /* 0x000f220000300a00 */
[----:B------:R-:W4:Y:S07]  /*223b0*/  LDL.LU.64 R26, [R1+0x288] ;  /* 0x00028800011a7983 */ /* 0x000f2e0000300a00 */
[----:B------:R-:W-:Y:S01]  /*223c0*/  STL.64 [R1+0x22f0], R18 ;  /* 0x0022f01201007387 */ /* 0x000fe20000100a00 */
[----:B------:R1:W-:Y:S03]  /*223d0*/  STL.64 [R1+0x22e8], R16 ;  /* 0x0022e81001007387 */ /* 0x0003e60000100a00 */
[----:B-1----:R-:W2:Y:S01]  /*223e0*/  LDL.LU R16, [R1+0x30] ;  /* 0x0000300001107983 */ /* 0x002ea20000300800 */
[----:B------:R-:W2:Y:S02]  /*223f0*/  LDL.LU R17, [R1+0x34] ;  /* 0x0000340001117983 */ /* 0x000ea40000300800 */
[----:B------:R-:W2:Y:S02]  /*22400*/  LDL.LU R18, [R1+0x38] ;  /* 0x0000380001127983 */ /* 0x000ea40000300800 */
[----:B------:R-:W2:Y:S01]  /*22410*/  LDL.LU R19, [R1+0x3c] ;  /* 0x00003c0001137983 */ /* 0x000ea20000300800 */
[----:B0-----:R0:W-:Y:S01]  /*22420*/  STL [R1+0x22d0], R8 ;  /* 0x0022d00801007387 */ /* 0x0011e20000100800 */
[----:B------:R1:W-:Y:S02]  /*22430*/  STL [R1+0x22cc], R9 ;  /* 0x0022cc0901007387 */ /* 0x0003e40000100800 */
[----:B------:R1:W-:Y:S02]  /*22440*/  STL [R1+0x22c8], R10 ;  /* 0x0022c80a01007387 */ /* 0x0003e40000100800 */
[----:B------:R1:W-:Y:S01]  /*22450*/  STL [R1+0x22c4], R11 ;  /* 0x0022c40b01007387 */ /* 0x0003e20000100800 */
[----:B0-----:R-:W2:Y:S01]  /*22460*/  LDL.LU R8, [R1+0x40] ;  /* 0x0000400001087983 */ /* 0x001ea20000300800 */
[----:B-1----:R-:W2:Y:S02]  /*22470*/  LDL.LU R9, [R1+0x44] ;  /* 0x0000440001097983 */ /* 0x002ea40000300800 */
[----:B------:R-:W2:Y:S02]  /*22480*/  LDL.LU R10, [R1+0x48] ;  /* 0x00004800010a7983 */ /* 0x000ea40000300800 */
[----:B------:R-:W2:Y:S02]  /*22490*/  LDL.LU R11, [R1+0x4c] ;  /* 0x00004c00010b7983 */ /* 0x000ea40000300800 */
[C---:B--2---:R-:W-:Y:S11]  /*224a0*/  HMMA.16816.F32.BF16 R20, R8.reuse, R12, R20 ;  /* 0x0000000c0814723c */ /* 0x044ff60000041814 */
[----:B------:R-:W-:Y:S11]  /*224b0*/  @!UPT UIADD3 URZ, URZ, URZ, URZ ;  /* 0x0000003f3f3ff290 */ /* 0x000ff6000fffe03f */
[----:B------:R-:W-:Y:S01]  /*224c0*/  @!UPT UIADD3 URZ, URZ, URZ, URZ ;  /* 0x0000003f3f3ff290 */ /* 0x000fe2000fffe03f */
[----:B------:R-:W-:Y:S01]  /*224d0*/  STL.64 [R1+0x80], R20 ;  /* 0x0000801401007387 */ /* 0x000fe20000100a00 */
[----:B------:R0:W-:Y:S03]  /*224e0*/  STL.64 [R1+0x88], R22 ;  /* 0x0000881601007387 */ /* 0x0001e60000100a00 */
[----:B0-----:R-:W2:Y:S01]  /*224f0*/  LDL.LU.64 R22, [R1+0x23c0] ;  /* 0x0023c00001167983 */ /* 0x001ea20000300a00 */
[----:B------:R-:W3:Y:S02]  /*22500*/  LDL.LU.64 R20, [R1+0x23b8] ;  /* 0x0023b80001147983 */ /* 0x000ee40000300a00 */
[----:B---3--:R-:W-:Y:S01]  /*22510*/  HMMA.16816.F32.BF16 R8, R8, R20, R4 ;  /* 0x000000140808723c */ /* 0x008fe20000041804 */
[----:B------:R-:W3:Y:S01]  /*22520*/  LDL.LU.64 R6, [R1+0x23b0] ;  /* 0x0023b00001067983 */ /* 0x000ee20000300a00 */
[----:B------:R-:W3:Y:S11]  /*22530*/  LDL.LU.64 R4, [R1+0x23a8] ;  /* 0x0023a80001047983 */ /* 0x000ef60000300a00 */
[----:B------:R-:W-:Y:S10]  /*22540*/  @!UPT UIADD3 URZ, URZ, URZ, URZ ;  /* 0x0000003f3f3ff290 */ /* 0x000ff4000fffe03f */
[----:B------:R0:W-:Y:S01]  /*22550*/  STL.64 [R1+0x70], R8 ;  /* 0x0000700801007387 */ /* 0x0001e20000100a00 */
[----:B------:R-:W-:Y:S01]  /*22560*/  STL.64 [R1+0x78], R10 ;  /* 0x0000780a01007387 */ /* 0x000fe20000100a00 */
[C---:B---3--:R-:W-:Y:S11]  /*22570*/  HMMA.16816.F32.BF16 R4, R16.reuse, R12, R4 ;  /* 0x0000000c1004723c */ /* 0x048ff60000041804 */
[----:B------:R-:W-:Y:S11]  /*22580*/  @!UPT UIADD3 URZ, URZ, URZ, URZ ;  /* 0x0000003f3f3ff290 */ /* 0x000ff6000fffe03f */
[----:B------:R-:W-:Y:S02]  /*22590*/  @!UPT UIADD3 URZ, URZ, URZ, URZ ;  /* 0x0000003f3f3ff290 */ /* 0x000fe4000fffe03f */
[----:B0-----:R-:W-:Y:S02]  /*225a0*/  IMAD.MOV.U32 R8, RZ, RZ, R6 ;  /* 0x000000ffff087224 */ /* 0x001fe400078e0006 */
[----:B------:R-:W-:Y:S01]  /*225b0*/  IMAD.MOV.U32 R9, RZ, RZ, R7 ;  /* 0x000000ffff097224 */ /* 0x000fe200078e0007 */
[----:B------:R0:W-:Y:S01]  /*225c0*/  STL.64 [R1+0x40], R4 ;  /* 0x0000400401007387 */ /* 0x0001e20000100a00 */
[----:B------:R-:W4:Y:S03]  /*225d0*/  LDL.LU.64 R6, [R1+0x23a0] ;  /* 0x0023a00001067983 */ /* 0x000f260000300a00 */
[----:B0-----:R-:W4:Y:S01]  /*225e0*/  LDL.LU.64 R4, [R1+0x2398] ;  /* 0x0023980001047983 */ /* 0x001f220000300a00 */
[----:B------:R0:W-:Y:S03]  /*225f0*/  STL.64 [R1+0x2328], R8 ;  /* 0x0023280801007387 */ /* 0x0001e60000100a00 */
[----:B0-----:R-:W3:Y:S01]  /*22600*/  LDL.LU.64 R8, [R1+0x290] ;  /* 0x0002900001087983 */ /* 0x001ee20000300a00 */
[----:B------:R-:W3:Y:S02]  /*22610*/  LDL.LU.64 R10, [R1+0x298] ;  /* 0x00029800010a7983 */ /* 0x000ee40000300a00 */
[----:B---3--:R-:W-:Y:S01]  /*22620*/  HMMA.16816.F32.BF16 R16, R16, R20, R8 ;  /* 0x000000141010723c */ /* 0x008fe20000041808 */
[----:B------:R-:W3:Y:S01]  /*22630*/  LDL.LU.64 R8, [R1+0x250] ;  /* 0x0002500001087983 */ /* 0x000ee20000300a00 */
[----:B------:R-:W3:Y:S11]  /*22640*/  LDL.LU.64 R10, [R1+0x258] ;  /* 0x00025800010a7983 */ /* 0x000ef60000300a00 */
[----:B------:R-:W-:Y:S10]  /*22650*/  @!UPT UIADD3 URZ, URZ, URZ, URZ ;  /* 0x0000003f3f3ff290 */ /* 0x000ff4000fffe03f */
[----:B------:R-:W-:Y:S01]  /*22660*/  STL.64 [R1+0x30], R16 ;  /* 0x0000301001007387 */ /* 0x000fe20000100a00 */
[----:B------:R-:W-:Y:S02]  /*22670*/  STL.64 [R1+0x38], R18 ;  /* 0x0000381201007387 */ /* 0x000fe40000100a00 */
[----:B------:R-:W0:Y:S01]  /*22680*/  LDSM.16.MT88.4 R16, [R3+0x4280] ;  /* 0x004280000310783b */ /* 0x000e220000004200 */
[----:B----4-:R-:W-:Y:S01]  /*22690*/  HMMA.16816.F32.BF16 R24, R4, R12, R24 ;  /* 0x0000000c0418723c */ /* 0x010fe20000041818 */
[----:B0-----:R0:W-:Y:S02]  /*226a0*/  STL.64 [R1+0x60], R16 ;  /* 0x0000601001007387 */ /* 0x0011e40000100a00 */
[----:B------:R1:W-:Y:S02]  /*226b0*/  STL.64 [R1+0x68], R18 ;  /* 0x0000681201007387 */ /* 0x0003e40000100a00 */
[----:B0-----:R-:W4:Y:S01]  /*226c0*/  LDL.LU R16, [R1+0x10] ;  /* 0x0000100001107983 */ /* 0x001f220000300800 */
[----:B------:R-:W4:Y:S11]  /*226d0*/  LDL.LU R17, [R1+0x14] ;  /* 0x0000140001117983 */ /* 0x000f360000300800 */
[----:B------:R-:W-:Y:S06]  /*226e0*/  @!UPT UIADD3 URZ, URZ, URZ, URZ ;  /* 0x0000003f3f3ff290 */ /* 0x000fec000fffe03f */
[----:B------:R0:W-:Y:S02]  /*226f0*/  STL.64 [R1+0xa0], R24 ;  /* 0x0000a01801007387 */ /* 0x0001e40000100a00 */
[----:B-1----:R-:W-:Y:S02]  /*22700*/  IMAD.MOV.U32 R18, RZ, RZ, R28 ;  /* 0x000000ffff127224 */ /* 0x002fe400078e001c */
[----:B------:R-:W-:Y:S01]  /*22710*/  IMAD.MOV.U32 R28, RZ, RZ, R26 ;  /* 0x000000ffff1c7224 */ /* 0x000fe200078e001a */
[----:B0-----:R-:W2:Y:S01]  /*22720*/  LDL.LU R24, [R1+0x50] ;  /* 0x0000500001187983 */ /* 0x001ea20000300800 */
[----:B------:R-:W2:Y:S02]  /*22730*/  LDL.LU R25, [R1+0x54] ;  /* 0x0000540001197983 */ /* 0x000ea40000300800 */
[----:B------:R-:W2:Y:S02]  /*22740*/  LDL.LU R26, [R1+0x58] ;  /* 0x00005800011a7983 */ /* 0x000ea40000300800 */
[----:B------:R-:W-:-:S02]  /*22750*/  IMAD.MOV.U32 R19, RZ, RZ, R2 ;  /* 0x000000ffff137224 */ /* 0x000fc400078e0002 */
[----:B------:R-:W-:Y:S02]  /*22760*/  IMAD.MOV.U32 R2, RZ, RZ, R27 ;  /* 0x000000ffff027224 */ /* 0x000fe400078e001b */
[----:B------:R-:W-:Y:S01]  /*22770*/  IMAD.MOV.U32 R27, RZ, RZ, R0 ;  /* 0x000000ffff1b7224 */ /* 0x000fe200078e0000 */
[----:B---3--:R-:W-:Y:S11]  /*22780*/  HMMA.16816.F32.BF16 R4, R4, R20, R8 ;  /* 0x000000140404723c */ /* 0x008ff60000041808 */
[----:B------:R-:W-:Y:S11]  /*22790*/  @!UPT UIADD3 URZ, URZ, URZ, URZ ;  /* 0x0000003f3f3ff290 */ /* 0x000ff6000fffe03f */
[----:B------:R-:W-:Y:S02]  /*227a0*/  @!UPT UIADD3 URZ, URZ, URZ, URZ ;  /* 0x0000003f3f3ff290 */ /* 0x000fe4000fffe03f */
[----:B------:R-:W-:Y:S01]  /*227b0*/  IMAD.MOV.U32 R0, RZ, RZ, R6 ;  /* 0x000000ffff007224 */ /* 0x000fe200078e0006 */
[----:B--2---:R-:W-:Y:S01]  /*227c0*/  STL.64 [R1+0x2348], R26 ;  /* 0x0023481a01007387 */ /* 0x004fe20000100a00 */
[----:B------:R-:W-:Y:S02]  /*227d0*/  STL.64 [R1+0x2340], R24 ;  /* 0x0023401801007387 */ /* 0x000fe40000100a00 */
[----:B------:R-:W-:Y:S02]  /*227e0*/  STL [R1+0x22b4], R2 ;  /* 0x0022b40201007387 */ /* 0x000fe40000100800 */
[----:B------:R-:W-:Y:S01]  /*227f0*/  STL [R1+0x22b0], R28 ;  /* 0x0022b01c01007387 */ /* 0x000fe20000100800 */
[----:B------:R0:W-:Y:S01]  /*22800*/  STL.64 [R1+0x100], R4 ;  /* 0x0001000401007387 */ /* 0x0001e20000100a00 */
[----:B------:R1:W-:Y:S03]  /*22810*/  STL [R1+0x10c], R7 ;  /* 0x00010c0701007387 */ /* 0x0003e60000100800 */
[----:B0-----:R-:W4:Y:S01]  /*22820*/  LDL.LU.64 R4, [R1+0x270] ;  /* 0x0002700001047983 */ /* 0x001f220000300a00 */
[----:B-1----:R-:W4:Y:S02]  /*22830*/  LDL.LU.64 R6, [R1+0x278] ;  /* 0x0002780001067983 */ /* 0x002f240000300a00 */
[----:B------:R-:W2:Y:S02]  /*22840*/  LDL.LU R24, [R1] ;  /* 0x0000000001187983 */ /* 0x000ea40000300800 */
[----:B------:R-:W2:Y:S01]  /*22850*/  LDL.LU R25, [R1+0x4] ;  /* 0x0000040001197983 */ /* 0x000ea20000300800 */
[----:B------:R-:W3:Y:S01]  /*22860*/  LDL.LU R26, [R1+0x8] ;  /* 0x00000800011a7983 */ /* 0x000ee20000300800 */
[----:B------:R-:W3:Y:S03]  /*22870*/  LDL.LU R27, [R1+0xc] ;  /* 0x00000c00011b7983 */ /* 0x000ee60000300800 */
[----:B---3--:R-:W-:Y:S01]  /*22880*/  STL.64 [R1+0x2388], R26 ;  /* 0x0023881a01007387 */ /* 0x008fe20000100a00 */
[----:B--2---:R-:W-:Y:S02]  /*22890*/  STL.64 [R1+0x2380], R24 ;  /* 0x0023801801007387 */ /* 0x004fe40000100a00 */
[----:B------:R-:W2:Y:S02]  /*228a0*/  LDL.LU R8, [R1+0xd0] ;  /* 0x0000d00001087983 */ /* 0x000ea40000300800 */
[----:B------:R-:W2:Y:S01]  /*228b0*/  LDL.LU R9, [R1+0xd4] ;  /* 0x0000d40001097983 */ /* 0x000ea20000300800 */
[----:B------:R-:W3:Y:S01]  /*228c0*/  LDL.LU R10, [R1+0xd8] ;  /* 0x0000d800010a7983 */ /* 0x000ee20000300800 */
[----:B------:R-:W3:Y:S01]  /*228d0*/  LDL.LU R11, [R1+0xdc] ;  /* 0x0000dc00010b7983 */ /* 0x000ee20000300800 */
[C---:B----4-:R-:W-:Y:S02]  /*228e0*/  HMMA.16816.F32.BF16 R4, R16.reuse, R12, R4 ;  /* 0x0000000c1004723c */ /* 0x050fe40000041804 */
[----:B---3--:R-:W-:Y:S01]  /*228f0*/  STL.64 [R1+0x2338], R10 ;  /* 0x0023380a01007387 */ /* 0x008fe20000100a00 */
[----:B--2---:R0:W-:Y:S03]  /*22900*/  STL.64 [R1+0x2330], R8 ;  /* 0x0023300801007387 */ /* 0x0041e60000100a00 */
[----:B0-----:R-:W2:Y:S01]  /*22910*/  LDL.LU R8, [R1+0xe0] ;  /* 0x0000e00001087983 */ /* 0x001ea20000300800 */
[----:B------:R-:W2:Y:S02]  /*22920*/  LDL.LU R9, [R1+0xe4] ;  /* 0x0000e40001097983 */ /* 0x000ea40000300800 */
[----:B------:R-:W3:Y:S02]  /*22930*/  LDL.LU R10, [R1+0xe8] ;  /* 0x0000e800010a7983 */ /* 0x000ee40000300800 */
[----:B------:R-:W3:Y:S11]  /*22940*/  LDL.LU R11, [R1+0xec] ;  /* 0x0000ec00010b7983 */ /* 0x000ef60000300800 */
[----:B------:R-:W-:Y:S02]  /*22950*/  @!UPT UIADD3 URZ, URZ, URZ, URZ ;  /* 0x0000003f3f3ff290 */ /* 0x000fe4000fffe03f */
[----:B------:R-:W-:Y:S02]  /*22960*/  IMAD.MOV.U32 R2, RZ, RZ, R6 ;  /* 0x000000ffff027224 */ /* 0x000fe400078e0006 */
[----:B------:R-:W-:Y:S01]  /*22970*/  IMAD.MOV.U32 R28, RZ, RZ, R7 ;  /* 0x000000ffff1c7224 */ /* 0x000fe200078e0007 */
[----:B---3--:R-:W-:Y:S01]  /*22980*/  STL.64 [R1+0x2358], R10 ;  /* 0x0023580a01007387 */ /* 0x008fe20000100a00 */
[----:B--2---:R-:W-:Y:S02]  /*22990*/  STL.64 [R1+0x2350], R8 ;  /* 0x0023500801007387 */ /* 0x004fe40000100a00 */
[----:B------:R-:W-:Y:S02]  /*229a0*/  STL [R1+0x22b8], R0 ;  /* 0x0022b80001007387 */ /* 0x000fe40000100800 */
[----:B------:R0:W-:Y:S01]  /*229b0*/  STL.64 [R1+0x130], R4 ;  /* 0x0001300401007387 */ /* 0x0001e20000100a00 */
[----:B------:R-:W2:Y:S01]  /*229c0*/  LDL.LU.64 R24, [R1+0x260] ;  /* 0x0002600001187983 */ /* 0x000ea20000300a00 */
[----:B------:R-:W2:Y:S03]  /*229d0*/  LDL.LU.64 R26, [R1+0x268] ;  /* 0x00026800011a7983 */ /* 0x000ea60000300a00 */
[----:B0-----:R-:W3:Y:S01]  /*229e0*/  LDL.LU R4, [R1+0xc0] ;  /* 0x0000c00001047983 */ /* 0x001ee20000300800 */
[----:B------:R-:W3:Y:S02]  /*229f0*/  LDL.LU R5, [R1+0xc4] ;  /* 0x0000c40001057983 */ /* 0x000ee40000300800 */
[----:B------:R-:W4:Y:S02]  /*22a00*/  LDL.LU R6, [R1+0xc8] ;  /* 0x0000c80001067983 */ /* 0x000f240000300800 */
[----:B------:R-:W4:Y:S01]  /*22a10*/  LDL.LU R7, [R1+0xcc] ;  /* 0x0000cc0001077983 */ /* 0x000f220000300800 */
[----:B------:R-:W3:Y:S01]  /*22a20*/  LDL.LU.64 R8, [R1+0x110] ;  /* 0x0001100001087983 */ /* 0x000ee20000300a00 */
[----:B------:R-:W3:Y:S01]  /*22a30*/  LDL.LU.64 R10, [R1+0x118] ;  /* 0x00011800010a7983 */ /* 0x000ee20000300a00 */
[----:B--2---:R-:W-:Y:S02]  /*22a40*/  HMMA.16816.F32.BF16 R16, R16, R20, R24 ;  /* 0x000000141010723c */ /* 0x004fe40000041818 */
[----:B---3--:R-:W-:Y:S01]  /*22a50*/  STL.64 [R1+0x2368], R10 ;  /* 0x0023680a01007387 */ /* 0x008fe20000100a00 */
[----:B------:R0:W-:Y:S03]  /*22a60*/  STL.64 [R1+0x2360], R8 ;  /* 0x0023600801007387 */ /* 0x0001e60000100a00 */
[----:B0-----:R-:W2:Y:S01]  /*22a70*/  LDL.LU.64 R8, [R1+0x140] ;  /* 0x0001400001087983 */ /* 0x001ea20000300a00 */
[----:B------:R-:W2:Y:S02]  /*22a80*/  LDL.LU.64 R10, [R1+0x148] ;  /* 0x00014800010a7983 */ /* 0x000ea40000300a00 */
[----:B----4-:R-:W-:Y:S02]  /*22a90*/  STL.64 [R1+0x2310], R6 ;  /* 0x0023100601007387 */ /* 0x010fe40000100a00 */
[----:B------:R0:W-:Y:S02]  /*22aa0*/  STL.64 [R1+0x2308], R4 ;  /* 0x0023080401007387 */ /* 0x0001e40000100a00 */
[----:B0-----:R-:W3:Y:S01]  /*22ab0*/  LDL.LU R4, [R1+0xf0] ;  /* 0x0000f00001047983 */ /* 0x001ee20000300800 */
[----:B------:R-:W3:Y:S02]  /*22ac0*/  LDL.LU R5, [R1+0xf4] ;  /* 0x0000f40001057983 */ /* 0x000ee40000300800 */
[----:B------:R-:W3:Y:S02]  /*22ad0*/  LDL.LU R6, [R1+0xf8] ;  /* 0x0000f80001067983 */ /* 0x000ee40000300800 */
[----:B------:R-:W-:-:S02]  /*22ae0*/  IMAD.MOV.U32 R7, RZ, RZ, R22 ;  /* 0x000000ffff077224 */ /* 0x000fc400078e0016 */
[----:B------:R-:W4:Y:S01]  /*22af0*/  LDL.LU R22, [R1+0x2390] ;  /* 0x0023900001167983 */ /* 0x000f220000300800 */
[----:B------:R-:W-:Y:S02]  /*22b00*/  STL [R1+0x22c0], R28 ;  /* 0x0022c01c01007387 */ /* 0x000fe40000100800 */
[----:B------:R-:W-:Y:S02]  /*22b10*/  STL [R1+0x22bc], R2 ;  /* 0x0022bc0201007387 */ /* 0x000fe40000100800 */
[----:B------:R-:W2:Y:S01]  /*22b20*/  LDL.LU.64 R26, [R1+0x2388] ;  /* 0x00238800011a7983 */ /* 0x000ea20000300a00 */
[----:B------:R-:W2:Y:S01]  /*22b30*/  LDL.LU.64 R24, [R1+0x2380] ;  /* 0x0023800001187983 */ /* 0x000ea20000300a00 */
[----:B------:R0:W-:Y:S02]  /*22b40*/  STL.64 [R1+0x120], R16 ;  /* 0x0001201001007387 */ /* 0x0001e40000100a00 */
[----:B------:R1:W-:Y:S02]  /*22b50*/  STL [R1+0x128], R18 ;  /* 0x0001281201007387 */ /* 0x0003e40000100800 */
[----:B0-----:R-:W-:-:S02]  /*22b60*/  IMAD.MOV.U32 R16, RZ, RZ, R23 ;  /* 0x000000ffff107224 */ /* 0x001fc400078e0017 */
[----:B------:R-:W-:Y:S01]  /*22b70*/  IMAD.MOV.U32 R17, RZ, RZ, R14 ;  /* 0x000000ffff117224 */ /* 0x000fe200078e000e */
[----:B------:R-:W4:Y:S01]  /*22b80*/  LDL.LU R23, [R1+0x2378] ;  /* 0x0023780001177983 */ /* 0x000f220000300800 */
[----:B------:R-:W3:Y:S02]  /*22b90*/  LDL.LU R14, [R1+0x2374] ;  /* 0x00237400010e7983 */ /* 0x000ee40000300800 */
[----:B-1----:R-:W-:Y:S02]  /*22ba0*/  IMAD.MOV.U32 R18, RZ, RZ, R15 ;  /* 0x000000ffff127224 */ /* 0x002fe400078e000f */
[----:B------:R-:W3:Y:S01]  /*22bb0*/  LDL.LU R15, [R1+0x2370] ;  /* 0x00237000010f7983 */ /* 0x000ee20000300800 */
[C---:B--2---:R-:W-:Y:S11]  /*22bc0*/  HMMA.16816.F32.BF16 R8, R24.reuse, R12, R8 ;  /* 0x0000000c1808723c */ /* 0x044ff60000041808 */
[----:B------:R-:W-:Y:S11]  /*22bd0*/  @!UPT UIADD3 URZ, URZ, URZ, URZ ;  /* 0x0000003f3f3ff290 */ /* 0x000ff6000fffe03f */
[----:B------:R-:W-:Y:S01]  /*22be0*/  @!UPT UIADD3 URZ, URZ, URZ, URZ ;  /* 0x0000003f3f3ff290 */ /* 0x000fe2000fffe03f */
[----:B------:R0:W-:Y:S01]  /*22bf0*/  STL.64 [R1+0x140], R8 ;  /* 0x0001400801007387 */ /* 0x0001e20000100a00 */
[----:B------:R-:W-:Y:S02]  /*22c00*/  IMAD.MOV.U32 R28, RZ, RZ, R10 ;  /* 0x000000ffff1c7224 */ /* 0x000fe400078e000a */
[----:B------:R-:W-:Y:S02]  /*22c10*/  IMAD.MOV.U32 R2, RZ, RZ, R11 ;  /* 0x000000ffff027224 */ /* 0x000fe400078e000b */
[----:B------:R-:W2:Y:S04]  /*22c20*/  LDL.LU.64 R10, [R1+0x2368] ;  /* 0x00236800010a7983 */ /* 0x000ea80000300a00 */
[----:B0-----:R-:W2:Y:S02]  /*22c30*/  LDL.LU.64 R8, [R1+0x2360] ;  /* 0x0023600001087983 */ /* 0x001ea40000300a00 */
[----:B--2---:R-:W-:Y:S02]  /*22c40*/  HMMA.16816.F32.BF16 R24, R24, R20, R8 ;  /* 0x000000141818723c */ /* 0x004fe40000041808 */
[----:B------:R-:W3:Y:S01]  /*22c50*/  LDL.LU.64 R10, [R1+0x2358] ;  /* 0x00235800010a7983 */ /* 0x000ee20000300a00 */
[----:B------:R-:W3:Y:S11]  /*22c60*/  LDL.LU.64 R8, [R1+0x2350] ;  /* 0x0023500001087983 */ /* 0x000ef60000300a00 */
[----:B------:R-:W-:Y:S09]  /*22c70*/  @!UPT UIADD3 URZ, URZ, URZ, URZ ;  /* 0x0000003f3f3ff290 */ /* 0x000ff2000fffe03f */
[----:B------:R-:W-:Y:S01]  /*22c80*/  STL.64 [R1+0x190], R24 ;  /* 0x0001901801007387 */ /* 0x000fe20000100a00 */
[----:B------:R0:W-:Y:S03]  /*22c90*/  STL.64 [R1+0x198], R26 ;  /* 0x0001981a01007387 */ /* 0x0001e60000100a00 */
[----:B0-----:R-:W3:Y:S01]  /*22ca0*/  LDL.LU.64 R26, [R1+0x2348] ;  /* 0x00234800011a7983 */ /* 0x001ee20000300a00 */
[----:B------:R-:W3:Y:S02]  /*22cb0*/  LDL.LU.64 R24, [R1+0x2340] ;  /* 0x0023400001187983 */ /* 0x000ee40000300a00 */
[----:B---3--:R-:W-:Y:S11]  /*22cc0*/  HMMA.16816.F32.BF16 R8, R24, R14, R8 ;  /* 0x0000000e1808723c */ /* 0x008ff60000041808 */
[----:B------:R-:W-:Y:S11]  /*22cd0*/  @!UPT UIADD3 URZ, URZ, URZ, URZ ;  /* 0x0000003f3f3ff290 */ /* 0x000ff6000fffe03f */
[----:B------:R-:W-:Y:S01]  /*22ce0*/  @!UPT UIADD3 URZ, URZ, URZ, URZ ;  /* 0x0000003f3f3ff290 */ /* 0x000fe2000fffe03f */
[----:B------:R-:W-:Y:S01]  /*22cf0*/  STL.64 [R1+0x1d8], R10 ;  /* 0x0001d80a01007387 */ /* 0x000fe20000100a00 */
[----:B------:R-:W-:Y:S02]  /*22d00*/  IMAD.MOV.U32 R20, RZ, RZ, R8 ;  /* 0x000000ffff147224 */ /* 0x000fe400078e0008 */
[----:B------:R-:W-:Y:S02]  /*22d10*/  IMAD.MOV.U32 R21, RZ, RZ, R9 ;  /* 0x000000ffff157224 */ /* 0x000fe400078e0009 */
[----:B------:R-:W0:Y:S04]  /*22d20*/  LDSM.16.MT88.4 R8, [R3+0x4300] ;  /* 0x004300000308783b */ /* 0x000e280000004200 */
[----:B------:R-:W-:Y:S01]  /*22d30*/  STL [R1+0x2240], R20 ;  /* 0x0022401401007387 */ /* 0x000fe20000100800 */
[----:B------:R-:W-:Y:S03]  /*22d40*/  STL [R1+0x223c], R21 ;  /* 0x00223c1501007387 */ /* 0x000fe60000100800 */
[----:B0-----:R-:W-:Y:S01]  /*22d50*/  STL.64 [R1], R8 ;  /* 0x0000000801007387 */ /* 0x001fe20000100a00 */
[----:B------:R0:W-:Y:S03]  /*22d60*/  STL.64 [R1+0x8], R10 ;  /* 0x0000080a01007387 */ /* 0x0001e60000100a00 */
[----:B0-----:R-:W4:Y:S01]  /*22d70*/  LDL.LU.64 R10, [R1+0x2338] ;  /* 0x00233800010a7983 */ /* 0x001f220000300a00 */
[----:B------:R-:W4:Y:S02]  /*22d80*/  LDL.LU.64 R8, [R1+0x2330] ;  /* 0x0023300001087983 */ /* 0x000f240000300a00 */
[----:B------:R-:W-:-:S02]  /*22d90*/  IMAD.MOV.U32 R0, RZ, RZ, R19 ;  /* 0x000000ffff007224 */ /* 0x000fc400078e0013 */
[----:B------:R-:W-:Y:S01]  /*22da0*/  IMAD.MOV.U32 R19, RZ, RZ, R29 ;  /* 0x000000ffff137224 */ /* 0x000fe200078e001d */
[----:B----4-:R-:W-:Y:S01]  /*22db0*/  HMMA.16816.F32.BF16 R24, R24, R22, R8 ;  /* 0x000000161818723c */ /* 0x010fe20000041808 */
[----:B------:R-:W2:Y:S11]  /*22dc0*/  LDL.LU.64 R8, [R1+0x2328] ;  /* 0x0023280001087983 */ /* 0x000eb60000300a00 */
[----:B------:R-:W-:Y:S11]  /*22dd0*/  @!UPT UIADD3 URZ, URZ, URZ, URZ ;  /* 0x0000003f3f3ff290 */ /* 0x000ff6000fffe03f */
[----:B------:R-:W-:Y:S01]  /*22de0*/  STL.64 [R1+0x1c0], R24 ;  /* 0x0001c01801007387 */ /* 0x000fe20000100a00 */
[----:B------:R-:W-:Y:S02]  /*22df0*/  STL [R1+0x1c8], R26 ;  /* 0x0001c81a01007387 */ /* 0x000fe40000100800 */
[----:B------:R-:W-:Y:S02]  /*22e00*/  IMAD.MOV.U32 R29, RZ, RZ, R27 ;  /* 0x000000ffff1d7224 */ /* 0x000fe400078e001b */
[----:B------:R-:W0:Y:S04]  /*22e10*/  LDSM.16.MT88.4 R24, [R3+0x4380] ;  /* 0x004380000318783b */ /* 0x000e280000004200 */
[----:B------:R0:W-:Y:S02]  /*22e20*/  STL [R1+0x2238], R29 ;  /* 0x0022381d01007387 */ /* 0x0001e40000100800 */
[----:B0-----:R-:W-:-:S02]  /*22e30*/  IMAD.MOV.U32 R29, RZ, RZ, R26 ;  /* 0x000000ffff1d7224 */ /* 0x001fc400078e001a */
[----:B------:R-:W-:Y:S02]  /*22e40*/  IMAD.MOV.U32 R21, RZ, RZ, R27 ;  /* 0x000000ffff157224 */ /* 0x000fe400078e001b */
[----:B------:R-:W-:Y:S02]  /*22e50*/  IMAD.MOV.U32 R10, RZ, RZ, R24 ;  /* 0x000000ffff0a7224 */ /* 0x000fe400078e0018 */
[----:B------:R-:W-:Y:S01]  /*22e60*/  IMAD.MOV.U32 R11, RZ, RZ, R25 ;  /* 0x000000ffff0b7224 */ /* 0x000fe200078e0019 */
[----:B------:R-:W3:Y:S01]  /*22e70*/  LDL.LU.64 R26, [R1+0x2320] ;  /* 0x00232000011a7983 */ /* 0x000ee20000300a00 */
[----:B------:R-:W3:Y:S02]  /*22e80*/  LDL.LU.64 R24, [R1+0x2318] ;  /* 0x0023180001187983 */ /* 0x000ee40000300a00 */
[C---:B---3--:R-:W-:Y:S11]  /*22e90*/  HMMA.16816.F32.BF16 R4, R24.reuse, R14, R4 ;  /* 0x0000000e1804723c */ /* 0x048ff60000041804 */
[----:B------:R-:W-:Y:S11]  /*22ea0*/  @!UPT UIADD3 URZ, URZ, URZ, URZ ;  /* 0x0000003f3f3ff290 */ /* 0x000ff6000fffe03f */
[----:B------:R-:W-:Y:S01]  /*22eb0*/  @!UPT UIADD3 URZ, URZ, URZ, URZ ;  /* 0x0000003f3f3ff290 */ /* 0x000fe2000fffe03f */
[----:B------:R0:W-:Y:S01]  /*22ec0*/  STL [R1+0x1e0], R4 ;  /* 0x0001e00401007387 */ /* 0x0001e20000100800 */
[----:B------:R-:W-:Y:S02]  /*22ed0*/  IMAD.MOV.U32 R13, RZ, RZ, R6 ;  /* 0x000000ffff0d7224 */ /* 0x000fe400078e0006 */
[----:B------:R-:W-:Y:S02]  /*22ee0*/  IMAD.MOV.U32 R12, RZ, RZ, R7 ;  /* 0x000000ffff0c7224 */ /* 0x000fe400078e0007 */
[----:B------:R-:W-:Y:S01]  /*22ef0*/  IMAD.MOV.U32 R20, RZ, RZ, R5 ;  /* 0x000000ffff147224 */ /* 0x000fe200078e0005 */
[----:B------:R-:W3:Y:S04]  /*22f00*/  LDL.LU.64 R6, [R1+0x2310] ;  /* 0x0023100001067983 */ /* 0x000ee80000300a00 */
[----:B0-----:R-:W3:Y:S01]  /*22f10*/  LDL.LU.64 R4, [R1+0x2308] ;  /* 0x0023080001047983 */ /* 0x001ee20000300a00 */
[----:B------:R-:W-:Y:S02]  /*22f20*/  STL [R1+0x224c], R12 ;  /* 0x00224c0c01007387 */ /* 0x000fe40000100800 */
[----:B------:R-:W-:Y:S02]  /*22f30*/  STL [R1+0x2248], R13 ;  /* 0x0022480d01007387 */ /* 0x000fe40000100800 */
[----:B------:R-:W-:Y:S01]  /*22f40*/  STL [R1+0x2244], R20 ;  /* 0x0022441401007387 */ /* 0x000fe20000100800 */
[----:B---3--:R-:W-:Y:S01]  /*22f50*/  HMMA.16816.F32.BF16 R24, R24, R22, R4 ;  /* 0x000000161818723c */ /* 0x008fe20000041804 */
[----:B------:R-:W3:Y:S01]  /*22f60*/  LDL.LU.64 R6, [R1+0x2300] ;  /* 0x0023000001067983 */ /* 0x000ee20000300a00 */
[----:B------:R-:W3:Y:S11]  /*22f70*/  LDL.LU.64 R4, [R1+0x22f8] ;  /* 0x0022f80001047983 */ /* 0x000ef60000300a00 */
[----:B------:R-:W-:Y:S10]  /*22f80*/  @!UPT UIADD3 URZ, URZ, URZ, URZ ;  /* 0x0000003f3f3ff290 */ /* 0x000ff4000fffe03f */
[----:B------:R0:W-:Y:S01]  /*22f90*/  STL.64 [R1+0x1b0], R24 ;  /* 0x0001b01801007387 */ /* 0x0001e20000100a00 */
[----:B------:R1:W-:Y:S03]  /*22fa0*/  STL.64 [R1+0x1b8], R26 ;  /* 0x0001b81a01007387 */ /* 0x0003e60000100a00 */
[----:B0-----:R-:W4:Y:S01]  /*22fb0*/  LDL.LU R24, [R1+0x80] ;  /* 0x0000800001187983 */ /* 0x001f220000300800 */
[----:B------:R-:W4:Y:S02]  /*22fc0*/  LDL.LU R25, [R1+0x84] ;  /* 0x0000840001197983 */ /* 0x000f240000300800 */
[----:B-1----:R-:W4:Y:S02]  /*22fd0*/  LDL.LU R26, [R1+0x88] ;  /* 0x00008800011a7983 */ /* 0x002f240000300800 */
[----:B------:R-:W4:Y:S01]  /*22fe0*/  LDL.LU R27, [R1+0x8c] ;  /* 0x00008c00011b7983 */ /* 0x000f220000300800 */
        /* <DEDUP_REMOVED lines=8> */
[----:B0-----:R-:W3:Y:S02]  /*23070*/  LDL.LU.64 R16, [R1+0x22e8] ;  /* 0x0022e80001107983 */ /* 0x001ee40000300a00 */
[----:B---3--:R-:W-:Y:S02]  /*23080*/  HMMA.16816.F32.BF16 R4, R4, R22, R16 ;  /* 0x000000160404723c */ /* 0x008fe40000041810 */
[----:B------:R-:W4:Y:S01]  /*23090*/  LDL.LU.64 R18, [R1+0x22e0] ;  /* 0x0022e00001127983 */ /* 0x000f220000300a00 */
[----:B------:R-:W4:Y:S11]  /*230a0*/  LDL.LU.64 R16, [R1+0x22d8] ;  /* 0x0022d80001107983 */ /* 0x000f360000300a00 */
[----:B------:R-:W-:Y:S09]  /*230b0*/  @!UPT UIADD3 URZ, URZ, URZ, URZ ;  /* 0x0000003f3f3ff290 */ /* 0x000ff2000fffe03f */
[----:B------:R0:W-:Y:S01]  /*230c0*/  STL.64 [R1+0x180], R4 ;  /* 0x0001800401007387 */ /* 0x0001e20000100a00 */
[----:B------:R2:W-:Y:S03]  /*230d0*/  STL.64 [R1+0x188], R6 ;  /* 0x0001880601007387 */ /* 0x0005e60000100a00 */
[----:B0-----:R-:W3:Y:S01]  /*230e0*/  LDL.LU R4, [R1+0x40] ;  /* 0x0000400001047983 */ /* 0x001ee20000300800 */
[----:B------:R-:W3:Y:S02]  /*230f0*/  LDL.LU R5, [R1+0x44] ;  /* 0x0000440001057983 */ /* 0x000ee40000300800 */
[----:B--2---:R-:W-:Y:S02]  /*23100*/  IMAD.MOV.U32 R6, RZ, RZ, R8 ;  /* 0x000000ffff067224 */ /* 0x004fe400078e0008 */
[----:B------:R-:W-:Y:S01]  /*23110*/  IMAD.MOV.U32 R7, RZ, RZ, R9 ;  /* 0x000000ffff077224 */ /* 0x000fe200078e0009 */
[----:B------:R-:W3:Y:S01]  /*23120*/  LDL.LU R8, [R1+0x22d0] ;  /* 0x0022d00001087983 */ /* 0x000ee20000300800 */
[----:B------:R-:W3:Y:S01]  /*23130*/  LDL.LU R9, [R1+0x22cc] ;  /* 0x0022cc0001097983 */ /* 0x000ee20000300800 */
[-C--:B----4-:R-:W-:Y:S11]  /*23140*/  HMMA.16816.F32.BF16 R24, R16, R14.reuse, R24 ;  /* 0x0000000e1018723c */ /* 0x090ff60000041818 */
[----:B------:R-:W-:Y:S11]  /*23150*/  @!UPT UIADD3 URZ, URZ, URZ, URZ ;  /* 0x0000003f3f3ff290 */ /* 0x000ff6000fffe03f */
[----:B------:R-:W-:Y:S01]  /*23160*/  @!UPT UIADD3 URZ, URZ, URZ, URZ ;  /* 0x0000003f3f3ff290 */ /* 0x000fe2000fffe03f */
[----:B------:R0:W-:Y:S01]  /*23170*/  STL.64 [R1+0x170], R24 ;  /* 0x0001701801007387 */ /* 0x0001e20000100a00 */
[----:B------:R1:W-:Y:S02]  /*23180*/  STL.64 [R1+0x178], R26 ;  /* 0x0001781a01007387 */ /* 0x0003e40000100a00 */
[----:B0-----:R-:W-:Y:S02]  /*23190*/  IMAD.MOV.U32 R24, RZ, RZ, R10 ;  /* 0x000000ffff187224 */ /* 0x001fe400078e000a */
[----:B-1----:R-:W-:Y:S02]  /*231a0*/  IMAD.MOV.U32 R26, RZ, RZ, R29 ;  /* 0x000000ffff1a7224 */ /* 0x002fe400078e001d */
[----:B------:R-:W-:Y:S02]  /*231b0*/  IMAD.MOV.U32 R27, RZ, RZ, R21 ;  /* 0x000000ffff1b7224 */ /* 0x000fe400078e0015 */
[----:B------:R-:W-:Y:S01]  /*231c0*/  IMAD.MOV.U32 R25, RZ, RZ, R11 ;  /* 0x000000ffff197224 */ /* 0x000fe200078e000b */
[----:B------:R-:W3:Y:S01]  /*231d0*/  LDL.LU R10, [R1+0x22c8] ;  /* 0x0022c800010a7983 */ /* 0x000ee20000300800 */
[----:B------:R-:W3:Y:S02]  /*231e0*/  LDL.LU R11, [R1+0x22c4] ;  /* 0x0022c400010b7983 */ /* 0x000ee40000300800 */
[----:B------:R-:W-:Y:S01]  /*231f0*/  STL.64 [R1+0x2258], R26 ;  /* 0x0022581a01007387 */ /* 0x000fe20000100a00 */
[----:B------:R0:W-:Y:S04]  /*23200*/  STL.64 [R1+0x2250], R24 ;  /* 0x0022501801007387 */ /* 0x0001e80000100a00 */
[----:B0-----:R-:W2:Y:S01]  /*23210*/  LDL.LU R24, [R1+0x70] ;  /* 0x0000700001187983 */ /* 0x001ea20000300800 */
[----:B------:R-:W2:Y:S02]  /*23220*/  LDL.LU R25, [R1+0x74] ;  /* 0x0000740001197983 */ /* 0x000ea40000300800 */
[----:B------:R-:W2:Y:S02]  /*23230*/  LDL.LU R26, [R1+0x78] ;  /* 0x00007800011a7983 */ /* 0x000ea40000300800 */
[----:B------:R-:W2:Y:S01]  /*23240*/  LDL.LU R27, [R1+0x7c] ;  /* 0x00007c00011b7983 */ /* 0x000ea20000300800 */
[----:B------:R-:W-:Y:S01]  /*23250*/  STL.64 [R1+0x22a8], R14 ;  /* 0x0022a80e01007387 */ /* 0x000fe20000100a00 */
[----:B---3--:R-:W-:Y:S08]  /*23260*/  HMMA.16816.F32.BF16 R4, R8, R14, R4 ;  /* 0x0000000e0804723c */ /* 0x008ff00000041804 */
[----:B--2---:R-:W-:Y:S11]  /*23270*/  HMMA.16816.F32.BF16 R16, R16, R22, R24 ;  /* 0x000000161010723c */ /* 0x004ff60000041818 */
[----:B------:R-:W-:Y:S11]  /*23280*/  @!UPT UIADD3 URZ, URZ, URZ, URZ ;  /* 0x0000003f3f3ff290 */ /* 0x000ff6000fffe03f */
[----:B------:R-:W-:Y:S01]  /*23290*/  @!UPT UIADD3 URZ, URZ, URZ, URZ ;  /* 0x0000003f3f3ff290 */ /* 0x000fe2000fffe03f */
[----:B------:R0:W-:Y:S01]  /*232a0*/  STL.64 [R1+0x160], R16 ;  /* 0x0001601001007387 */ /* 0x0001e20000100a00 */
[----:B------:R1:W-:Y:S02]  /*232b0*/  STL.64 [R1+0x168], R18 ;  /* 0x0001681201007387 */ /* 0x0003e40000100a00 */
[----:B------:R-:W-:Y:S02]  /*232c0*/  STL.64 [R1+0x22a0], R12 ;  /* 0x0022a00c01007387 */ /* 0x000fe40000100a00 */
[----:B------:R-:W-:Y:S01]  /*232d0*/  STL.64 [R1+0x150], R4 ;  /* 0x0001500401007387 */ /* 0x000fe20000100a00 */
[----:B------:R-:W-:Y:S02]  /*232e0*/  STL.64 [R1+0x158], R6 ;  /* 0x0001580601007387 */ /* 0x000fe40000100a00 */
[----:B------:R-:W2:Y:S02]  /*232f0*/  LDSM.16.MT88.4 R4, [R3+0x8000] ;  /* 0x008000000304783b */ /* 0x000ea40000004200 */
[----:B0-----:R-:W3:Y:S02]  /*23300*/  LDL.LU R16, [R1+0x140] ;  /* 0x0001400001107983 */ /* 0x001ee40000300800 */
[----:B------:R-:W3:Y:S02]  /*23310*/  LDL.LU R17, [R1+0x144] ;  /* 0x0001440001117983 */ /* 0x000ee40000300800 */
[----:B-1----:R-:W-:-:S02]  /*23320*/  IMAD.MOV.U32 R18, RZ, RZ, R28 ;  /* 0x000000ffff127224 */ /* 0x002fc400078e001c */
[----:B------:R-:W-:Y:S01]  /*23330*/  IMAD.MOV.U32 R19, RZ, RZ, R2 ;  /* 0x000000ffff137224 */ /* 0x000fe200078e0002 */
[----:B------:R-:W4:Y:S01]  /*23340*/  LDL.LU R28, [R1+0x22c0] ;  /* 0x0022c000011c7983 */ /* 0x000f220000300800 */
[----:B------:R-:W4:Y:S03]  /*23350*/  LDL.LU R2, [R1+0x22bc] ;  /* 0x0022bc0001027983 */ /* 0x000f260000300800 */
[----:B------:R-:W-:Y:S04]  /*23360*/  STL.64 [R1+0x2268], R18 ;  /* 0x0022681201007387 */ /* 0x000fe80000100a00 */
[----:B---3--:R-:W-:Y:S01]  /*23370*/  STL.64 [R1+0x2260], R16 ;  /* 0x0022601001007387 */ /* 0x008fe20000100a00 */
[----:B--2---:R-:W-:Y:S02]  /*23380*/  STL [R1+0x14], R5 ;  /* 0x0000140501007387 */ /* 0x004fe40000100800 */
[----:B------:R-:W-:Y:S02]  /*23390*/  STL [R1+0x18], R6 ;  /* 0x0000180601007387 */ /* 0x000fe40000100800 */
[----:B------:R-:W2:Y:S01]  /*233a0*/  LDL.LU R12, [R1+0x30] ;  /* 0x00003000010c7983 */ /* 0x000ea20000300800 */
[----:B------:R-:W2:Y:S01]  /*233b0*/  LDL.LU R13, [R1+0x34] ;  /* 0x00003400010d7983 */ /* 0x000ea20000300800 */
[----:B------:R-:W2:Y:S02]  /*233c0*/  LDL.LU R14, [R1+0x38] ;  /* 0x00003800010e7983 */ /* 0x000ea40000300800 */
[----:B------:R-:W2:Y:S02]  /*233d0*/  LDL.LU R15, [R1+0x3c] ;  /* 0x00003c00010f7983 */ /* 0x000ea40000300800 */
[----:B------:R-:W3:Y:S01]  /*233e0*/  LDL.LU R24, [R1+0x120] ;  /* 0x0001200001187983 */ /* 0x000ee20000300800 */
[----:B------:R-:W3:Y:S01]  /*233f0*/  LDL.LU R25, [R1+0x124] ;  /* 0x0001240001197983 */ /* 0x000ee20000300800 */
[----:B------:R-:W2:Y:S02]  /*23400*/  LDL.LU R26, [R1+0x128] ;  /* 0x00012800011a7983 */ /* 0x000ea40000300800 */
[----:B------:R-:W-:-:S02]  /*23410*/  IMAD.MOV.U32 R27, RZ, RZ, R0 ;  /* 0x000000ffff1b7224 */ /* 0x000fc400078e0000 */
[----:B------:R-:W4:Y:S04]  /*23420*/  LDL.LU R0, [R1+0x22b8] ;  /* 0x0022b80001007983 */ /* 0x000f280000300800 */
[----:B--2---:R-:W-:Y:S01]  /*23430*/  STL.64 [R1+0x2278], R26 ;  /* 0x0022781a01007387 */ /* 0x004fe20000100a00 */
[----:B---3--:R0:W-:Y:S03]  /*23440*/  STL.64 [R1+0x2270], R24 ;  /* 0x0022701801007387 */ /* 0x0081e60000100a00 */
[----:B0-----:R-:W2:Y:S01]  /*23450*/  LDL.LU R24, [R1+0x60] ;  /* 0x0000600001187983 */ /* 0x001ea20000300800 */
[----:B------:R-:W2:Y:S02]  /*23460*/  LDL.LU R25, [R1+0x64] ;  /* 0x0000640001197983 */ /* 0x000ea40000300800 */
[----:B------:R-:W2:Y:S02]  /*23470*/  LDL.LU R26, [R1+0x68] ;  /* 0x00006800011a7983 */ /* 0x000ea40000300800 */
[----:B------:R-:W2:Y:S01]  /*23480*/  LDL.LU R27, [R1+0x6c] ;  /* 0x00006c00011b7983 */ /* 0x000ea20000300800 */
[----:B------:R-:W3:Y:S01]  /*23490*/  LDL.LU R16, [R1+0x130] ;  /* 0x0001300001107983 */ /* 0x000ee20000300800 */
[----:B------:R-:W3:Y:S02]  /*234a0*/  LDL.LU R17, [R1+0x134] ;  /* 0x0001340001117983 */ /* 0x000ee40000300800 */
[----:B----4-:R-:W-:-:S02]  /*234b0*/  IMAD.MOV.U32 R18, RZ, RZ, R2 ;  /* 0x000000ffff127224 */ /* 0x010fc400078e0002 */
[----:B------:R-:W-:Y:S01]  /*234c0*/  IMAD.MOV.U32 R19, RZ, RZ, R28 ;  /* 0x000000ffff137224 */ /* 0x000fe200078e001c */
[----:B------:R-:W4:Y:S01]  /*234d0*/  LDL.LU R2, [R1+0x22b4] ;  /* 0x0022b40001027983 */ /* 0x000f220000300800 */
[----:B------:R-:W2:Y:S03]  /*234e0*/  LDL.LU R28, [R1+0x22b0] ;  /* 0x0022b000011c7983 */ /* 0x000ea60000300800 */
[----:B------:R0:W-:Y:S02]  /*234f0*/  STL.64 [R1+0x2288], R18 ;  /* 0x0022881201007387 */ /* 0x0001e40000100a00 */
[----:B0-----:R-:W-:Y:S02]  /*23500*/  IMAD.MOV.U32 R18, RZ, RZ, R0 ;  /* 0x000000ffff127224 */ /* 0x001fe400078e0000 */
[----:B------:R-:W0:Y:S01]  /*23510*/  S2R R0, SR_TID.X ;  /* 0x0000000000007919 */ /* 0x000e220000002100 */
[----:B------:R-:W-:-:S02]  /*23520*/  IMAD.MOV.U32 R29, RZ, RZ, R7 ;  /* 0x000000ffff1d7224 */ /* 0x000fc400078e0007 */
[----:B------:R-:W-:Y:S02]  /*23530*/  IMAD.MOV.U32 R21, RZ, RZ, R4 ;  /* 0x000000ffff157224 */ /* 0x000fe400078e0004 */
[C---:B0-----:R-:W-:Y:S01]  /*23540*/  IMAD.SHL.U32 R7, R0.reuse, 0x2, RZ ;  /* 0x0000000200077824 */ /* 0x041fe200078e00ff */
[----:B------:R-:W-:Y:S01]  /*23550*/  LOP3.LUT R0, R0, 0x7, RZ, 0xc0, !PT ;  /* 0x0000000700007812 */ /* 0x000fe200078ec0ff */
[----:B---3--:R0:W-:Y:S04]  /*23560*/  STL.64 [R1+0x2280], R16 ;  /* 0x0022801001007387 */ /* 0x0081e80000100a00 */
[----:B0-----:R-:W3:Y:S01]  /*23570*/  LDL.LU R16, [R1+0x100] ;  /* 0x0001000001107983 */ /* 0x001ee20000300800 */
[----:B------:R-:W3:Y:S02]  /*23580*/  LDL.LU R17, [R1+0x104] ;  /* 0x0001040001117983 */ /* 0x000ee40000300800 */
[----:B------:R-:W2:Y:S02]  /*23590*/  LDL.LU R19, [R1+0x10c] ;  /* 0x00010c0001137983 */ /* 0x000ea40000300800 */
[----:B------:R-:W-:-:S05]  /*235a0*/  IMAD R0, R0, 0x110, RZ ;  /* 0x0000011000007824 */ /* 0x000fca00078e02ff */
[----:B------:R-:W-:-:S04]  /*235b0*/  LOP3.LUT R0, R0, 0x30, R7, 0x78, !PT ;  /* 0x0000003000007812 */ /* 0x000fc800078e7807 */
[----:B------:R-:W-:-:S05]  /*235c0*/  LOP3.LUT R0, R0, 0x40, RZ, 0x3c, !PT ;  /* 0x0000004000007812 */ /* 0x000fca00078e3cff */
[----:B------:R-:W0:Y:S01]  /*235d0*/  LDSM.16.M88.4 R4, [R0+0x20000] ;  /* 0x020000000004783b */ /* 0x000e220000000200 */
[----:B------:R-:W-:Y:S03]  /*235e0*/  HMMA.16816.F32.BF16 R8, R8, R22, R12 ;  /* 0x000000160808723c */ /* 0x000fe6000004180c */
[----:B--2---:R-:W-:Y:S01]  /*235f0*/  STL.64 [R1+0x2298], R18 ;  /* 0x0022981201007387 */ /* 0x004fe20000100a00 */
[----:B---3--:R1:W-:Y:S03]  /*23600*/  STL.64 [R1+0x2290], R16 ;  /* 0x0022901001007387 */ /* 0x0083e60000100a00 */
[----:B-1----:R-:W2:Y:S01]  /*23610*/  LDL.LU R16, [R1+0xa0] ;  /* 0x0000a00001107983 */ /* 0x002ea20000300800 */
[----:B------:R-:W2:Y:S02]  /*23620*/  LDL.LU R17, [R1+0xa4] ;  /* 0x0000a40001117983 */ /* 0x000ea40000300800 */
[----:B0-----:R-:W-:Y:S02]  /*23630*/  STL [R1+0x2114], R6 ;  /* 0x0021140601007387 */ /* 0x001fe40000100800 */
[----:B------:R-:W-:Y:S01]  /*23640*/  STL [R1+0x2110], R7 ;  /* 0x0021100701007387 */ /* 0x000fe20000100800 */
[----:B------:R-:W2:Y:S01]  /*23650*/  LDL.LU.64 R14, [R1+0x22a8] ;  /* 0x0022a800010e7983 */ /* 0x000ea20000300a00 */
[----:B------:R-:W3:Y:S09]  /*23660*/  LDL.LU.64 R12, [R1+0x22a0] ;  /* 0x0022a000010c7983 */ /* 0x000ef20000300a00 */
[----:B------:R-:W-:Y:S02]  /*23670*/  STL.64 [R1+0x70], R8 ;  /* 0x0000700801007387 */ /* 0x000fe40000100a00 */
[----:B------:R-:W-:Y:S02]  /*23680*/  STL.64 [R1+0x78], R10 ;  /* 0x0000780a01007387 */ /* 0x000fe40000100a00 */
[----:B------:R-:W0:Y:S01]  /*23690*/  LDSM.16.M88.4 R8, [R0+0x20800] ;  /* 0x020800000008783b */ /* 0x000e220000000200 */
[----:B------:R-:W-:-:S02]  /*236a0*/  IMAD.MOV.U32 R18, RZ, RZ, R28 ;  /* 0x000000ffff127224 */ /* 0x000fc400078e001c */
[----:B----4-:R-:W-:Y:S01]  /*236b0*/  IMAD.MOV.U32 R19, RZ, RZ, R2 ;  /* 0x000000ffff137224 */ /* 0x010fe200078e0002 */
[----:B0-----:R-:W-:Y:S01]  /*236c0*/  STL [R1+0x2118], R10 ;  /* 0x0021180a01007387 */ /* 0x001fe20000100800 */
[----:B------:R0:W-:Y:S05]  /*236d0*/  STL [R1+0x20e8], R11 ;  /* 0x0020e80b01007387 */ /* 0x0001ea0000100800 */
[----:B--2---:R-:W-:Y:S11]  /*236e0*/  HMMA.16816.F32.BF16 R16, R24, R14, R16 ;  /* 0x0000000e1810723c */ /* 0x004ff60000041810 */
[----:B------:R-:W-:Y:S11]  /*236f0*/  @!UPT UIADD3 URZ, URZ, URZ, URZ ;  /* 0x0000003f3f3ff290 */ /* 0x000ff6000fffe03f */
[----:B------:R-:W-:Y:S01]  /*23700*/  @!UPT UIADD3 URZ, URZ, URZ, URZ ;  /* 0x0000003f3f3ff290 */ /* 0x000fe2000fffe03f */
[----:B------:R-:W-:Y:S01]  /*23710*/  STL.64 [R1+0x110], R16 ;  /* 0x0001101001007387 */ /* 0x000fe20000100a00 */
[----:B------:R-:W-:Y:S02]  /*23720*/  IMAD.MOV.U32 R28, RZ, RZ, R18 ;  /* 0x000000ffff1c7224 */ /* 0x000fe400078e0012 */
[----:B0-----:R-:W-:Y:S02]  /*23730*/  IMAD.MOV.U32 R11, RZ, RZ, R19 ;  /* 0x000000ffff0b7224 */ /* 0x001fe400078e0013 */
[----:B------:R-:W0:Y:S04]  /*23740*/  LDSM.16.MT88.4 R16, [R3+0x8080] ;  /* 0x008080000310783b */ /* 0x000e280000004200 */
[----:B------:R-:W-:Y:S01]  /*23750*/  STL [R1+0x21fc], R11 ;  /* 0x0021fc0b01007387 */ /* 0x000fe20000100800 */
[----:B------:R-:W-:Y:S02]  /*23760*/  STL [R1+0x21f8], R28 ;  /* 0x0021f81c01007387 */ /* 0x000fe40000100800 */
[----:B0-----:R-:W-:-:S02]  /*23770*/  IMAD.MOV.U32 R7, RZ, RZ, R16 ;  /* 0x000000ffff077224 */ /* 0x001fc400078e0010 */
[----:B------:R-:W-:Y:S02]  /*23780*/  IMAD.MOV.U32 R6, RZ, RZ, R17 ;  /* 0x000000ffff067224 */ /* 0x000fe400078e0011 */
[----:B------:R-:W-:Y:S02]  /*23790*/  IMAD.MOV.U32 R2, RZ, RZ, R18 ;  /* 0x000000ffff027224 */ /* 0x000fe400078e0012 */
[----:B------:R-:W-:Y:S02]  /*237a0*/  IMAD.MOV.U32 R0, RZ, RZ, R19 ;  /* 0x000000ffff007224 */ /* 0x000fe400078e0013 */
[----:B------:R-:W0:Y:S04]  /*237b0*/  LDSM.16.MT88.4 R16, [R3+0x8100] ;  /* 0x008100000310783b */ /* 0x000e280000004200 */
[----:B------:R-:W-:Y:S01]  /*237c0*/  STL.64 [R1+0x2230], R6 ;  /* 0x0022300601007387 */ /* 0x000fe20000100a00 */
[----:B------:R1:W-:Y:S03]  /*237d0*/  STL.64 [R1+0x2228], R4 ;  /* 0x0022280401007387 */ /* 0x0003e60000100a00 */
[----:B-1----:R-:W2:Y:S01]  /*237e0*/  LDL.LU R4, [R1] ;  /* 0x0000000001047983 */ /* 0x002ea20000300800 */
[----:B------:R-:W2:Y:S02]  /*237f0*/  LDL.LU R5, [R1+0x4] ;  /* 0x0000040001057983 */ /* 0x000ea40000300800 */
[----:B------:R-:W2:Y:S02]  /*23800*/  LDL.LU R6, [R1+0x8] ;  /* 0x0000080001067983 */ /* 0x000ea40000300800 */
[----:B------:R-:W2:Y:S01]  /*23810*/  LDL.LU R7, [R1+0xc] ;  /* 0x00000c0001077983 */ /* 0x000ea20000300800 */
[----:B0-----:R-:W-:Y:S01]  /*23820*/  STL.64 [R1+0x30], R16 ;  /* 0x0000301001007387 */ /* 0x001fe20000100a00 */
[----:B------:R-:W-:Y:S02]  /*23830*/  STL.64 [R1+0x38], R18 ;  /* 0x0000381201007387 */ /* 0x000fe40000100a00 */
[----:B------:R-:W0:Y:S02]  /*23840*/  LDSM.16.MT88.4 R16, [R3+0x8180] ;  /* 0x008180000310783b */ /* 0x000e240000004200 */
[----:B0-----:R-:W-:Y:S02]  /*23850*/  STL.64 [R1+0x20], R16 ;  /* 0x0000201001007387 */ /* 0x001fe40000100a00 */
[----:B------:R0:W-:Y:S02]  /*23860*/  STL.64 [R1+0x28], R18 ;  /* 0x0000281201007387 */ /* 0x0001e40000100a00 */
[----:B0-----:R-:W4:Y:S01]  /*23870*/  LDL.LU.64 R18, [R1+0x2298] ;  /* 0x0022980001127983 */ /* 0x001f220000300a00 */
[----:B------:R-:W4:Y:S02]  /*23880*/  LDL.LU.64 R16, [R1+0x2290] ;  /* 0x0022900001107983 */ /* 0x000f240000300a00 */
[----:B----4-:R-:W-:Y:S01]  /*23890*/  HMMA.16816.F32.BF16 R24, R24, R22, R16 ;  /* 0x000000161818723c */ /* 0x010fe20000041810 */
[----:B------:R-:W2:Y:S01]  /*238a0*/  LDL.LU.64 R18, [R1+0x2288] ;  /* 0x0022880001127983 */ /* 0x000ea20000300a00 */
[----:B------:R-:W2:Y:S11]  /*238b0*/  LDL.LU.64 R16, [R1+0x2280] ;  /* 0x0022800001107983 */ /* 0x000eb60000300a00 */
[----:B------:R-:W-:Y:S10]  /*238c0*/  @!UPT UIADD3 URZ, URZ, URZ, URZ ;  /* 0x0000003f3f3ff290 */ /* 0x000ff4000fffe03f */
[----:B------:R-:W-:Y:S01]  /*238d0*/  STL.64 [R1+0xf8], R26 ;  /* 0x0000f81a01007387 */ /* 0x000fe20000100a00 */
[----:B------:R-:W-:Y:S02]  /*238e0*/  IMAD.MOV.U32 R11, RZ, RZ, R24 ;  /* 0x000000ffff0b7224 */ /* 0x000fe400078e0018 */
[----:B------:R-:W-:Y:S02]  /*238f0*/  IMAD.MOV.U32 R28, RZ, RZ, R25 ;  /* 0x000000ffff1c7224 */ /* 0x000fe400078e0019 */
[----:B------:R-:W0:Y:S04]  /*23900*/  LDSM.16.MT88.4 R24, [R3+0x8200] ;  /* 0x008200000318783b */ /* 0x000e280000004200 */
[----:B------:R-:W-:Y:S01]  /*23910*/  STL [R1+0x2204], R28 ;  /* 0x0022041c01007387 */ /* 0x000fe20000100800 */
[----:B------:R-:W-:Y:S03]  /*23920*/  STL [R1+0x2200], R11 ;  /* 0x0022000b01007387 */ /* 0x000fe60000100800 */
[----:B0-----:R-:W-:Y:S01]  /*23930*/  STL.64 [R1+0x60], R24 ;  /* 0x0000601801007387 */ /* 0x001fe20000100a00 */
[----:B------:R0:W-:Y:S03]  /*23940*/  STL.64 [R1+0x68], R26 ;  /* 0x0000681a01007387 */ /* 0x0001e60000100a00 */
[----:B0-----:R-:W4:Y:S01]  /*23950*/  LDL.LU.64 R26, [R1+0x2278] ;  /* 0x00227800011a7983 */ /* 0x001f220000300a00 */
[----:B------:R-:W4:Y:S01]  /*23960*/  LDL.LU.64 R24, [R1+0x2270] ;  /* 0x0022700001187983 */ /* 0x000f220000300a00 */
[C---:B--2---:R-:W-:Y:S11]  /*23970*/  HMMA.16816.F32.BF16 R16, R4.reuse, R14, R16 ;  /* 0x0000000e0410723c */ /* 0x044ff60000041810 */
[----:B------:R-:W-:Y:S11]  /*23980*/  @!UPT UIADD3 URZ, URZ, URZ, URZ ;  /* 0x0000003f3f3ff290 */ /* 0x000ff6000fffe03f */
[----:B------:R-:W-:Y:S01]  /*23990*/  @!UPT UIADD3 URZ, URZ, URZ, URZ ;  /* 0x0000003f3f3ff290 */ /* 0x000fe2000fffe03f */
[----:B------:R-:W-:Y:S01]  /*239a0*/  STL.64 [R1+0xe0], R16 ;  /* 0x0000e01001007387 */ /* 0x000fe20000100a00 */
[----:B------:R0:W-:Y:S03]  /*239b0*/  STL.64 [R1+0xe8], R18 ;  /* 0x0000e81201007387 */ /* 0x0001e60000100a00 */
[----:B0-----:R-:W2:Y:S01]  /*239c0*/  LDL.LU.64 R18, [R1+0x2268] ;  /* 0x0022680001127983 */ /* 0x001ea20000300a00 */
[----:B------:R-:W2:Y:S01]  /*239d0*/  LDL.LU.64 R16, [R1+0x2260] ;  /* 0x0022600001107983 */ /* 0x000ea20000300a00 */
[----:B----4-:R-:W-:Y:S02]  /*239e0*/  HMMA.16816.F32.BF16 R4, R4, R22, R24 ;  /* 0x000000160404723c */ /* 0x010fe40000041818 */
[----:B------:R-:W2:Y:S01]  /*239f0*/  LDL.LU.64 R26, [R1+0x2258] ;  /* 0x00225800011a7983 */ /* 0x000ea20000300a00 */
[----:B------:R-:W2:Y:S11]  /*23a00*/  LDL.LU.64 R24, [R1+0x2250] ;  /* 0x0022500001187983 */ /* 0x000eb60000300a00 */
[----:B------:R-:W-:Y:S09]  /*23a10*/  @!UPT UIADD3 URZ, URZ, URZ, URZ ;  /* 0x0000003f3f3ff290 */ /* 0x000ff2000fffe03f */
[----:B------:R0:W-:Y:S01]  /*23a20*/  STL.64 [R1+0xd0], R4 ;  /* 0x0000d00401007387 */ /* 0x0001e20000100a00 */
[----:B------:R1:W-:Y:S03]  /*23a30*/  STL.64 [R1+0xd8], R6 ;  /* 0x0000d80601007387 */ /* 0x0003e60000100a00 */
[----:B0-----:R-:W4:Y:S01]  /*23a40*/  LDL.LU R4, [R1+0x190] ;  /* 0x0001900001047983 */ /* 0x001f220000300800 */
[----:B--2---:R-:W-:Y:S11]  /*23a50*/  HMMA.16816.F32.BF16 R16, R24, R14, R16 ;  /* 0x0000000e1810723c */ /* 0x004ff60000041810 */
[----:B------:R-:W-:Y:S11]  /*23a60*/  @!UPT UIADD3 URZ, URZ, URZ, URZ ;  /* 0x0000003f3f3ff290 */ /* 0x000ff6000fffe03f */
[----:B------:R-:W-:Y:S01]  /*23a70*/  @!UPT UIADD3 URZ, URZ, URZ, URZ ;  /* 0x0000003f3f3ff290 */ /* 0x000fe2000fffe03f */
[----:B------:R-:W-:Y:S01]  /*23a80*/  STL.64 [R1+0xc0], R16 ;  /* 0x0000c01001007387 */ /* 0x000fe20000100a00 */
[----:B------:R-:W-:Y:S02]  /*23a90*/  STL.64 [R1+0xc8], R18 ;  /* 0x0000c81201007387 */ /* 0x000fe40000100a00 */
[----:B------:R-:W0:Y:S04]  /*23aa0*/  LDSM.16.MT88.4 R16, [R3+0x8280] ;  /* 0x008280000310783b */ /* 0x000e280000004200 */
[----:B------:R-:W4:Y:S01]  /*23ab0*/  LDL.LU R5, [R1+0x194] ;  /* 0x0001940001057983 */ /* 0x000f220000300800 */
[----:B-1----:R-:W4:Y:S01]  /*23ac0*/  LDL.LU R6, [R1+0x198] ;  /* 0x0001980001067983 */ /* 0x002f220000300800 */
[----:B------:R-:W4:Y:S02]  /*23ad0*/  LDL.LU R7, [R1+0x19c] ;  /* 0x00019c0001077983 */ /* 0x000f240000300800 */
[----:B0-----:R-:W-:Y:S01]  /*23ae0*/  IMAD.MOV.U32 R28, RZ, RZ, R18 ;  /* 0x000000ffff1c7224 */ /* 0x001fe200078e0012 */
[----:B------:R-:W-:Y:S01]  /*23af0*/  STL.64 [R1], R16 ;  /* 0x0000001001007387 */ /* 0x000fe20000100a00 */
[----:B------:R-:W-:-:S02]  /*23b00*/  IMAD.MOV.U32 R11, RZ, RZ, R19 ;  /* 0x000000ffff0b7224 */ /* 0x000fc400078e0013 */
[----:B------:R-:W0:Y:S02]  /*23b10*/  LDSM.16.MT88.4 R16, [R3+0x8300] ;  /* 0x008300000310783b */ /* 0x000e240000004200 */
[----:B0-----:R-:W-:Y:S02]  /*23b20*/  STL.64 [R1+0x2158], R18 ;  /* 0x0021581201007387 */ /* 0x001fe40000100a00 */
[----:B------:R0:W-:Y:S02]  /*23b30*/  STL.64 [R1+0x2150], R16 ;  /* 0x0021501001007387 */ /* 0x0001e40000100a00 */
[----:B0-----:R-:W2:Y:S01]  /*23b40*/  LDL.LU R16, [R1+0x1a0] ;  /* 0x0001a00001107983 */ /* 0x001ea20000300800 */
[----:B---3--:R-:W-:Y:S02]  /*23b50*/  IMAD.MOV.U32 R18, RZ, RZ, R13 ;  /* 0x000000ffff127224 */ /* 0x008fe400078e000d */
[----:B------:R-:W-:Y:S02]  /*23b60*/  IMAD.MOV.U32 R19, RZ, RZ, R20 ;  /* 0x000000ffff137224 */ /* 0x000fe400078e0014 */
[----:B------:R-:W-:-:S02]  /*23b70*/  IMAD.MOV.U32 R17, RZ, RZ, R12 ;  /* 0x000000ffff117224 */ /* 0x000fc400078e000c */
[----:B------:R-:W3:Y:S01]  /*23b80*/  LDL.LU R12, [R1+0x224c] ;  /* 0x00224c00010c7983 */ /* 0x000ee20000300800 */
[----:B------:R-:W3:Y:S02]  /*23b90*/  LDL.LU R13, [R1+0x2248] ;  /* 0x00224800010d7983 */ /* 0x000ee40000300800 */
[----:B------:R-:W3:Y:S02]  /*23ba0*/  LDL.LU R20, [R1+0x2244] ;  /* 0x0022440001147983 */ /* 0x000ee40000300800 */
[----:B------:R-:W-:Y:S01]  /*23bb0*/  STL.64 [R1+0x2210], R18 ;  /* 0x0022101201007387 */ /* 0x000fe20000100a00 */
[----:B--2---:R0:W-:Y:S04]  /*23bc0*/  STL.64 [R1+0x2208], R16 ;  /* 0x0022081001007387 */ /* 0x0041e80000100a00 */
[----:B0-----:R-:W2:Y:S01]  /*23bd0*/  LDL.LU R16, [R1+0x1b0] ;  /* 0x0001b00001107983 */ /* 0x001ea20000300800 */
[----:B------:R-:W2:Y:S02]  /*23be0*/  LDL.LU R17, [R1+0x1b4] ;  /* 0x0001b40001117983 */ /* 0x000ea40000300800 */
[----:B------:R-:W2:Y:S02]  /*23bf0*/  LDL.LU R18, [R1+0x1b8] ;  /* 0x0001b80001127983 */ /* 0x000ea40000300800 */
[----:B------:R-:W2:Y:S01]  /*23c00*/  LDL.LU R19, [R1+0x1bc] ;  /* 0x0001bc0001137983 */ /* 0x000ea20000300800 */
[----:B----4-:R-:W-:Y:S01]  /*23c10*/  HMMA.16816.F32.BF16 R24, R24, R22, R4 ;  /* 0x000000161818723c */ /* 0x010fe20000041804 */
[----:B--2---:R3:W-:Y:S02]  /*23c20*/  STL.64 [R1+0x2220], R18 ;  /* 0x0022201201007387 */ /* 0x0047e40000100a00 */
[----:B---3--:R-:W-:-:S02]  /*23c30*/  IMAD.MOV.U32 R18, RZ, RZ, R13 ;  /* 0x000000ffff127224 */ /* 0x008fc400078e000d */
[----:B------:R-:W-:Y:S02]  /*23c40*/  IMAD.MOV.U32 R19, RZ, RZ, R12 ;  /* 0x000000ffff137224 */ /* 0x000fe400078e000c */
[----:B------:R-:W0:Y:S04]  /*23c50*/  LDSM.16.MT88.4 R12, [R3+0x8380] ;  /* 0x00838000030c783b */ /* 0x000e280000004200 */
[----:B------:R1:W-:Y:S04]  /*23c60*/  STL.64 [R1+0x2218], R16 ;  /* 0x0022181001007387 */ /* 0x0003e80000100a00 */
[----:B-1----:R-:W2:Y:S01]  /*23c70*/  LDL.LU R16, [R1+0x1e0] ;  /* 0x0001e00001107983 */ /* 0x002ea20000300800 */
[----:B------:R-:W-:-:S02]  /*23c80*/  IMAD.MOV.U32 R17, RZ, RZ, R20 ;  /* 0x000000ffff117224 */ /* 0x000fc400078e0014 */
[----:B------:R-:W3:Y:S01]  /*23c90*/  LDL.LU R20, [R1+0x2240] ;  /* 0x0022400001147983 */ /* 0x000ee20000300800 */
[----:B0-----:R0:W-:Y:S01]  /*23ca0*/  STL [R1+0x2128], R12 ;  /* 0x0021280c01007387 */ /* 0x0011e20000100800 */
[----:B------:R1:W-:Y:S02]  /*23cb0*/  STL [R1+0x2124], R13 ;  /* 0x0021240d01007387 */ /* 0x0003e40000100800 */
[----:B------:R4:W-:Y:S02]  /*23cc0*/  STL [R1+0x2120], R14 ;  /* 0x0021200e01007387 */ /* 0x0009e40000100800 */
[----:B------:R1:W-:Y:S02]  /*23cd0*/  STL [R1+0x211c], R15 ;  /* 0x00211c0f01007387 */ /* 0x0003e40000100800 */
[----:B0-----:R-:W-:Y:S02]  /*23ce0*/  IMAD.MOV.U32 R12, RZ, RZ, R21 ;  /* 0x000000ffff0c7224 */ /* 0x001fe400078e0015 */
[----:B------:R-:W3:Y:S01]  /*23cf0*/  LDL.LU R21, [R1+0x223c] ;  /* 0x00223c0001157983 */ /* 0x000ee20000300800 */
[----:B-1----:R-:W3:Y:S02]  /*23d00*/  LDL.LU R13, [R1+0x14] ;  /* 0x00001400010d7983 */ /* 0x002ee40000300800 */
[----:B----4-:R-:W3:Y:S02]  /*23d10*/  LDL.LU R14, [R1+0x18] ;  /* 0x00001800010e7983 */ /* 0x010ee40000300800 */
[----:B------:R-:W-:-:S02]  /*23d20*/  IMAD.MOV.U32 R15, RZ, RZ, R29 ;  /* 0x000000ffff0f7224 */ /* 0x000fc400078e001d */
[----:B------:R-:W4:Y:S01]  /*23d30*/  LDL.LU R29, [R1+0x2238] ;  /* 0x00223800011d7983 */ /* 0x000f220000300800 */
[----:B------:R-:W2:Y:S02]  /*23d40*/  LDL.LU.64 R6, [R1+0x2230] ;  /* 0x0022300001067983 */ /* 0x000ea40000300a00 */
[----:B------:R-:W3:Y:S02]  /*23d50*/  LDL.LU.64 R4, [R1+0x2228] ;  /* 0x0022280001047983 */ /* 0x000ee40000300a00 */
[----:B------:R-:W-:Y:S01]  /*23d60*/  STL.64 [R1+0xb0], R24 ;  /* 0x0000b01801007387 */ /* 0x000fe20000100a00 */
[----:B------:R-:W-:Y:S02]  /*23d70*/  STL.64 [R1+0xb8], R26 ;  /* 0x0000b81a01007387 */ /* 0x000fe40000100a00 */
[----:B------:R-:W0:Y:S04]  /*23d80*/  LDSM.16.MT88.4 R24, [R3+0xc000] ;  /* 0x00c000000318783b */ /* 0x000e280000004200 */
[----:B------:R-:W3:Y:S02]  /*23d90*/  LDL.LU R22, [R1+0x1d8] ;  /* 0x0001d80001167983 */ /* 0x000ee40000300800 */
[----:B------:R-:W3:Y:S01]  /*23da0*/  LDL.LU R23, [R1+0x1dc] ;  /* 0x0001dc0001177983 */ /* 0x000ee20000300800 */
[----:B0-----:R-:W-:Y:S01]  /*23db0*/  STL.64 [R1+0x20f8], R26 ;  /* 0x0020f81a01007387 */ /* 0x001fe20000100a00 */
[----:B------:R0:W-:Y:S03]  /*23dc0*/  STL.64 [R1+0x20f0], R24 ;  /* 0x0020f01801007387 */ /* 0x0001e60000100a00 */
[----:B0-----:R-:W2:Y:S01]  /*23dd0*/  LDL.LU R24, [R1+0x1c0] ;  /* 0x0001c00001187983 */ /* 0x001ea20000300800 */
[----:B------:R-:W2:Y:S02]  /*23de0*/  LDL.LU R25, [R1+0x1c4] ;  /* 0x0001c40001197983 */ /* 0x000ea40000300800 */
[----:B------:R-:W2:Y:S01]  /*23df0*/  LDL.LU R26, [R1+0x1c8] ;  /* 0x0001c800011a7983 */ /* 0x000ea20000300800 */
[C---:B---3--:R-:W-:Y:S01]  /*23e00*/  HMMA.16816.F32.BF16 R20, R12.reuse, R4, R20 ;  /* 0x000000040c14723c */ /* 0x048fe20000041814 */
[----:B----4-:R-:W-:Y:S11]  /*23e10*/  IMAD.MOV.U32 R27, RZ, RZ, R29 ;  /* 0x000000ffff1b7224 */ /* 0x010ff600078e001d */
[----:B------:R-:W-:Y:S11]  /*23e20*/  @!UPT UIADD3 URZ, URZ, URZ, URZ ;  /* 0x0000003f3f3ff290 */ /* 0x000ff6000fffe03f */
[----:B------:R-:W-:Y:S01]  /*23e30*/  STL.64 [R1+0xa0], R20 ;  /* 0x0000a01401007387 */ /* 0x000fe20000100a00 */
[----:B------:R-:W-:Y:S02]  /*23e40*/  STL.64 [R1+0xa8], R22 ;  /* 0x0000a81601007387 */ /* 0x000fe40000100a00 */
[----:B------:R-:W0:Y:S01]  /*23e50*/  LDSM.16.MT88.4 R20, [R3+0xc080] ;  /* 0x00c080000314783b */ /* 0x000e220000004200 */
[----:B--2---:R-:W-:Y:S01]  /*23e60*/  HMMA.16816.F32.BF16 R12, R12, R8, R24 ;  /* 0x000000080c0c723c */ /* 0x004fe20000041818 */
[----:B0-----:R0:W-:Y:S02]  /*23e70*/  STL.64 [R1+0x20c8], R22 ;  /* 0x0020c81601007387 */ /* 0x0011e40000100a00 */
[----:B------:R-:W-:Y:S11]  /*23e80*/  STL.64 [R1+0x20c0], R20 ;  /* 0x0020c01401007387 */ /* 0x000ff60000100a00 */
[----:B------:R-:W-:Y:S10]  /*23e90*/  @!UPT UIADD3 URZ, URZ, URZ, URZ ;  /* 0x0000003f3f3ff290 */ /* 0x000ff4000fffe03f */
[----:B------:R-:W-:Y:S02]  /*23ea0*/  IMAD.MOV.U32 R25, RZ, RZ, R12 ;  /* 0x000000ffff197224 */ /* 0x000fe400078e000c */
[----:B------:R-:W-:Y:S02]  /*23eb0*/  IMAD.MOV.U32 R24, RZ, RZ, R13 ;  /* 0x000000ffff187224 */ /* 0x000fe400078e000d */
[----:B0-----:R-:W-:Y:S02]  /*23ec0*/  IMAD.MOV.U32 R22, RZ, RZ, R14 ;  /* 0x000000ffff167224 */ /* 0x001fe400078e000e */
[----:B------:R-:W-:Y:S02]  /*23ed0*/  IMAD.MOV.U32 R23, RZ, RZ, R15 ;  /* 0x000000ffff177224 */ /* 0x000fe400078e000f */
[----:B------:R-:W0:Y:S04]  /*23ee0*/  LDSM.16.MT88.4 R12, [R3+0xc100] ;  /* 0x00c10000030c783b */ /* 0x000e280000004200 */
[----:B------:R1:W-:Y:S01]  /*23ef0*/  STL.64 [R1+0x2190], R24 ;  /* 0x0021901801007387 */ /* 0x0003e20000100a00 */
[----:B------:R-:W-:-:S02]  /*23f00*/  IMAD.MOV.U32 R26, RZ, RZ, R2 ;  /* 0x000000ffff1a7224 */ /* 0x000fc400078e0002 */
[----:B------:R-:W-:Y:S02]  /*23f10*/  IMAD.MOV.U32 R27, RZ, RZ, R0 ;  /* 0x000000ffff1b7224 */ /* 0x000fe400078e0000 */
[----:B-1----:R-:W-:Y:S02]  /*23f20*/  IMAD.MOV.U32 R24, RZ, RZ, R7 ;  /* 0x000000ffff187224 */ /* 0x002fe400078e0007 */
[----:B------:R-:W-:-:S07]  /*23f30*/  IMAD.MOV.U32 R25, RZ, RZ, R6 ;  /* 0x000000ffff197224 */ /* 0x000fce00078e0006 */
[C---:B------:R-:W-:Y:S01]  /*23f40*/  HMMA.16816.F32.BF16 R16, R24.reuse, R4, R16 ;  /* 0x000000041810723c */ /* 0x040fe20000041810 */
[----:B0-----:R0:W-:Y:S01]  /*23f50*/  STL.64 [R1+0x10], R12 ;  /* 0x0000100c01007387 */ /* 0x0011e20000100a00 */
[----:B------:R1:W-:Y:S11]  /*23f60*/  STL [R1+0x18], R14 ;  /* 0x0000180e01007387 */ /* 0x0003f60000100800 */
[----:B------:R-:W-:Y:S11]  /*23f70*/  @!UPT UIADD3 URZ, URZ, URZ, URZ ;  /* 0x0000003f3f3ff290 */ /* 0x000ff6000fffe03f */
[----:B------:R-:W-:Y:S02]  /*23f80*/  IMAD.MOV.U32 R7, RZ, RZ, R18 ;  /* 0x000000ffff077224 */ /* 0x000fe400078e0012 */
[----:B------:R-:W-:Y:S02]  /*23f90*/  IMAD.MOV.U32 R29, RZ, RZ, R19 ;  /* 0x000000ffff1d7224 */ /* 0x000fe400078e0013 */
[----:B------:R-:W-:Y:S02]  /*23fa0*/  IMAD.MOV.U32 R10, RZ, RZ, R16 ;  /* 0x000000ffff0a7224 */ /* 0x000fe400078e0010 */
[----:B------:R-:W-:Y:S01]  /*23fb0*/  IMAD.MOV.U32 R6, RZ, RZ, R17 ;  /* 0x000000ffff067224 */ /* 0x000fe200078e0011 */
[----:B------:R-:W2:Y:S01]  /*23fc0*/  LDL.LU.64 R18, [R1+0x2220] ;  /* 0x0022200001127983 */ /* 0x000ea20000300a00 */
[----:B------:R-:W2:Y:S02]  /*23fd0*/  LDL.LU.64 R16, [R1+0x2218] ;  /* 0x0022180001107983 */ /* 0x000ea40000300a00 */
[----:B0-----:R-:W-:Y:S01]  /*23fe0*/  IMAD.MOV.U32 R12, RZ, RZ, R15 ;  /* 0x000000ffff0c7224 */ /* 0x001fe200078e000f */
[----:B--2---:R-:W-:Y:S01]  /*23ff0*/  HMMA.16816.F32.BF16 R24, R24, R8, R16 ;  /* 0x000000081818723c */ /* 0x004fe20000041810 */
[----:B------:R-:W2:Y:S01]  /*24000*/  LDL.LU.64 R18, [R1+0x2210] ;  /* 0x0022100001127983 */ /* 0x000ea20000300a00 */
[----:B------:R-:W2:Y:S11]  /*24010*/  LDL.LU.64 R16, [R1+0x2208] ;  /* 0x0022080001107983 */ /* 0x000eb60000300a00 */
[----:B------:R-:W-:Y:S11]  /*24020*/  @!UPT UIADD3 URZ, URZ, URZ, URZ ;  /* 0x0000003f3f3ff290 */ /* 0x000ff6000fffe03f */
[----:B-1----:R-:W-:Y:S02]  /*24030*/  IMAD.MOV.U32 R14, RZ, RZ, R25 ;  /* 0x000000ffff0e7224 */ /* 0x002fe400078e0019 */
[----:B------:R-:W-:Y:S02]  /*24040*/  IMAD.MOV.U32 R15, RZ, RZ, R26 ;  /* 0x000000ffff0f7224 */ /* 0x000fe400078e001a */
[----:B------:R-:W-:Y:S01]  /*24050*/  IMAD.MOV.U32 R13, RZ, RZ, R24 ;  /* 0x000000ffff0d7224 */ /* 0x000fe200078e0018 */
[----:B------:R-:W-:Y:S02]  /*24060*/  STL [R1+0x5c], R27 ;  /* 0x00005c1b01007387 */ /* 0x000fe40000100800 */
[----:B------:R-:W-:Y:S02]  /*24070*/  STL.64 [R1+0x2138], R14 ;  /* 0x0021380e01007387 */ /* 0x000fe40000100a00 */
[----:B------:R0:W-:Y:S04]  /*24080*/  STL.64 [R1+0x2130], R12 ;  /* 0x0021300c01007387 */ /* 0x0001e80000100a00 */
[----:B0-----:R-:W2:Y:S01]  /*24090*/  LDL.LU.64 R12, [R1+0x30] ;  /* 0x00003000010c7983 */ /* 0x001ea20000300a00 */
[----:B------:R-:W2:Y:S02]  /*240a0*/  LDL.LU.64 R14, [R1+0x38] ;  /* 0x00003800010e7983 */ /* 0x000ea40000300a00 */
[----:B------:R-:W-:Y:S02]  /*240b0*/  STL.64 [R1+0x21e0], R6 ;  /* 0x0021e00601007387 */ /* 0x000fe40000100a00 */
[----:B------:R-:W-:Y:S01]  /*240c0*/  STL.64 [R1+0x21d8], R4 ;  /* 0x0021d80401007387 */ /* 0x000fe20000100a00 */
[----:B--2---:R-:W-:Y:S07]  /*240d0*/  HMMA.16816.F32.BF16 R24, R12, R4, R16 ;  /* 0x000000040c18723c */ /* 0x004fee0000041810 */
[----:B------:R-:W-:-:S02]  /*240e0*/  IMAD.MOV.U32 R19, RZ, RZ, R12 ;  /* 0x000000ffff137224 */ /* 0x000fc400078e000c */
[----:B------:R-:W-:Y:S01]  /*240f0*/  IMAD.MOV.U32 R18, RZ, RZ, R13 ;  /* 0x000000ffff127224 */ /* 0x000fe200078e000d */
[----:B------:R-:W2:Y:S01]  /*24100*/  LDL.LU R12, [R1+0xd0] ;  /* 0x0000d000010c7983 */ /* 0x000ea20000300800 */
[----:B------:R-:W-:Y:S02]  /*24110*/  IMAD.MOV.U32 R17, RZ, RZ, R14 ;  /* 0x000000ffff117224 */ /* 0x000fe400078e000e */
[----:B------:R-:W2:Y:S02]  /*24120*/  LDL.LU R13, [R1+0xd4] ;  /* 0x0000d400010d7983 */ /* 0x000ea40000300800 */
[----:B------:R-:W-:Y:S01]  /*24130*/  IMAD.MOV.U32 R16, RZ, RZ, R15 ;  /* 0x000000ffff107224 */ /* 0x000fe200078e000f */
[----:B------:R-:W3:Y:S01]  /*24140*/  LDL.LU R14, [R1+0xd8] ;  /* 0x0000d800010e7983 */ /* 0x000ee20000300800 */
[----:B------:R-:W3:Y:S07]  /*24150*/  LDL.LU R15, [R1+0xdc] ;  /* 0x0000dc00010f7983 */ /* 0x000eee0000300800 */
[----:B------:R-:W-:-:S02]  /*24160*/  IMAD.MOV.U32 R21, RZ, RZ, R24 ;  /* 0x000000ffff157224 */ /* 0x000fc400078e0018 */
[----:B------:R-:W-:Y:S02]  /*24170*/  IMAD.MOV.U32 R20, RZ, RZ, R25 ;  /* 0x000000ffff147224 */ /* 0x000fe400078e0019 */
[----:B------:R-:W-:Y:S02]  /*24180*/  IMAD.MOV.U32 R2, RZ, RZ, R26 ;  /* 0x000000ffff027224 */ /* 0x000fe400078e001a */
[----:B------:R-:W-:Y:S01]  /*24190*/  IMAD.MOV.U32 R0, RZ, RZ, R27 ;  /* 0x000000ffff007224 */ /* 0x000fe200078e001b */
[----:B---3--:R-:W-:Y:S01]  /*241a0*/  STL.64 [R1+0x2148], R14 ;  /* 0x0021480e01007387 */ /* 0x008fe20000100a00 */
[----:B--2---:R0:W-:Y:S03]  /*241b0*/  STL.64 [R1+0x2140], R12 ;  /* 0x0021400c01007387 */ /* 0x0041e60000100a00 */
[----:B0-----:R-:W2:Y:S01]  /*241c0*/  LDL.LU R12, [R1+0xe0] ;  /* 0x0000e000010c7983 */ /* 0x001ea20000300800 */
[----:B------:R-:W2:Y:S02]  /*241d0*/  LDL.LU R13, [R1+0xe4] ;  /* 0x0000e400010d7983 */ /* 0x000ea40000300800 */
[----:B------:R-:W3:Y:S02]  /*241e0*/  LDL.LU R14, [R1+0xe8] ;  /* 0x0000e800010e7983 */ /* 0x000ee40000300800 */
[----:B------:R-:W3:Y:S01]  /*241f0*/  LDL.LU R15, [R1+0xec] ;  /* 0x0000ec00010f7983 */ /* 0x000ee20000300800 */
[----:B------:R-:W4:Y:S01]  /*24200*/  LDL.LU R24, [R1+0x70] ;  /* 0x0000700001187983 */ /* 0x000f220000300800 */
[----:B------:R-:W4:Y:S02]  /*24210*/  LDL.LU R25, [R1+0x74] ;  /* 0x0000740001197983 */ /* 0x000f240000300800 */
[----:B------:R-:W2:Y:S02]  /*24220*/  LDL.LU R26, [R1+0x78] ;  /* 0x00007800011a7983 */ /* 0x000ea40000300800 */
[----:B------:R-:W2:Y:S02]  /*24230*/  LDL.LU R27, [R1+0x7c] ;  /* 0x00007c00011b7983 */ /* 0x000ea40000300800 */
[----:B--2---:R-:W-:Y:S01]  /*24240*/  STL.64 [R1+0x21a0], R26 ;  /* 0x0021a01a01007387 */ /* 0x004fe20000100a00 */
[----:B----4-:R0:W-:Y:S03]  /*24250*/  STL.64 [R1+0x2198], R24 ;  /* 0x0021981801007387 */ /* 0x0101e60000100a00 */
[----:B0-----:R-:W2:Y:S01]  /*24260*/  LDL.LU R24, [R1+0x150] ;  /* 0x0001500001187983 */ /* 0x001ea20000300800 */
[----:B------:R-:W2:Y:S02]  /*24270*/  LDL.LU R25, [R1+0x154] ;  /* 0x0001540001197983 */ /* 0x000ea40000300800 */
[----:B------:R-:W4:Y:S02]  /*24280*/  LDL.LU R26, [R1+0x158] ;  /* 0x00015800011a7983 */ /* 0x000f240000300800 */
[----:B------:R-:W4:Y:S02]  /*24290*/  LDL.LU R27, [R1+0x15c] ;  /* 0x00015c00011b7983 */ /* 0x000f240000300800 */
[----:B----4-:R-:W-:Y:S01]  /*242a0*/  STL.64 [R1+0x21b0], R26 ;  /* 0x0021b01a01007387 */ /* 0x010fe20000100a00 */
[----:B--2---:R0:W-:Y:S03]  /*242b0*/  STL.64 [R1+0x21a8], R24 ;  /* 0x0021a81801007387 */ /* 0x0041e60000100a00 */
[----:B0-----:R-:W2:Y:S01]  /*242c0*/  LDL.LU R24, [R1+0x20] ;  /* 0x0000200001187983 */ /* 0x001ea20000300800 */
[----:B------:R-:W2:Y:S02]  /*242d0*/  LDL.LU R25, [R1+0x24] ;  /* 0x0000240001197983 */ /* 0x000ea40000300800 */
[----:B------:R-:W4:Y:S02]  /*242e0*/  LDL.LU R26, [R1+0x28] ;  /* 0x00002800011a7983 */ /* 0x000f240000300800 */
[----:B------:R-:W4:Y:S02]  /*242f0*/  LDL.LU R27, [R1+0x2c] ;  /* 0x00002c00011b7983 */ /* 0x000f240000300800 */
[----:B------:R-:W-:-:S02]  /*24300*/  IMAD.MOV.U32 R7, RZ, RZ, R16 ;  /* 0x000000ffff077224 */ /* 0x000fc400078e0010 */
[----:B------:R-:W-:Y:S01]  /*24310*/  IMAD.MOV.U32 R6, RZ, RZ, R17 ;  /* 0x000000ffff067224 */ /* 0x000fe200078e0011 */
[----:B----4-:R-:W-:Y:S01]  /*24320*/  STL.64 [R1+0x21f0], R26 ;  /* 0x0021f01a01007387 */ /* 0x010fe20000100a00 */
[----:B--2---:R0:W-:Y:S03]  /*24330*/  STL.64 [R1+0x21e8], R24 ;  /* 0x0021e81801007387 */ /* 0x0041e60000100a00 */
[----:B0-----:R-:W2:Y:S01]  /*24340*/  LDL.LU R24, [R1+0x180] ;  /* 0x0001800001187983 */ /* 0x001ea20000300800 */
[----:B------:R-:W2:Y:S02]  /*24350*/  LDL.LU R25, [R1+0x184] ;  /* 0x0001840001197983 */ /* 0x000ea40000300800 */
[----:B------:R-:W2:Y:S02]  /*24360*/  LDL.LU R26, [R1+0x188] ;  /* 0x00018800011a7983 */ /* 0x000ea40000300800 */
[----:B------:R-:W2:Y:S01]  /*24370*/  LDL.LU R27, [R1+0x18c] ;  /* 0x00018c00011b7983 */ /* 0x000ea20000300800 */
[----:B---3--:R-:W-:Y:S01]  /*24380*/  STL.64 [R1+0x2168], R14 ;  /* 0x0021680e01007387 */ /* 0x008fe20000100a00 */
[----:B------:R-:W-:Y:S02]  /*24390*/  STL.64 [R1+0x2160], R12 ;  /* 0x0021600c01007387 */ /* 0x000fe40000100a00 */
[----:B------:R-:W3:Y:S02]  /*243a0*/  LDL.LU R16, [R1] ;  /* 0x0000000001107983 */ /* 0x000ee40000300800 */
[----:B------:R-:W3:Y:S02]  /*243b0*/  LDL.LU R17, [R1+0x4] ;  /* 0x0000040001117983 */ /* 0x000ee40000300800 */
[----:B------:R-:W-:-:S02]  /*243c0*/  IMAD.MOV.U32 R4, RZ, RZ, R19 ;  /* 0x000000ffff047224 */ /* 0x000fc400078e0013 */
[----:B------:R-:W-:Y:S02]  /*243d0*/  IMAD.MOV.U32 R5, RZ, RZ, R18 ;  /* 0x000000ffff057224 */ /* 0x000fe400078e0012 */
[----:B------:R-:W-:Y:S02]  /*243e0*/  IMAD.MOV.U32 R18, RZ, RZ, R28 ;  /* 0x000000ffff127224 */ /* 0x000fe400078e001c */
[----:B------:R-:W-:Y:S01]  /*243f0*/  IMAD.MOV.U32 R19, RZ, RZ, R11 ;  /* 0x000000ffff137224 */ /* 0x000fe200078e000b */
[----:B------:R-:W4:Y:S01]  /*24400*/  LDL.LU R28, [R1+0x2204] ;  /* 0x00220400011c7983 */ /* 0x000f220000300800 */
[----:B------:R-:W2:Y:S03]  /*24410*/  LDL.LU R11, [R1+0x2200] ;  /* 0x00220000010b7983 */ /* 0x000ea60000300800 */
[----:B------:R-:W-:Y:S04]  /*24420*/  STL.64 [R1+0x2188], R18 ;  /* 0x0021881201007387 */ /* 0x000fe80000100a00 */
[----:B---3--:R0:W-:Y:S04]  /*24430*/  STL.64 [R1+0x2180], R16 ;  /* 0x0021801001007387 */ /* 0x0081e80000100a00 */
[----:B0-----:R-:W3:Y:S01]  /*24440*/  LDL.LU R16, [R1+0x60] ;  /* 0x0000600001107983 */ /* 0x001ee20000300800 */
[----:B------:R-:W3:Y:S02]  /*24450*/  LDL.LU R17, [R1+0x64] ;  /* 0x0000640001117983 */ /* 0x000ee40000300800 */
[----:B------:R-:W2:Y:S02]  /*24460*/  LDL.LU R18, [R1+0x68] ;  /* 0x0000680001127983 */ /* 0x000ea40000300800 */
[----:B------:R-:W2:Y:S02]  /*24470*/  LDL.LU R19, [R1+0x6c] ;  /* 0x00006c0001137983 */ /* 0x000ea40000300800 */
[----:B--2---:R-:W-:Y:S01]  /*24480*/  STL.64 [R1+0x21c0], R18 ;  /* 0x0021c01201007387 */ /* 0x004fe20000100a00 */
[----:B---3--:R0:W-:Y:S03]  /*24490*/  STL.64 [R1+0x21b8], R16 ;  /* 0x0021b81001007387 */ /* 0x0081e60000100a00 */
[----:B0-----:R-:W2:Y:S01]  /*244a0*/  LDL.LU R16, [R1+0x160] ;  /* 0x0001600001107983 */ /* 0x001ea20000300800 */
[----:B------:R-:W2:Y:S02]  /*244b0*/  LDL.LU R17, [R1+0x164] ;  /* 0x0001640001117983 */ /* 0x000ea40000300800 */
[----:B------:R-:W3:Y:S02]  /*244c0*/  LDL.LU R18, [R1+0x168] ;  /* 0x0001680001127983 */ /* 0x000ee40000300800 */
[----:B------:R-:W3:Y:S02]  /*244d0*/  LDL.LU R19, [R1+0x16c] ;  /* 0x00016c0001137983 */ /* 0x000ee40000300800 */
[----:B------:R-:W-:-:S02]  /*244e0*/  IMAD.MOV.U32 R12, RZ, RZ, R11 ;  /* 0x000000ffff0c7224 */ /* 0x000fc400078e000b */
[----:B----4-:R-:W-:Y:S01]  /*244f0*/  IMAD.MOV.U32 R13, RZ, RZ, R28 ;  /* 0x000000ffff0d7224 */ /* 0x010fe200078e001c */
[----:B------:R-:W-:Y:S01]  /*24500*/  HMMA.16816.F32.BF16 R4, R4, R8, R24 ;  /* 0x000000080404723c */ /* 0x000fe20000041818 */
[----:B---3--:R-:W-:Y:S01]  /*24510*/  STL.64 [R1+0x21d0], R18 ;  /* 0x0021d01201007387 */ /* 0x008fe20000100a00 */
[----:B--2---:R0:W-:Y:S03]  /*24520*/  STL.64 [R1+0x21c8], R16 ;  /* 0x0021c81001007387 */ /* 0x0041e60000100a00 */
[----:B0-----:R-:W2:Y:S01]  /*24530*/  LDL.LU R16, [R1+0x170] ;  /* 0x0001700001107983 */ /* 0x001ea20000300800 */
[----:B------:R-:W2:Y:S02]  /*24540*/  LDL.LU R17, [R1+0x174] ;  /* 0x0001740001117983 */ /* 0x000ea40000300800 */
[----:B------:R-:W2:Y:S02]  /*24550*/  LDL.LU R18, [R1+0x178] ;  /* 0x0001780001127983 */ /* 0x000ea40000300800 */
[----:B------:R-:W2:Y:S01]  /*24560*/  LDL.LU R19, [R1+0x17c] ;  /* 0x00017c0001137983 */ /* 0x000ea20000300800 */
[----:B------:R-:W3:Y:S01]  /*24570*/  LDL.LU R11, [R1+0x21fc] ;  /* 0x0021fc00010b7983 */ /* 0x000ee20000300800 */
[----:B------:R-:W4:Y:S02]  /*24580*/  LDL.LU R28, [R1+0x21f8] ;  /* 0x0021f800011c7983 */ /* 0x000f240000300800 */
[----:B------:R-:W2:Y:S02]  /*24590*/  LDL.LU R14, [R1+0xf8] ;  /* 0x0000f800010e7983 */ /* 0x000ea40000300800 */
[----:B------:R-:W2:Y:S02]  /*245a0*/  LDL.LU R15, [R1+0xfc] ;  /* 0x0000fc00010f7983 */ /* 0x000ea40000300800 */
[----:B--2---:R-:W-:Y:S01]  /*245b0*/  STL.64 [R1+0x2178], R14 ;  /* 0x0021780e01007387 */ /* 0x004fe20000100a00 */
[----:B------:R0:W-:Y:S03]  /*245c0*/  STL.64 [R1+0x2170], R12 ;  /* 0x0021700c01007387 */ /* 0x0001e60000100a00 */
[----:B0-----:R-:W2:Y:S01]  /*245d0*/  LDL.LU R12, [R1+0x110] ;  /* 0x00011000010c7983 */ /* 0x001ea20000300800 */
[----:B------:R-:W2:Y:S02]  /*245e0*/  LDL.LU R13, [R1+0x114] ;  /* 0x00011400010d7983 */ /* 0x000ea40000300800 */
[----:B------:R-:W-:Y:S02]  /*245f0*/  STL.64 [R1+0x20d0], R20 ;  /* 0x0020d01401007387 */ /* 0x000fe40000100a00 */
[----:B------:R-:W2:Y:S01]  /*24600*/  LDL.LU.64 R26, [R1+0x21f0] ;  /* 0x0021f000011a7983 */ /* 0x000ea20000300a00 */
[----:B------:R-:W2:Y:S01]  /*24610*/  LDL.LU.64 R24, [R1+0x21e8] ;  /* 0x0021e80001187983 */ /* 0x000ea20000300a00 */
[----:B----4-:R-:W-:-:S02]  /*24620*/  IMAD.MOV.U32 R14, RZ, RZ, R28 ;  /* 0x000000ffff0e7224 */ /* 0x010fc400078e001c */
[----:B------:R-:W-:Y:S02]  /*24630*/  STL [R1+0x34], R5 ;  /* 0x0000340501007387 */ /* 0x000fe40000100800 */
[----:B---3--:R-:W-:Y:S01]  /*24640*/  IMAD.MOV.U32 R15, RZ, RZ, R11 ;  /* 0x000000ffff0f7224 */ /* 0x008fe200078e000b */
[----:B------:R0:W-:Y:S01]  /*24650*/  STL [R1+0x38], R6 ;  /* 0x0000380601007387 */ /* 0x0001e20000100800 */
[----:B------:R-:W-:Y:S02]  /*24660*/  IMAD.MOV.U32 R28, RZ, RZ, R7 ;  /* 0x000000ffff1c7224 */ /* 0x000fe400078e0007 */
[----:B------:R-:W-:Y:S01]  /*24670*/  IMAD.MOV.U32 R11, RZ, RZ, R4 ;  /* 0x000000ffff0b7224 */ /* 0x000fe200078e0004 */
[----:B0-----:R-:W3:Y:S01]  /*24680*/  LDL.LU.64 R6, [R1+0x21e0] ;  /* 0x0021e00001067983 */ /* 0x001ee20000300a00 */
[----:B------:R-:W2:Y:S02]  /*24690*/  LDL.LU.64 R4, [R1+0x21d8] ;  /* 0x0021d80001047983 */ /* 0x000ea40000300a00 */
[C---:B--2---:R-:W-:Y:S11]  /*246a0*/  HMMA.16816.F32.BF16 R16, R24.reuse, R4, R16 ;  /* 0x000000041810723c */ /* 0x044ff60000041810 */
[----:B------:R-:W-:Y:S11]  /*246b0*/  @!UPT UIADD3 URZ, URZ, URZ, URZ ;  /* 0x0000003f3f3ff290 */ /* 0x000ff6000fffe03f */
[----:B------:R-:W-:Y:S01]  /*246c0*/  @!UPT UIADD3 URZ, URZ, URZ, URZ ;  /* 0x0000003f3f3ff290 */ /* 0x000fe2000fffe03f */
[----:B------:R-:W-:Y:S01]  /*246d0*/  STL.64 [R1+0x170], R16 ;  /* 0x0001701001007387 */ /* 0x000fe20000100a00 */
[----:B------:R0:W-:Y:S03]  /*246e0*/  STL.64 [R1+0x178], R18 ;  /* 0x0001781201007387 */ /* 0x0001e60000100a00 */
[----:B0-----:R-:W2:Y:S01]  /*246f0*/  LDL.LU.64 R18, [R1+0x21d0] ;  /* 0x0021d00001127983 */ /* 0x001ea20000300a00 */
[----:B------:R-:W2:Y:S02]  /*24700*/  LDL.LU.64 R16, [R1+0x21c8] ;  /* 0x0021c80001107983 */ /* 0x000ea40000300a00 */
[----:B--2---:R-:W-:Y:S01]  /*24710*/  HMMA.16816.F32.BF16 R24, R24, R8, R16 ;  /* 0x000000081818723c */ /* 0x004fe20000041810 */
[----:B------:R-:W2:Y:S01]  /*24720*/  LDL.LU.64 R18, [R1+0x21c0] ;  /* 0x0021c00001127983 */ /* 0x000ea20000300a00 */
[----:B------:R-:W2:Y:S11]  /*24730*/  LDL.LU.64 R16, [R1+0x21b8] ;  /* 0x0021b80001107983 */ /* 0x000eb60000300a00 */
[----:B------:R-:W-:Y:S10]  /*24740*/  @!UPT UIADD3 URZ, URZ, URZ, URZ ;  /* 0x0000003f3f3ff290 */ /* 0x000ff4000fffe03f */
[----:B------:R-:W-:Y:S01]  /*24750*/  STL.64 [R1+0x120], R24 ;  /* 0x0001201801007387 */ /* 0x000fe20000100a00 */
[----:B------:R0:W-:Y:S03]  /*24760*/  STL.64 [R1+0x128], R26 ;  /* 0x0001281a01007387 */ /* 0x0001e60000100a00 */
[----:B0-----:R-:W2:Y:S01]  /*24770*/  LDL.LU.64 R26, [R1+0x21b0] ;  /* 0x0021b000011a7983 */ /* 0x001ea20000300a00 */
[----:B------:R-:W2:Y:S02]  /*24780*/  LDL.LU.64 R24, [R1+0x21a8] ;  /* 0x0021a80001187983 */ /* 0x000ea40000300a00 */
[C---:B--2---:R-:W-:Y:S11]  /*24790*/  HMMA.16816.F32.BF16 R24, R16.reuse, R4, R24 ;  /* 0x000000041018723c */ /* 0x044ff60000041818 */
[----:B------:R-:W-:Y:S11]  /*247a0*/  @!UPT UIADD3 URZ, URZ, URZ, URZ ;  /* 0x0000003f3f3ff290 */ /* 0x000ff6000fffe03f */
[----:B------:R-:W-:Y:S01]  /*247b0*/  @!UPT UIADD3 URZ, URZ, URZ, URZ ;  /* 0x0000003f3f3ff290 */ /* 0x000fe2000fffe03f */
[----:B------:R-:W-:Y:S01]  /*247c0*/  STL.64 [R1+0x140], R24 ;  /* 0x0001401801007387 */ /* 0x000fe20000100a00 */
[----:B------:R-:W-:Y:S02]  /*247d0*/  STL.64 [R1+0x148], R26 ;  /* 0x0001481a01007387 */ /* 0x000fe40000100a00 */
[----:B------:R-:W0:Y:S02]  /*247e0*/  LDSM.16.MT88.4 R24, [R3+0xc180] ;  /* 0x00c180000318783b */ /* 0x000e240000004200 */
[----:B0-----:R-:W-:Y:S02]  /*247f0*/  STL.64 [R1+0x20], R24 ;  /* 0x0000201801007387 */ /* 0x001fe40000100a00 */
[----:B------:R0:W-:Y:S02]  /*24800*/  STL.64 [R1+0x28], R26 ;  /* 0x0000281a01007387 */ /* 0x0001e40000100a00 */
[----:B0-----:R-:W2:Y:S01]  /*24810*/  LDL.LU.64 R26, [R1+0x21a0] ;  /* 0x0021a000011a7983 */ /* 0x001ea20000300a00 */
[----:B------:R-:W2:Y:S02]  /*24820*/  LDL.LU.64 R24, [R1+0x2198] ;  /* 0x0021980001187983 */ /* 0x000ea40000300a00 */
[----:B--2---:R-:W-:Y:S01]  /*24830*/  HMMA.16816.F32.BF16 R16, R16, R8, R24 ;  /* 0x000000081010723c */ /* 0x004fe20000041818 */
[----:B------:R-:W2:Y:S11]  /*24840*/  LDL.LU.64 R24, [R1+0x2190] ;  /* 0x0021900001187983 */ /* 0x000eb60000300a00 */
[----:B------:R-:W-:Y:S11]  /*24850*/  @!UPT UIADD3 URZ, URZ, URZ, URZ ;  /* 0x0000003f3f3ff290 */ /* 0x000ff6000fffe03f */
[----:B------:R-:W-:Y:S01]  /*24860*/  STL.64 [R1+0x1b0], R16 ;  /* 0x0001b01001007387 */ /* 0x000fe20000100a00 */
[----:B------:R-:W-:Y:S02]  /*24870*/  STL.64 [R1+0x1b8], R18 ;  /* 0x0001b81201007387 */ /* 0x000fe40000100a00 */
[----:B------:R-:W0:Y:S04]  /*24880*/  LDSM.16.MT88.4 R16, [R3+0xc200] ;  /* 0x00c200000310783b */ /* 0x000e280000004200 */
[----:B--2---:R-:W-:Y:S02]  /*24890*/  IMAD.MOV.U32 R21, RZ, RZ, R24 ;  /* 0x000000ffff157224 */ /* 0x004fe400078e0018 */
[----:B------:R-:W-:Y:S01]  /*248a0*/  IMAD.MOV.U32 R20, RZ, RZ, R25 ;  /* 0x000000ffff147224 */ /* 0x000fe200078e0019 */
[----:B------:R-:W2:Y:S01]  /*248b0*/  LDL.LU R24, [R1+0xb0] ;  /* 0x0000b00001187983 */ /* 0x000ea20000300800 */
[----:B------:R-:W2:Y:S02]  /*248c0*/  LDL.LU R25, [R1+0xb4] ;  /* 0x0000b40001197983 */ /* 0x000ea40000300800 */
[----:B------:R-:W4:Y:S02]  /*248d0*/  LDL.LU R26, [R1+0xb8] ;  /* 0x0000b800011a7983 */ /* 0x000f240000300800 */
[----:B------:R-:W4:Y:S02]  /*248e0*/  LDL.LU R27, [R1+0xbc] ;  /* 0x0000bc00011b7983 */ /* 0x000f240000300800 */
[----:B----4-:R-:W-:Y:S01]  /*248f0*/  STL.64 [R1+0x2108], R26 ;  /* 0x0021081a01007387 */ /* 0x010fe20000100a00 */
[----:B--2---:R1:W-:Y:S03]  /*24900*/  STL.64 [R1+0x2100], R24 ;  /* 0x0021001801007387 */ /* 0x0043e60000100a00 */
[----:B-1----:R-:W2:Y:S01]  /*24910*/  LDL.LU R24, [R1+0xc0] ;  /* 0x0000c00001187983 */ /* 0x002ea20000300800 */
[----:B------:R-:W2:Y:S02]  /*24920*/  LDL.LU R25, [R1+0xc4] ;  /* 0x0000c40001197983 */ /* 0x000ea40000300800 */
[----:B------:R-:W2:Y:S02]  /*24930*/  LDL.LU R26, [R1+0xc8] ;  /* 0x0000c800011a7983 */ /* 0x000ea40000300800 */
[----:B------:R-:W2:Y:S01]  /*24940*/  LDL.LU R27, [R1+0xcc] ;  /* 0x0000cc00011b7983 */ /* 0x000ea20000300800 */
[----:B------:R-:W-:Y:S01]  /*24950*/  STL.64 [R1+0x20e0], R22 ;  /* 0x0020e01601007387 */ /* 0x000fe20000100a00 */
[----:B------:R1:W-:Y:S03]  /*24960*/  STL.64 [R1+0x20d8], R20 ;  /* 0x0020d81401007387 */ /* 0x0003e60000100a00 */
[----:B-1----:R-:W4:Y:S01]  /*24970*/  LDL.LU R20, [R1+0xa0] ;  /* 0x0000a00001147983 */ /* 0x002f220000300800 */
[----:B------:R-:W4:Y:S02]  /*24980*/  LDL.LU R21, [R1+0xa4] ;  /* 0x0000a40001157983 */ /* 0x000f240000300800 */
[----:B------:R-:W4:Y:S02]  /*24990*/  LDL.LU R22, [R1+0xa8] ;  /* 0x0000a80001167983 */ /* 0x000f240000300800 */
[----:B------:R-:W4:Y:S01]  /*249a0*/  LDL.LU R23, [R1+0xac] ;  /* 0x0000ac0001177983 */ /* 0x000f220000300800 */
[----:B0-----:R-:W-:Y:S01]  /*249b0*/  STL.64 [R1+0x70], R16 ;  /* 0x0000701001007387 */ /* 0x001fe20000100a00 */
[----:B------:R0:W-:Y:S03]  /*249c0*/  STL.64 [R1+0x78], R18 ;  /* 0x0000781201007387 */ /* 0x0001e60000100a00 */
[----:B0-----:R-:W2:Y:S01]  /*249d0*/  LDL.LU.64 R18, [R1+0x2188] ;  /* 0x0021880001127983 */ /* 0x001ea20000300a00 */
        /* <DEDUP_REMOVED lines=27> */
[----:B------:R0:W-:Y:S01]  /*24b90*/  STL.64 [R1+0x190], R16 ;  /* 0x0001901001007387 */ /* 0x0001e20000100a00 */
[----:B------:R1:W-:Y:S03]  /*24ba0*/  STL.64 [R1+0x198], R18 ;  /* 0x0001981201007387 */ /* 0x0003e60000100a00 */
[----:B0-----:R-:W3:Y:S01]  /*24bb0*/  LDL.LU R16, [R1+0x10] ;  /* 0x0000100001107983 */ /* 0x001ee20000300800 */
[----:B------:R-:W3:Y:S02]  /*24bc0*/  LDL.LU R17, [R1+0x14] ;  /* 0x0000140001117983 */ /* 0x000ee40000300800 */
[----:B-1----:R-:W3:Y:S02]  /*24bd0*/  LDL.LU R18, [R1+0x18] ;  /* 0x0000180001127983 */ /* 0x002ee40000300800 */
[----:B--2---:R-:W-:Y:S02]  /*24be0*/  IMAD.MOV.U32 R19, RZ, RZ, R12 ;  /* 0x000000ffff137224 */ /* 0x004fe400078e000c */
[----:B------:R-:W2:Y:S04]  /*24bf0*/  LDL.LU R12, [R1+0x2128] ;  /* 0x00212800010c7983 */ /* 0x000ea80000300800 */
[----:B---3--:R-:W-:Y:S01]  /*24c00*/  STL.64 [R1+0x20a8], R18 ;  /* 0x0020a81201007387 */ /* 0x008fe20000100a00 */
[----:B------:R0:W-:Y:S02]  /*24c10*/  STL.64 [R1+0x20a0], R16 ;  /* 0x0020a01001007387 */ /* 0x0001e40000100a00 */
[----:B0-----:R-:W-:-:S02]  /*24c20*/  IMAD.MOV.U32 R16, RZ, RZ, R13 ;  /* 0x000000ffff107224 */ /* 0x001fc400078e000d */
[----:B------:R-:W-:Y:S01]  /*24c30*/  IMAD.MOV.U32 R17, RZ, RZ, R14 ;  /* 0x000000ffff117224 */ /* 0x000fe200078e000e */
[----:B------:R-:W2:Y:S01]  /*24c40*/  LDL.LU R13, [R1+0x2124] ;  /* 0x00212400010d7983 */ /* 0x000ea20000300800 */
[----:B------:R-:W2:Y:S02]  /*24c50*/  LDL.LU R14, [R1+0x2120] ;  /* 0x00212000010e7983 */ /* 0x000ea40000300800 */
[----:B------:R-:W-:Y:S02]  /*24c60*/  IMAD.MOV.U32 R18, RZ, RZ, R15 ;  /* 0x000000ffff127224 */ /* 0x000fe400078e000f */
[----:B------:R-:W2:Y:S01]  /*24c70*/  LDL.LU R15, [R1+0x211c] ;  /* 0x00211c00010f7983 */ /* 0x000ea20000300800 */
[----:B------:R-:W3:Y:S01]  /*24c80*/  LDL.LU R19, [R1+0x5c] ;  /* 0x00005c0001137983 */ /* 0x000ee20000300800 */
[----:B--2---:R-:W-:Y:S02]  /*24c90*/  HMMA.16816.F32.BF16 R24, R12, R4, R24 ;  /* 0x000000040c18723c */ /* 0x004fe40000041818 */
[----:B---3--:R-:W-:Y:S01]  /*24ca0*/  STL.64 [R1+0x20b8], R18 ;  /* 0x0020b81201007387 */ /* 0x008fe20000100a00 */
[----:B------:R0:W-:Y:S02]  /*24cb0*/  STL.64 [R1+0x20b0], R16 ;  /* 0x0020b01001007387 */ /* 0x0001e40000100a00 */
[----:B0-----:R-:W-:-:S02]  /*24cc0*/  IMAD.MOV.U32 R16, RZ, RZ, R10 ;  /* 0x000000ffff107224 */ /* 0x001fc400078e000a */
[----:B------:R-:W-:Y:S01]  /*24cd0*/  IMAD.MOV.U32 R17, RZ, RZ, R6 ;  /* 0x000000ffff117224 */ /* 0x000fe200078e0006 */
[----:B------:R-:W2:Y:S01]  /*24ce0*/  LDL.LU R10, [R1+0x2118] ;  /* 0x00211800010a7983 */ /* 0x000ea20000300800 */
[----:B------:R-:W4:Y:S02]  /*24cf0*/  LDL.LU R6, [R1+0x2114] ;  /* 0x0021140001067983 */ /* 0x000f240000300800 */
[----:B------:R-:W-:Y:S02]  /*24d00*/  IMAD.MOV.U32 R18, RZ, RZ, R7 ;  /* 0x000000ffff127224 */ /* 0x000fe400078e0007 */
[----:B------:R-:W-:Y:S01]  /*24d10*/  IMAD.MOV.U32 R19, RZ, RZ, R29 ;  /* 0x000000ffff137224 */ /* 0x000fe200078e001d */
[----:B------:R-:W4:Y:S09]  /*24d20*/  LDL.LU R7, [R1+0x2110] ;  /* 0x0021100001077983 */ /* 0x000f320000300800 */
[----:B------:R-:W-:Y:S02]  /*24d30*/  STL.64 [R1+0x180], R24 ;  /* 0x0001801801007387 */ /* 0x000fe40000100a00 */
[----:B------:R0:W-:Y:S02]  /*24d40*/  STL [R1+0x188], R26 ;  /* 0x0001881a01007387 */ /* 0x0001e40000100800 */
[----:B------:R-:W-:-:S02]  /*24d50*/  IMAD.MOV.U32 R29, RZ, RZ, R27 ;  /* 0x000000ffff1d7224 */ /* 0x000fc400078e001b */
[----:B0-----:R-:W3:Y:S01]  /*24d60*/  LDL.LU.64 R26, [R1+0x2108] ;  /* 0x00210800011a7983 */ /* 0x001ee20000300a00 */
[----:B------:R-:W3:Y:S02]  /*24d70*/  LDL.LU.64 R24, [R1+0x2100] ;  /* 0x0021000001187983 */ /* 0x000ee40000300a00 */
[----:B------:R-:W-:Y:S01]  /*24d80*/  STL [R1+0x2078], R29 ;  /* 0x0020781d01007387 */ /* 0x000fe20000100800 */
[----:B---3--:R-:W-:Y:S01]  /*24d90*/  HMMA.16816.F32.BF16 R12, R12, R8, R24 ;  /* 0x000000080c0c723c */ /* 0x008fe20000041818 */
[----:B------:R-:W4:Y:S01]  /*24da0*/  LDL.LU.64 R26, [R1+0x20f8] ;  /* 0x0020f800011a7983 */ /* 0x000f220000300a00 */
[----:B------:R-:W4:Y:S11]  /*24db0*/  LDL.LU.64 R24, [R1+0x20f0] ;  /* 0x0020f00001187983 */ /* 0x000f360000300a00 */
[----:B------:R-:W-:Y:S10]  /*24dc0*/  @!UPT UIADD3 URZ, URZ, URZ, URZ ;  /* 0x0000003f3f3ff290 */ /* 0x000ff4000fffe03f */
[----:B------:R0:W-:Y:S01]  /*24dd0*/  STL.64 [R1+0x160], R12 ;  /* 0x0001600c01007387 */ /* 0x0001e20000100a00 */
[----:B------:R1:W-:Y:S02]  /*24de0*/  STL.64 [R1+0x168], R14 ;  /* 0x0001680e01007387 */ /* 0x0003e40000100a00 */
[----:B0-----:R-:W-:Y:S02]  /*24df0*/  IMAD.MOV.U32 R12, RZ, RZ, R11 ;  /* 0x000000ffff0c7224 */ /* 0x001fe400078e000b */
[----:B------:R-:W2:Y:S01]  /*24e00*/  LDL.LU R11, [R1+0x20e8] ;  /* 0x0020e800010b7983 */ /* 0x000ea20000300800 */
[----:B------:R-:W3:Y:S02]  /*24e10*/  LDL.LU R13, [R1+0x34] ;  /* 0x00003400010d7983 */ /* 0x000ee40000300800 */
[----:B-1----:R-:W3:Y:S01]  /*24e20*/  LDL.LU R14, [R1+0x38] ;  /* 0x00003800010e7983 */ /* 0x002ee20000300800 */
[C---:B----4-:R-:W-:Y:S11]  /*24e30*/  HMMA.16816.F32.BF16 R20, R24.reuse, R6, R20 ;  /* 0x000000061814723c */ /* 0x050ff60000041814 */
[----:B------:R-:W-:Y:S11]  /*24e40*/  @!UPT UIADD3 URZ, URZ, URZ, URZ ;  /* 0x0000003f3f3ff290 */ /* 0x000ff6000fffe03f */
[----:B------:R-:W-:Y:S01]  /*24e50*/  @!UPT UIADD3 URZ, URZ, URZ, URZ ;  /* 0x0000003f3f3ff290 */ /* 0x000fe2000fffe03f */
[----:B------:R-:W-:Y:S01]  /*24e60*/  STL.64 [R1+0x150], R20 ;  /* 0x0001501401007387 */ /* 0x000fe20000100a00 */
[----:B------:R0:W-:Y:S03]  /*24e70*/  STL.64 [R1+0x158], R22 ;  /* 0x0001581601007387 */ /* 0x0001e60000100a00 */
[----:B0-----:R-:W2:Y:S01]  /*24e80*/  LDL.LU.64 R22, [R1+0x20e0] ;  /* 0x0020e00001167983 */ /* 0x001ea20000300a00 */
[----:B------:R-:W2:Y:S02]  /*24e90*/  LDL.LU.64 R20, [R1+0x20d8] ;  /* 0x0020d80001147983 */ /* 0x000ea40000300a00 */
[----:B--2---:R-:W-:Y:S01]  /*24ea0*/  HMMA.16816.F32.BF16 R24, R24, R10, R20 ;  /* 0x0000000a1818723c */ /* 0x004fe20000041814 */
[----:B------:R-:W2:Y:S11]  /*24eb0*/  LDL.LU.64 R20, [R1+0x20d0] ;  /* 0x0020d00001147983 */ /* 0x000eb60000300a00 */
[----:B------:R-:W-:Y:S11]  /*24ec0*/  @!UPT UIADD3 URZ, URZ, URZ, URZ ;  /* 0x0000003f3f3ff290 */ /* 0x000ff6000fffe03f */
[----:B------:R2:W-:Y:S01]  /*24ed0*/  STL.64 [R1+0x130], R24 ;  /* 0x0001301801007387 */ /* 0x0005e20000100a00 */
[----:B------:R-:W-:Y:S02]  /*24ee0*/  STL.64 [R1+0x138], R26 ;  /* 0x0001381a01007387 */ /* 0x000fe40000100a00 */
[----:B--2---:R-:W-:Y:S02]  /*24ef0*/  IMAD.MOV.U32 R24, RZ, RZ, R21 ;  /* 0x000000ffff187224 */ /* 0x004fe400078e0015 */
[----:B------:R-:W-:Y:S02]  /*24f00*/  IMAD.MOV.U32 R25, RZ, RZ, R20 ;  /* 0x000000ffff197224 */ /* 0x000fe400078e0014 */
[----:B------:R-:W0:Y:S04]  /*24f10*/  LDSM.16.MT88.4 R20, [R3+0xc280] ;  /* 0x00c280000314783b */ /* 0x000e280000004200 */
[----:B0-----:R-:W-:Y:S01]  /*24f20*/  STL.64 [R1+0x60], R20 ;  /* 0x0000601401007387 */ /* 0x001fe20000100a00 */
[----:B------:R0:W-:Y:S02]  /*24f30*/  STL [R1+0x68], R22 ;  /* 0x0000681601007387 */ /* 0x0001e40000100800 */
[----:B------:R-:W-:-:S02]  /*24f40*/  IMAD.MOV.U32 R29, RZ, RZ, R23 ;  /* 0x000000ffff1d7224 */ /* 0x000fc400078e0017 */
        /* <DEDUP_REMOVED lines=9> */
[----:B------:R-:W-:Y:S02]  /*24fe0*/  IMAD.MOV.U32 R26, RZ, RZ, R2 ;  /* 0x000000ffff1a7224 */ /* 0x000fe400078e0002 */
[----:B------:R-:W-:Y:S01]  /*24ff0*/  IMAD.MOV.U32 R27, RZ, RZ, R0 ;  /* 0x000000ffff1b7224 */ /* 0x000fe200078e0000 */
[----:B--2---:R-:W-:Y:S01]  /*25000*/  HMMA.16816.F32.BF16 R20, R20, R10, R16 ;  /* 0x0000000a1414723c */ /* 0x004fe20000041810 */
[----:B------:R-:W2:Y:S01]  /*25010*/  LDL.LU.64 R18, [R1+0x20a8] ;  /* 0x0020a80001127983 */ /* 0x000ea20000300a00 */
[----:B------:R-:W2:Y:S02]  /*25020*/  LDL.LU.64 R16, [R1+0x20a0] ;  /* 0x0020a00001107983 */ /* 0x000ea40000300a00 */
[----:B------:R-:W-:Y:S11]  /*25030*/  IMAD.MOV.U32 R15, RZ, RZ, R28 ;  /* 0x000000ffff0f7224 */ /* 0x000ff600078e001c */
[----:B------:R-:W-:Y:S08]  /*25040*/  @!UPT UIADD3 URZ, URZ, URZ, URZ ;  /* 0x0000003f3f3ff290 */ /* 0x000ff0000fffe03f */
[----:B------:R-:W-:Y:S01]  /*25050*/  STL.64 [R1+0x100], R20 ;  /* 0x0001001401007387 */ /* 0x000fe20000100a00 */
[----:B------:R-:W-:Y:S02]  /*25060*/  STL.64 [R1+0x108], R22 ;  /* 0x0001081601007387 */ /* 0x000fe40000100a00 */
[----:B------:R-:W-:Y:S01]  /*25070*/  LDSM.16.MT88.4 R20, [R3+0xc380] ;  /* 0x00c380000314783b */ /* 0x000fe20000004200 */
[C---:B--2---:R-:W-:Y:S08]  /*25080*/  HMMA.16816.F32.BF16 R24, R16.reuse, R6, R24 ;  /* 0x000000061018723c */ /* 0x044ff00000041818 */
[----:B---3--:R-:W-:Y:S11]  /*25090*/  HMMA.16816.F32.BF16 R12, R16, R10, R12 ;  /* 0x0000000a100c723c */ /* 0x008ff6000004180c */
[----:B------:R-:W-:Y:S04]  /*250a0*/  @!UPT UIADD3 URZ, URZ, URZ, URZ ;  /* 0x0000003f3f3ff290 */ /* 0x000fe8000fffe03f */
[----:B------:R-:W-:Y:S01]  /*250b0*/  STL [R1+0xf0], R24 ;  /* 0x0000f01801007387 */ /* 0x000fe20000100800 */
[----:B------:R-:W-:Y:S02]  /*250c0*/  IMAD.MOV.U32 R28, RZ, RZ, R25 ;  /* 0x000000ffff1c7224 */ /* 0x000fe400078e0019 */
[----:B------:R-:W-:Y:S02]  /*250d0*/  IMAD.MOV.U32 R2, RZ, RZ, R26 ;  /* 0x000000ffff027224 */ /* 0x000fe400078e001a */
[----:B------:R-:W-:Y:S02]  /*250e0*/  IMAD.MOV.U32 R0, RZ, RZ, R27 ;  /* 0x000000ffff007224 */ /* 0x000fe400078e001b */
[----:B------:R-:W0:Y:S04]  /*250f0*/  LDSM.16.MT88.4 R24, [R3+0xc300] ;  /* 0x00c300000318783b */ /* 0x000e280000004200 */
[----:B------:R-:W-:Y:S01]  /*25100*/  STL [R1+0x1fa0], R0 ;  /* 0x001fa00001007387 */ /* 0x000fe20000100800 */
[----:B------:R-:W-:Y:S02]  /*25110*/  STL [R1+0x1f9c], R2 ;  /* 0x001f9c0201007387 */ /* 0x000fe40000100800 */
[----:B------:R-:W-:Y:S01]  /*25120*/  STL [R1+0x1f98], R28 ;  /* 0x001f981c01007387 */ /* 0x000fe20000100800 */
[----:B0-----:R-:W-:Y:S01]  /*25130*/  STL.64 [R1+0x2050], R26 ;  /* 0x0020501a01007387 */ /* 0x001fe20000100a00 */
[----:B------:R-:W-:Y:S02]  /*25140*/  STL.64 [R1+0x2048], R24 ;  /* 0x0020481801007387 */ /* 0x000fe40000100a00 */
[----:B------:R-:W-:Y:S02]  /*25150*/  STL.64 [R1+0x2030], R22 ;  /* 0x0020301601007387 */ /* 0x000fe40000100a00 */
[----:B------:R-:W-:Y:S01]  /*25160*/  STL.64 [R1+0xe0], R12 ;  /* 0x0000e00c01007387 */ /* 0x000fe20000100a00 */
[----:B------:R-:W-:Y:S02]  /*25170*/  STL.64 [R1+0xe8], R14 ;  /* 0x0000e80e01007387 */ /* 0x000fe40000100a00 */
[----:B------:R-:W0:Y:S04]  /*25180*/  LDSM.16.MT88.4 R12, [R3+0x10000] ;  /* 0x01000000030c783b */ /* 0x000e280000004200 */
[----:B------:R1:W-:Y:S01]  /*25190*/  STL.64 [R1+0x2028], R20 ;  /* 0x0020281401007387 */ /* 0x0003e20000100a00 */
[----:B0-----:R-:W-:Y:S01]  /*251a0*/  STL.64 [R1+0x18], R14 ;  /* 0x0000180e01007387 */ /* 0x001fe20000100a00 */
[----:B-1----:R-:W2:Y:S02]  /*251b0*/  LDL.LU R20, [R1+0x140] ;  /* 0x0001400001147983 */ /* 0x002ea40000300800 */
[----:B------:R-:W2:Y:S02]  /*251c0*/  LDL.LU R21, [R1+0x144] ;  /* 0x0001440001157983 */ /* 0x000ea40000300800 */
[----:B------:R-:W3:Y:S01]  /*251d0*/  LDL.LU R22, [R1+0x148] ;  /* 0x0001480001167983 */ /* 0x000ee20000300800 */
[----:B------:R-:W3:Y:S04]  /*251e0*/  LDL.LU R23, [R1+0x14c] ;  /* 0x00014c0001177983 */ /* 0x000ee80000300800 */
[----:B------:R-:W0:Y:S01]  /*251f0*/  S2R R19, SR_TID.X ;  /* 0x0000000000137919 */ /* 0x000e220000002100 */
[----:B------:R-:W-:-:S02]  /*25200*/  IMAD.MOV.U32 R8, RZ, RZ, R12 ;  /* 0x000000ffff087224 */ /* 0x000fc400078e000c */
[----:B------:R-:W-:Y:S02]  /*25210*/  IMAD.MOV.U32 R9, RZ, RZ, R13 ;  /* 0x000000ffff097224 */ /* 0x000fe400078e000d */
[C---:B0-----:R-:W-:Y:S01]  /*25220*/  IMAD.SHL.U32 R18, R19.reuse, 0x2, RZ ;  /* 0x0000000213127824 */ /* 0x041fe200078e00ff */
[----:B------:R-:W-:-:S05]  /*25230*/  LOP3.LUT R19, R19, 0x7, RZ, 0xc0, !PT ;  /* 0x0000000713137812 */ /* 0x000fca00078ec0ff */
[----:B------:R-:W-:Y:S01]  /*25240*/  IMAD R19, R19, 0x110, RZ ;  /* 0x0000011013137824 */ /* 0x000fe200078e02ff */
[----:B---3--:R-:W-:Y:S01]  /*25250*/  STL.64 [R1+0x2088], R22 ;  /* 0x0020881601007387 */ /* 0x008fe20000100a00 */
[----:B--2---:R0:W-:Y:S03]  /*25260*/  STL.64 [R1+0x2080], R20 ;  /* 0x0020801401007387 */ /* 0x0041e60000100a00 */
[----:B0-----:R-:W2:Y:S01]  /*25270*/  LDL.LU R20, [R1+0x20] ;  /* 0x0000200001147983 */ /* 0x001ea20000300800 */
[----:B------:R-:W2:Y:S02]  /*25280*/  LDL.LU R21, [R1+0x24] ;  /* 0x0000240001157983 */ /* 0x000ea40000300800 */
[----:B------:R-:W2:Y:S02]  /*25290*/  LDL.LU R22, [R1+0x28] ;  /* 0x0000280001167983 */ /* 0x000ea40000300800 */
[----:B------:R-:W2:Y:S01]  /*252a0*/  LDL.LU R23, [R1+0x2c] ;  /* 0x00002c0001177983 */ /* 0x000ea20000300800 */
[----:B------:R-:W3:Y:S01]  /*252b0*/  LDL.LU.64 R24, [R1+0x70] ;  /* 0x0000700001187983 */ /* 0x000ee20000300a00 */
[----:B------:R-:W4:Y:S01]  /*252c0*/  LDL.LU.64 R26, [R1+0x78] ;  /* 0x00007800011a7983 */ /* 0x000f220000300a00 */
[----:B------:R-:W-:-:S05]  /*252d0*/  LOP3.LUT R19, R19, 0x30, R18, 0x78, !PT ;  /* 0x0000003013137812 */ /* 0x000fca00078e7812 */
[----:B------:R-:W0:Y:S02]  /*252e0*/  LDSM.16.M88.4 R12, [R19+0x20080] ;  /* 0x02008000130c783b */ /* 0x000e240000000200 */
[----:B------:R-:W1:Y:S02]  /*252f0*/  LDSM.16.M88.4 R16, [R19+0x20880] ;  /* 0x020880001310783b */ /* 0x000e640000000200 */
[----:B----4-:R-:W-:Y:S02]  /*25300*/  STL.64 [R1+0x2098], R26 ;  /* 0x0020981a01007387 */ /* 0x010fe40000100a00 */
[----:B---3--:R3:W-:Y:S02]  /*25310*/  STL.64 [R1+0x2090], R24 ;  /* 0x0020901801007387 */ /* 0x0087e40000100a00 */
[----:B---3--:R-:W2:Y:S01]  /*25320*/  LDL.LU R24, [R1+0x170] ;  /* 0x0001700001187983 */ /* 0x008ea20000300800 */
[----:B------:R-:W2:Y:S02]  /*25330*/  LDL.LU R25, [R1+0x174] ;  /* 0x0001740001197983 */ /* 0x000ea40000300800 */
[----:B------:R-:W2:Y:S02]  /*25340*/  LDL.LU R26, [R1+0x178] ;  /* 0x00017800011a7983 */ /* 0x000ea40000300800 */
[----:B------:R-:W2:Y:S01]  /*25350*/  LDL.LU R27, [R1+0x17c] ;  /* 0x00017c00011b7983 */ /* 0x000ea20000300800 */
[----:B------:R-:W-:Y:S01]  /*25360*/  STL [R1+0x1fb4], R9 ;  /* 0x001fb40901007387 */ /* 0x000fe20000100800 */
[----:B------:R-:W-:Y:S02]  /*25370*/  STL [R1+0x1fb0], R8 ;  /* 0x001fb00801007387 */ /* 0x000fe40000100800 */
[----:B0-----:R0:W-:Y:S02]  /*25380*/  STL [R1+0x1fa8], R12 ;  /* 0x001fa80c01007387 */ /* 0x0011e40000100800 */
[----:B------:R3:W-:Y:S01]  /*25390*/  STL [R1+0x1fa4], R13 ;  /* 0x001fa40d01007387 */ /* 0x0007e20000100800 */
[----:B------:R4:W-:Y:S01]  /*253a0*/  STL [R1+0x1e84], R14 ;  /* 0x001e840e01007387 */ /* 0x0009e20000100800 */
[----:B------:R1:W-:Y:S03]  /*253b0*/  STL [R1+0x1e80], R15 ;  /* 0x001e800f01007387 */ /* 0x0003e60000100800 */
[----:B0-----:R-:W2:Y:S01]  /*253c0*/  LDL.LU R12, [R1+0x120] ;  /* 0x00012000010c7983 */ /* 0x001ea20000300800 */
[----:B---3--:R-:W3:Y:S02]  /*253d0*/  LDL.LU R13, [R1+0x124] ;  /* 0x00012400010d7983 */ /* 0x008ee40000300800 */
[----:B----4-:R-:W3:Y:S02]  /*253e0*/  LDL.LU R14, [R1+0x128] ;  /* 0x00012800010e7983 */ /* 0x010ee40000300800 */
[----:B-1----:R-:W3:Y:S01]  /*253f0*/  LDL.LU R15, [R1+0x12c] ;  /* 0x00012c00010f7983 */ /* 0x002ee20000300800 */
[----:B------:R-:W-:Y:S01]  /*25400*/  STL [R1+0x1fb8], R16 ;  /* 0x001fb81001007387 */ /* 0x000fe20000100800 */
[----:B------:R-:W-:Y:S02]  /*25410*/  STL [R1+0x1fac], R17 ;  /* 0x001fac1101007387 */ /* 0x000fe40000100800 */
[----:B------:R-:W-:Y:S02]  /*25420*/  STL [R1+0x1e6c], R18 ;  /* 0x001e6c1201007387 */ /* 0x000fe40000100800 */
[----:B------:R-:W-:Y:S02]  /*25430*/  STL [R1+0x1e68], R19 ;  /* 0x001e681301007387 */ /* 0x000fe40000100800 */
[----:B------:R-:W0:Y:S02]  /*25440*/  LDSM.16.MT88.4 R16, [R3+0x10080] ;  /* 0x010080000310783b */ /* 0x000e240000004200 */
[----:B0-----:R-:W-:-:S02]  /*25450*/  IMAD.MOV.U32 R5, RZ, RZ, R17 ;  /* 0x000000ffff057224 */ /* 0x001fc400078e0011 */
[----:B------:R-:W-:Y:S01]  /*25460*/  IMAD.MOV.U32 R4, RZ, RZ, R16 ;  /* 0x000000ffff047224 */ /* 0x000fe200078e0010 */
[----:B------:R0:W-:Y:S02]  /*25470*/  STL.64 [R1+0x8], R18 ;  /* 0x0000081201007387 */ /* 0x0001e40000100a00 */
[----:B------:R-:W-:Y:S02]  /*25480*/  STL [R1+0x1fc4], R5 ;  /* 0x001fc40501007387 */ /* 0x000fe40000100800 */
[----:B------:R-:W-:Y:S01]  /*25490*/  STL [R1+0x1fc0], R4 ;  /* 0x001fc00401007387 */ /* 0x000fe20000100800 */
[C---:B--2---:R-:W-:Y:S08]  /*254a0*/  HMMA.16816.F32.BF16 R24, R20.reuse, R6, R24 ;  /* 0x000000061418723c */ /* 0x044ff00000041818 */
[----:B---3--:R-:W-:Y:S11]  /*254b0*/  HMMA.16816.F32.BF16 R20, R20, R10, R12 ;  /* 0x0000000a1414723c */ /* 0x008ff6000004180c */
[----:B------:R-:W-:Y:S05]  /*254c0*/  @!UPT UIADD3 URZ, URZ, URZ, URZ ;  /* 0x0000003f3f3ff290 */ /* 0x000fea000fffe03f */
[----:B0-----:R-:W-:Y:S02]  /*254d0*/  IMAD.MOV.U32 R18, RZ, RZ, R27 ;  /* 0x000000ffff127224 */ /* 0x001fe400078e001b */
[----:B------:R-:W-:Y:S02]  /*254e0*/  IMAD.MOV.U32 R19, RZ, RZ, R26 ;  /* 0x000000ffff137224 */ /* 0x000fe400078e001a */
[----:B------:R-:W-:Y:S02]  /*254f0*/  IMAD.MOV.U32 R28, RZ, RZ, R25 ;  /* 0x000000ffff1c7224 */ /* 0x000fe400078e0019 */
[----:B------:R-:W-:Y:S01]  /*25500*/  IMAD.MOV.U32 R2, RZ, RZ, R24 ;  /* 0x000000ffff027224 */ /* 0x000fe200078e0018 */
[----:B------:R-:W2:Y:S01]  /*25510*/  LDL.LU.64 R26, [R1+0x2098] ;  /* 0x00209800011a7983 */ /* 0x000ea20000300a00 */
[----:B------:R-:W3:Y:S02]  /*25520*/  LDL.LU.64 R24, [R1+0x2090] ;  /* 0x0020900001187983 */ /* 0x000ee40000300a00 */
[----:B------:R-:W-:Y:S02]  /*25530*/  STL [R1+0x1fd0], R18 ;  /* 0x001fd01201007387 */ /* 0x000fe40000100800 */
[----:B------:R-:W-:Y:S01]  /*25540*/  STL [R1+0x1fcc], R19 ;  /* 0x001fcc1301007387 */ /* 0x000fe20000100800 */
[----:B------:R-:W-:Y:S01]  /*25550*/  STL [R1+0x1fc8], R28 ;  /* 0x001fc81c01007387 */ /* 0x000fe20000100800 */
[----:B------:R-:W-:Y:S02]  /*25560*/  STL [R1+0x1fbc], R2 ;  /* 0x001fbc0201007387 */ /* 0x000fe40000100800 */
[----:B------:R-:W-:-:S02]  /*25570*/  IMAD.MOV.U32 R13, RZ, RZ, R22 ;  /* 0x000000ffff0d7224 */ /* 0x000fc400078e0016 */
[----:B------:R-:W-:Y:S02]  /*25580*/  IMAD.MOV.U32 R0, RZ, RZ, R23 ;  /* 0x000000ffff007224 */ /* 0x000fe400078e0017 */
[----:B------:R-:W-:Y:S02]  /*25590*/  IMAD.MOV.U32 R17, RZ, RZ, R20 ;  /* 0x000000ffff117224 */ /* 0x000fe400078e0014 */
[----:B------:R-:W-:Y:S01]  /*255a0*/  IMAD.MOV.U32 R12, RZ, RZ, R21 ;  /* 0x000000ffff0c7224 */ /* 0x000fe200078e0015 */
[----:B------:R-:W4:Y:S01]  /*255b0*/  LDL.LU.64 R22, [R1+0x2088] ;  /* 0x0020880001167983 */ /* 0x000f220000300a00 */
[----:B------:R-:W4:Y:S02]  /*255c0*/  LDL.LU.64 R20, [R1+0x2080] ;  /* 0x0020800001147983 */ /* 0x000f240000300a00 */
[----:B------:R-:W-:Y:S02]  /*255d0*/  STL [R1+0x1fe0], R0 ;  /* 0x001fe00001007387 */ /* 0x000fe40000100800 */
[----:B------:R-:W-:Y:S01]  /*255e0*/  STL [R1+0x1fdc], R13 ;  /* 0x001fdc0d01007387 */ /* 0x000fe20000100800 */
[----:B------:R3:W-:Y:S01]  /*255f0*/  STL [R1+0x1fd8], R12 ;  /* 0x001fd80c01007387 */ /* 0x0007e20000100800 */
[----:B------:R-:W-:Y:S02]  /*25600*/  STL [R1+0x1fd4], R17 ;  /* 0x001fd41101007387 */ /* 0x000fe40000100800 */
[----:B---3--:R-:W-:-:S02]  /*25610*/  IMAD.MOV.U32 R12, RZ, RZ, R24 ;  /* 0x000000ffff0c7224 */ /* 0x008fc400078e0018 */
[----:B------:R-:W-:Y:S02]  /*25620*/  IMAD.MOV.U32 R5, RZ, RZ, R25 ;  /* 0x000000ffff057224 */ /* 0x000fe400078e0019 */
[----:B--2---:R-:W-:Y:S01]  /*25630*/  IMAD.MOV.U32 R4, RZ, RZ, R26 ;  /* 0x000000ffff047224 */ /* 0x004fe200078e001a */
[----:B----4-:R-:W-:Y:S01]  /*25640*/  HMMA.16816.F32.BF16 R20, R24, R6, R20 ;  /* 0x000000061814723c */ /* 0x010fe20000041814 */
[----:B------:R-:W2:Y:S01]  /*25650*/  LDL.LU R24, [R1+0x60] ;  /* 0x0000600001187983 */ /* 0x000ea20000300800 */
[----:B------:R-:W2:Y:S02]  /*25660*/  LDL.LU R25, [R1+0x64] ;  /* 0x0000640001197983 */ /* 0x000ea40000300800 */
[----:B------:R-:W3:Y:S11]  /*25670*/  LDL.LU R26, [R1+0x68] ;  /* 0x00006800011a7983 */ /* 0x000ef60000300800 */
[----:B------:R-:W-:Y:S09]  /*25680*/  @!UPT UIADD3 URZ, URZ, URZ, URZ ;  /* 0x0000003f3f3ff290 */ /* 0x000ff2000fffe03f */
[----:B------:R-:W-:Y:S02]  /*25690*/  IMAD.MOV.U32 R2, RZ, RZ, R20 ;  /* 0x000000ffff027224 */ /* 0x000fe400078e0014 */
[----:B------:R-:W-:Y:S02]  /*256a0*/  IMAD.MOV.U32 R16, RZ, RZ, R21 ;  /* 0x000000ffff107224 */ /* 0x000fe400078e0015 */
[----:B------:R-:W-:Y:S02]  /*256b0*/  IMAD.MOV.U32 R9, RZ, RZ, R22 ;  /* 0x000000ffff097224 */ /* 0x000fe400078e0016 */
[----:B------:R-:W-:Y:S02]  /*256c0*/  IMAD.MOV.U32 R8, RZ, RZ, R23 ;  /* 0x000000ffff087224 */ /* 0x000fe400078e0017 */
[----:B------:R-:W0:Y:S01]  /*256d0*/  LDSM.16.MT88.4 R20, [R3+0x10100] ;  /* 0x010100000314783b */ /* 0x000e220000004200 */
[----:B------:R-:W-:Y:S02]  /*256e0*/  IMAD.MOV.U32 R0, RZ, RZ, R27 ;  /* 0x000000ffff007224 */ /* 0x000fe400078e001b */
[----:B------:R-:W-:-:S02]  /*256f0*/  IMAD.MOV.U32 R27, RZ, RZ, R29 ;  /* 0x000000ffff1b7224 */ /* 0x000fc400078e001d */
[----:B------:R-:W4:Y:S01]  /*25700*/  LDL.LU R29, [R1+0x2078] ;  /* 0x00207800011d7983 */ /* 0x000f220000300800 */
[----:B0-----:R-:W-:Y:S02]  /*25710*/  IMAD.MOV.U32 R13, RZ, RZ, R20 ;  /* 0x000000ffff0d7224 */ /* 0x001fe400078e0014 */
[----:B------:R-:W-:Y:S02]  /*25720*/  IMAD.MOV.U32 R17, RZ, RZ, R22 ;  /* 0x000000ffff117224 */ /* 0x000fe400078e0016 */
[----:B------:R-:W-:Y:S01]  /*25730*/  IMAD.MOV.U32 R18, RZ, RZ, R23 ;  /* 0x000000ffff127224 */ /* 0x000fe200078e0017 */
[----:B---3--:R-:W-:Y:S01]  /*25740*/  STL.64 [R1+0x2070], R26 ;  /* 0x0020701a01007387 */ /* 0x008fe20000100a00 */
[----:B--2---:R0:W-:Y:S02]  /*25750*/  STL.64 [R1+0x2068], R24 ;  /* 0x0020681801007387 */ /* 0x0041e40000100a00 */
[----:B0-----:R-:W-:Y:S02]  /*25760*/  IMAD.MOV.U32 R24, RZ, RZ, R12 ;  /* 0x000000ffff187224 */ /* 0x001fe400078e000c */
[----:B------:R-:W-:-:S02]  /*25770*/  IMAD.MOV.U32 R12, RZ, RZ, R21 ;  /* 0x000000ffff0c7224 */ /* 0x000fc400078e0015 */
[----:B------:R-:W0:Y:S04]  /*25780*/  LDSM.16.MT88.4 R20, [R3+0x10180] ;  /* 0x010180000314783b */ /* 0x000e280000004200 */
[----:B------:R-:W-:Y:S01]  /*25790*/  STL [R1+0x1ff0], R8 ;  /* 0x001ff00801007387 */ /* 0x000fe20000100800 */
[----:B------:R-:W-:Y:S02]  /*257a0*/  STL [R1+0x1fec], R9 ;  /* 0x001fec0901007387 */ /* 0x000fe40000100800 */
[----:B------:R1:W-:Y:S02]  /*257b0*/  STL [R1+0x1fe8], R16 ;  /* 0x001fe81001007387 */ /* 0x0003e40000100800 */
[----:B------:R-:W-:Y:S01]  /*257c0*/  STL [R1+0x1fe4], R2 ;  /* 0x001fe40201007387 */ /* 0x000fe20000100800 */
[----:B------:R-:W-:Y:S01]  /*257d0*/  STL [R1+0x2000], R18 ;  /* 0x0020001201007387 */ /* 0x000fe20000100800 */
[----:B------:R2:W-:Y:S03]  /*257e0*/  STL [R1+0x1ffc], R17 ;  /* 0x001ffc1101007387 */ /* 0x0005e60000100800 */
[----:B-1----:R-:W3:Y:S01]  /*257f0*/  LDL.LU R16, [R1+0x1b0] ;  /* 0x0001b00001107983 */ /* 0x002ee20000300800 */
[----:B--2---:R-:W3:Y:S02]  /*25800*/  LDL.LU R17, [R1+0x1b4] ;  /* 0x0001b40001117983 */ /* 0x004ee40000300800 */
[----:B------:R-:W3:Y:S02]  /*25810*/  LDL.LU R18, [R1+0x1b8] ;  /* 0x0001b80001127983 */ /* 0x000ee40000300800 */
[----:B------:R-:W3:Y:S01]  /*25820*/  LDL.LU R19, [R1+0x1bc] ;  /* 0x0001bc0001137983 */ /* 0x000ee20000300800 */
[----:B------:R1:W-:Y:S01]  /*25830*/  STL [R1+0x1ff8], R12 ;  /* 0x001ff80c01007387 */ /* 0x0003e20000100800 */
[----:B------:R2:W-:Y:S03]  /*25840*/  STL [R1+0x1ff4], R13 ;  /* 0x001ff40d01007387 */ /* 0x0005e60000100800 */
[----:B0-----:R-:W-:Y:S01]  /*25850*/  STL.64 [R1+0x40], R20 ;  /* 0x0000401401007387 */ /* 0x001fe20000100a00 */
[----:B------:R-:W-:Y:S02]  /*25860*/  STL [R1+0x48], R22 ;  /* 0x0000481601007387 */ /* 0x000fe40000100800 */
[----:B-1----:R-:W3:Y:S02]  /*25870*/  LDL.LU R12, [R1+0x1a0] ;  /* 0x0001a000010c7983 */ /* 0x002ee40000300800 */
[----:B--2---:R-:W3:Y:S01]  /*25880*/  LDL.LU R13, [R1+0x1a4] ;  /* 0x0001a400010d7983 */ /* 0x004ee20000300800 */
[----:B------:R-:W2:Y:S01]  /*25890*/  LDL.LU R14, [R1+0x1a8] ;  /* 0x0001a800010e7983 */ /* 0x000ea20000300800 */
[----:B------:R-:W2:Y:S02]  /*258a0*/  LDL.LU R15, [R1+0x1ac] ;  /* 0x0001ac00010f7983 */ /* 0x000ea40000300800 */
[----:B------:R-:W-:-:S02]  /*258b0*/  IMAD.MOV.U32 R8, RZ, RZ, R23 ;  /* 0x000000ffff087224 */ /* 0x000fc400078e0017 */
[----:B------:R-:W0:Y:S01]  /*258c0*/  LDSM.16.MT88.4 R20, [R3+0x10200] ;  /* 0x010200000314783b */ /* 0x000e220000004200 */
[----:B------:R-:W-:Y:S02]  /*258d0*/  IMAD.MOV.U32 R25, RZ, RZ, R5 ;  /* 0x000000ffff197224 */ /* 0x000fe400078e0005 */
[----:B------:R-:W-:Y:S02]  /*258e0*/  IMAD.MOV.U32 R26, RZ, RZ, R4 ;  /* 0x000000ffff1a7224 */ /* 0x000fe400078e0004 */
[----:B------:R-:W-:Y:S01]  /*258f0*/  IMAD.MOV.U32 R27, RZ, RZ, R0 ;  /* 0x000000ffff1b7224 */ /* 0x000fe200078e0000 */
[----:B--2---:R-:W-:Y:S01]  /*25900*/  STL.64 [R1+0x2060], R14 ;  /* 0x0020600e01007387 */ /* 0x004fe20000100a00 */
[----:B---3--:R1:W-:Y:S03]  /*25910*/  STL.64 [R1+0x2058], R12 ;  /* 0x0020580c01007387 */ /* 0x0083e60000100a00 */
[----:B-1----:R-:W2:Y:S01]  /*25920*/  LDL.LU R12, [R1+0x1d0] ;  /* 0x0001d000010c7983 */ /* 0x002ea20000300800 */
[----:B------:R-:W2:Y:S02]  /*25930*/  LDL.LU R13, [R1+0x1d4] ;  /* 0x0001d400010d7983 */ /* 0x000ea40000300800 */
[----:B------:R-:W2:Y:S02]  /*25940*/  LDL.LU R14, [R1+0x1d8] ;  /* 0x0001d800010e7983 */ /* 0x000ea40000300800 */
[----:B------:R-:W2:Y:S01]  /*25950*/  LDL.LU R15, [R1+0x1dc] ;  /* 0x0001dc00010f7983 */ /* 0x000ea20000300800 */
[----:B------:R-:W-:Y:S01]  /*25960*/  STL [R1+0x2004], R8 ;  /* 0x0020040801007387 */ /* 0x000fe20000100800 */
[----:B0-----:R0:W-:Y:S02]  /*25970*/  STL.64 [R1+0x30], R20 ;  /* 0x0000301401007387 */ /* 0x0011e40000100a00 */
[----:B------:R1:W-:Y:S01]  /*25980*/  STL.64 [R1+0x38], R22 ;  /* 0x0000381601007387 */ /* 0x0003e20000100a00 */
[----:B0-----:R-:W3:Y:S01]  /*25990*/  LDL.LU R20, [R1+0x190] ;  /* 0x0001900001147983 */ /* 0x001ee20000300800 */
[----:B------:R-:W3:Y:S02]  /*259a0*/  LDL.LU R21, [R1+0x194] ;  /* 0x0001940001157983 */ /* 0x000ee40000300800 */
[----:B-1----:R-:W2:Y:S02]  /*259b0*/  LDL.LU R22, [R1+0x198] ;  /* 0x0001980001167983 */ /* 0x002ea40000300800 */
[----:B------:R-:W2:Y:S01]  /*259c0*/  LDL.LU R23, [R1+0x19c] ;  /* 0x00019c0001177983 */ /* 0x000ea20000300800 */
[----:B------:R-:W-:Y:S11]  /*259d0*/  HMMA.16816.F32.BF16 R24, R24, R10, R16 ;  /* 0x0000000a1818723c */ /* 0x000ff60000041810 */
[----:B------:R-:W-:Y:S11]  /*259e0*/  @!UPT UIADD3 URZ, URZ, URZ, URZ ;  /* 0x0000003f3f3ff290 */ /* 0x000ff6000fffe03f */
[----:B------:R-:W-:Y:S02]  /*259f0*/  @!UPT UIADD3 URZ, URZ, URZ, URZ ;  /* 0x0000003f3f3ff290 */ /* 0x000fe4000fffe03f */
[----:B------:R-:W-:Y:S02]  /*25a00*/  IMAD.MOV.U32 R5, RZ, RZ, R26 ;  /* 0x000000ffff057224 */ /* 0x000fe400078e001a */
[----:B------:R-:W-:Y:S02]  /*25a10*/  IMAD.MOV.U32 R4, RZ, RZ, R27 ;  /* 0x000000ffff047224 */ /* 0x000fe400078e001b */
[----:B------:R-:W-:Y:S02]  /*25a20*/  IMAD.MOV.U32 R19, RZ, RZ, R24 ;  /* 0x000000ffff137224 */ /* 0x000fe400078e0018 */
[----:B------:R-:W-:Y:S01]  /*25a30*/  IMAD.MOV.U32 R28, RZ, RZ, R25 ;  /* 0x000000ffff1c7224 */ /* 0x000fe200078e0019 */
[----:B--2---:R-:W-:Y:S01]  /*25a40*/  STL.64 [R1+0x2040], R22 ;  /* 0x0020401601007387 */ /* 0x004fe20000100a00 */
[----:B---3--:R0:W-:Y:S03]  /*25a50*/  STL.64 [R1+0x2038], R20 ;  /* 0x0020381401007387 */ /* 0x0081e60000100a00 */
[----:B0-----:R-:W2:Y:S01]  /*25a60*/  LDL.LU R20, [R1+0x1c0] ;  /* 0x0001c00001147983 */ /* 0x001ea20000300800 */
[----:B------:R-:W2:Y:S02]  /*25a70*/  LDL.LU R21, [R1+0x1c4] ;  /* 0x0001c40001157983 */ /* 0x000ea40000300800 */
[----:B------:R-:W2:Y:S02]  /*25a80*/  LDL.LU R22, [R1+0x1c8] ;  /* 0x0001c80001167983 */ /* 0x000ea40000300800 */
[----:B------:R-:W2:Y:S01]  /*25a90*/  LDL.LU R23, [R1+0x1cc] ;  /* 0x0001cc0001177983 */ /* 0x000ea20000300800 */
[----:B------:R-:W3:Y:S01]  /*25aa0*/  LDL.LU.64 R26, [R1+0x2070] ;  /* 0x00207000011a7983 */ /* 0x000ee20000300a00 */
[----:B------:R-:W3:Y:S02]  /*25ab0*/  LDL.LU.64 R24, [R1+0x2068] ;  /* 0x0020680001187983 */ /* 0x000ee40000300a00 */
[----:B------:R-:W-:Y:S02]  /*25ac0*/  STL [R1+0x2014], R4 ;  /* 0x0020140401007387 */ /* 0x000fe40000100800 */
[----:B------:R-:W-:Y:S01]  /*25ad0*/  STL [R1+0x2010], R5 ;  /* 0x0020100501007387 */ /* 0x000fe20000100800 */
[----:B------:R-:W-:Y:S01]  /*25ae0*/  STL [R1+0x200c], R28 ;  /* 0x00200c1c01007387 */ /* 0x000fe20000100800 */
[----:B------:R-:W-:Y:S02]  /*25af0*/  STL [R1+0x2008], R19 ;  /* 0x0020081301007387 */ /* 0x000fe40000100800 */
[----:B------:R-:W0:Y:S02]  /*25b00*/  LDSM.16.MT88.4 R16, [R3+0x10280] ;  /* 0x010280000310783b */ /* 0x000e240000004200 */
[----:B0-----:R0:W-:Y:S02]  /*25b10*/  STL.64 [R1+0x20], R16 ;  /* 0x0000201001007387 */ /* 0x0011e40000100a00 */
[----:B------:R1:W-:Y:S01]  /*25b20*/  STL.64 [R1+0x28], R18 ;  /* 0x0000281201007387 */ /* 0x0003e20000100a00 */
[C---:B---3--:R-:W-:Y:S11]  /*25b30*/  HMMA.16816.F32.BF16 R12, R24.reuse, R6, R12 ;  /* 0x00000006180c723c */ /* 0x048ff6000004180c */
[----:B------:R-:W-:Y:S11]  /*25b40*/  @!UPT UIADD3 URZ, URZ, URZ, URZ ;  /* 0x0000003f3f3ff290 */ /* 0x000ff6000fffe03f */
[----:B------:R-:W-:Y:S02]  /*25b50*/  @!UPT UIADD3 URZ, URZ, URZ, URZ ;  /* 0x0000003f3f3ff290 */ /* 0x000fe4000fffe03f */
[----:B------:R-:W-:Y:S02]  /*25b60*/  IMAD.MOV.U32 R2, RZ, RZ, R14 ;  /* 0x000000ffff027224 */ /* 0x000fe400078e000e */
[----:B------:R-:W-:Y:S02]  /*25b70*/  IMAD.MOV.U32 R0, RZ, RZ, R15 ;  /* 0x000000ffff007224 */ /* 0x000fe400078e000f */
[----:B------:R-:W-:Y:S02]  /*25b80*/  IMAD.MOV.U32 R9, RZ, RZ, R12 ;  /* 0x000000ffff097224 */ /* 0x000fe400078e000c */
[----:B0-----:R-:W-:Y:S01]  /*25b90*/  IMAD.MOV.U32 R16, RZ, RZ, R13 ;  /* 0x000000ffff107224 */ /* 0x001fe200078e000d */
[----:B------:R-:W3:Y:S01]  /*25ba0*/  LDL.LU.64 R14, [R1+0x2060] ;  /* 0x00206000010e7983 */ /* 0x000ee20000300a00 */
[----:B------:R-:W3:Y:S02]  /*25bb0*/  LDL.LU.64 R12, [R1+0x2058] ;  /* 0x00205800010c7983 */ /* 0x000ee40000300a00 */
[----:B------:R-:W-:Y:S01]  /*25bc0*/  STL [R1+0x2020], R2 ;  /* 0x0020200201007387 */ /* 0x000fe20000100800 */
[----:B------:R-:W-:Y:S01]  /*25bd0*/  STL [R1+0x201c], R16 ;  /* 0x00201c1001007387 */ /* 0x000fe20000100800 */
[----:B------:R-:W-:Y:S01]  /*25be0*/  STL [R1+0x2018], R9 ;  /* 0x0020180901007387 */ /* 0x000fe20000100800 */
[----:B---3--:R-:W-:Y:S11]  /*25bf0*/  HMMA.16816.F32.BF16 R24, R24, R10, R12 ;  /* 0x0000000a1818723c */ /* 0x008ff6000004180c */
[----:B------:R-:W-:Y:S11]  /*25c00*/  @!UPT UIADD3 URZ, URZ, URZ, URZ ;  /* 0x0000003f3f3ff290 */ /* 0x000ff6000fffe03f */
[----:B------:R-:W-:Y:S02]  /*25c10*/  @!UPT UIADD3 URZ, URZ, URZ, URZ ;  /* 0x0000003f3f3ff290 */ /* 0x000fe4000fffe03f */
[----:B-1----:R-:W-:Y:S02]  /*25c20*/  IMAD.MOV.U32 R18, RZ, RZ, R24 ;  /* 0x000000ffff127224 */ /* 0x002fe400078e0018 */
[----:B------:R-:W-:Y:S02]  /*25c30*/  IMAD.MOV.U32 R17, RZ, RZ, R25 ;  /* 0x000000ffff117224 */ /* 0x000fe400078e0019 */
[----:B------:R-:W-:Y:S02]  /*25c40*/  IMAD.MOV.U32 R12, RZ, RZ, R26 ;  /* 0x000000ffff0c7224 */ /* 0x000fe400078e001a */
[----:B------:R-:W-:Y:S02]  /*25c50*/  IMAD.MOV.U32 R13, RZ, RZ, R27 ;  /* 0x000000ffff0d7224 */ /* 0x000fe400078e001b */
[----:B------:R-:W0:Y:S02]  /*25c60*/  LDSM.16.MT88.4 R24, [R3+0x10300] ;  /* 0x010300000318783b */ /* 0x000e240000004200 */
[----:B0-----:R-:W-:-:S02]  /*25c70*/  IMAD.MOV.U32 R19, RZ, RZ, R26 ;  /* 0x000000ffff137224 */ /* 0x001fc400078e001a */
[----:B------:R-:W-:Y:S02]  /*25c80*/  IMAD.MOV.U32 R8, RZ, RZ, R27 ;  /* 0x000000ffff087224 */ /* 0x000fe400078e001b */
[----:B------:R-:W-:Y:S02]  /*25c90*/  IMAD.MOV.U32 R5, RZ, RZ, R24 ;  /* 0x000000ffff057224 */ /* 0x000fe400078e0018 */
[----:B------:R-:W-:Y:S01]  /*25ca0*/  IMAD.MOV.U32 R28, RZ, RZ, R25 ;  /* 0x000000ffff1c7224 */ /* 0x000fe200078e0019 */
[----:B------:R-:W2:Y:S01]  /*25cb0*/  LDL.LU.64 R26, [R1+0x2050] ;  /* 0x00205000011a7983 */ /* 0x000ea20000300a00 */
[----:B------:R-:W2:Y:S02]  /*25cc0*/  LDL.LU.64 R24, [R1+0x2048] ;  /* 0x0020480001187983 */ /* 0x000ea40000300a00 */
[C---:B--2---:R-:W-:Y:S11]  /*25cd0*/  HMMA.16816.F32.BF16 R20, R24.reuse, R6, R20 ;  /* 0x000000061814723c */ /* 0x044ff60000041814 */
[----:B------:R-:W-:Y:S11]  /*25ce0*/  @!UPT UIADD3 URZ, URZ, URZ, URZ ;  /* 0x0000003f3f3ff290 */ /* 0x000ff6000fffe03f */
[----:B------:R-:W-:Y:S02]  /*25cf0*/  @!UPT UIADD3 URZ, URZ, URZ, URZ ;  /* 0x0000003f3f3ff290 */ /* 0x000fe4000fffe03f */
[----:B------:R-:W-:Y:S02]  /*25d00*/  IMAD.MOV.U32 R9, RZ, RZ, R22 ;  /* 0x000000ffff097224 */ /* 0x000fe400078e0016 */
[----:B------:R-:W-:Y:S02]  /*25d10*/  IMAD.MOV.U32 R4, RZ, RZ, R23 ;  /* 0x000000ffff047224 */ /* 0x000fe400078e0017 */
[----:B------:R-:W-:Y:S02]  /*25d20*/  IMAD.MOV.U32 R2, RZ, RZ, R20 ;  /* 0x000000ffff027224 */ /* 0x000fe400078e0014 */
[----:B------:R-:W-:Y:S01]  /*25d30*/  IMAD.MOV.U32 R16, RZ, RZ, R21 ;  /* 0x000000ffff107224 */ /* 0x000fe200078e0015 */
[----:B------:R-:W2:Y:S01]  /*25d40*/  LDL.LU.64 R22, [R1+0x2040] ;  /* 0x0020400001167983 */ /* 0x000ea20000300a00 */
[----:B------:R-:W2:Y:S02]  /*25d50*/  LDL.LU.64 R20, [R1+0x2038] ;  /* 0x0020380001147983 */ /* 0x000ea40000300a00 */
[----:B--2---:R-:W-:Y:S01]  /*25d60*/  HMMA.16816.F32.BF16 R24, R24, R10, R20 ;  /* 0x0000000a1818723c */ /* 0x004fe20000041814 */
[----:B------:R-:W2:Y:S01]  /*25d70*/  LDL.LU.64 R22, [R1+0x2030] ;  /* 0x0020300001167983 */ /* 0x000ea20000300a00 */
[----:B------:R-:W2:Y:S11]  /*25d80*/  LDL.LU.64 R20, [R1+0x2028] ;  /* 0x0020280001147983 */ /* 0x000eb60000300a00 */
[----:B------:R-:W-:Y:S10]  /*25d90*/  @!UPT UIADD3 URZ, URZ, URZ, URZ ;  /* 0x0000003f3f3ff290 */ /* 0x000ff4000fffe03f */
[----:B------:R-:W-:Y:S01]  /*25da0*/  STL.64 [R1+0x1e90], R26 ;  /* 0x001e901a01007387 */ /* 0x000fe20000100a00 */
[----:B------:R0:W-:Y:S03]  /*25db0*/  STL.64 [R1+0x1e88], R24 ;  /* 0x001e881801007387 */ /* 0x0001e60000100a00 */
[----:B0-----:R-:W2:Y:S01]  /*25dc0*/  LDL.LU R24, [R1+0x180] ;  /* 0x0001800001187983 */ /* 0x001ea20000300800 */
[----:B------:R-:W2:Y:S02]  /*25dd0*/  LDL.LU R25, [R1+0x184] ;  /* 0x0001840001197983 */ /* 0x000ea40000300800 */
[----:B------:R-:W2:Y:S02]  /*25de0*/  LDL.LU R26, [R1+0x188] ;  /* 0x00018800011a7983 */ /* 0x000ea40000300800 */
[----:B----4-:R-:W-:-:S07]  /*25df0*/  IMAD.MOV.U32 R27, RZ, RZ, R29 ;  /* 0x000000ffff1b7224 */ /* 0x010fce00078e001d */
[----:B--2---:R-:W-:Y:S11]  /*25e00*/  HMMA.16816.F32.BF16 R24, R20, R6, R24 ;  /* 0x000000061418723c */ /* 0x004ff60000041818 */
[----:B------:R-:W-:Y:S11]  /*25e10*/  @!UPT UIADD3 URZ, URZ, URZ, URZ ;  /* 0x0000003f3f3ff290 */ /* 0x000ff6000fffe03f */
[----:B------:R-:W-:Y:S01]  /*25e20*/  @!UPT UIADD3 URZ, URZ, URZ, URZ ;  /* 0x0000003f3f3ff290 */ /* 0x000fe2000fffe03f */
[----:B------:R0:W-:Y:S01]  /*25e30*/  STL [R1+0x120], R24 ;  /* 0x0001201801007387 */ /* 0x0001e20000100800 */
[----:B------:R-:W-:Y:S02]  /*25e40*/  IMAD.MOV.U32 R15, RZ, RZ, R26 ;  /* 0x000000ffff0f7224 */ /* 0x000fe400078e001a */
[----:B------:R-:W-:Y:S02]  /*25e50*/  IMAD.MOV.U32 R29, RZ, RZ, R27 ;  /* 0x000000ffff1d7224 */ /* 0x000fe400078e001b */
[----:B------:R-:W-:Y:S02]  /*25e60*/  IMAD.MOV.U32 R14, RZ, RZ, R25 ;  /* 0x000000ffff0e7224 */ /* 0x000fe400078e0019 */
[----:B------:R-:W-:Y:S02]  /*25e70*/  IMAD.MOV.U32 R26, RZ, RZ, R9 ;  /* 0x000000ffff1a7224 */ /* 0x000fe400078e0009 */
[----:B------:R-:W-:Y:S02]  /*25e80*/  IMAD.MOV.U32 R27, RZ, RZ, R4 ;  /* 0x000000ffff1b7224 */ /* 0x000fe400078e0004 */
[----:B------:R-:W-:-:S02]  /*25e90*/  IMAD.MOV.U32 R25, RZ, RZ, R16 ;  /* 0x000000ffff197224 */ /* 0x000fc400078e0010 */
[----:B0-----:R-:W-:Y:S02]  /*25ea0*/  IMAD.MOV.U32 R24, RZ, RZ, R2 ;  /* 0x000000ffff187224 */ /* 0x001fe400078e0002 */
[----:B------:R-:W2:Y:S01]  /*25eb0*/  LDL.LU R2, [R1+0x2020] ;  /* 0x0020200001027983 */ /* 0x000ea20000300800 */
[----:B------:R-:W3:Y:S02]  /*25ec0*/  LDL.LU R16, [R1+0x201c] ;  /* 0x00201c0001107983 */ /* 0x000ee40000300800 */
[----:B------:R-:W4:Y:S02]  /*25ed0*/  LDL.LU R9, [R1+0x2018] ;  /* 0x0020180001097983 */ /* 0x000f240000300800 */
[----:B------:R-:W2:Y:S01]  /*25ee0*/  LDL.LU R4, [R1+0x2014] ;  /* 0x0020140001047983 */ /* 0x000ea20000300800 */
[----:B------:R-:W-:Y:S01]  /*25ef0*/  STL.64 [R1+0x1ea0], R26 ;  /* 0x001ea01a01007387 */ /* 0x000fe20000100a00 */
[----:B------:R0:W-:Y:S03]  /*25f00*/  STL.64 [R1+0x1e98], R24 ;  /* 0x001e981801007387 */ /* 0x0001e60000100a00 */
[----:B0-----:R-:W2:Y:S01]  /*25f10*/  LDL.LU R24, [R1+0x20] ;  /* 0x0000200001187983 */ /* 0x001ea20000300800 */
[----:B------:R-:W2:Y:S02]  /*25f20*/  LDL.LU R25, [R1+0x24] ;  /* 0x0000240001197983 */ /* 0x000ea40000300800 */
[----:B------:R-:W2:Y:S02]  /*25f30*/  LDL.LU R26, [R1+0x28] ;  /* 0x00002800011a7983 */ /* 0x000ea40000300800 */
[----:B------:R-:W2:Y:S02]  /*25f40*/  LDL.LU R27, [R1+0x2c] ;  /* 0x00002c00011b7983 */ /* 0x000ea40000300800 */
[----:B--2---:R-:W-:Y:S01]  /*25f50*/  STL.64 [R1+0x1ed0], R26 ;  /* 0x001ed01a01007387 */ /* 0x004fe20000100a00 */
[----:B------:R0:W-:Y:S03]  /*25f60*/  STL.64 [R1+0x1ec8], R24 ;  /* 0x001ec81801007387 */ /* 0x0001e60000100a00 */
[----:B0-----:R-:W2:Y:S01]  /*25f70*/  LDL.LU R24, [R1+0x160] ;  /* 0x0001600001187983 */ /* 0x001ea20000300800 */
[----:B------:R-:W2:Y:S02]  /*25f80*/  LDL.LU R25, [R1+0x164] ;  /* 0x0001640001197983 */ /* 0x000ea40000300800 */
[----:B------:R-:W2:Y:S02]  /*25f90*/  LDL.LU R26, [R1+0x168] ;  /* 0x00016800011a7983 */ /* 0x000ea40000300800 */
[----:B------:R-:W2:Y:S02]  /*25fa0*/  LDL.LU R27, [R1+0x16c] ;  /* 0x00016c00011b7983 */ /* 0x000ea40000300800 */
[----:B--2---:R-:W-:Y:S01]  /*25fb0*/  HMMA.16816.F32.BF16 R20, R20, R10, R24 ;  /* 0x0000000a1414723c */ /* 0x004fe20000041818 */
[----:B------:R-:W2:Y:S01]  /*25fc0*/  LDL.LU R24, [R1+0x30] ;  /* 0x0000300001187983 */ /* 0x000ea20000300800 */
[----:B------:R-:W2:Y:S02]  /*25fd0*/  LDL.LU R25, [R1+0x34] ;  /* 0x0000340001197983 */ /* 0x000ea40000300800 */
[----:B------:R-:W2:Y:S02]  /*25fe0*/  LDL.LU R26, [R1+0x38] ;  /* 0x00003800011a7983 */ /* 0x000ea40000300800 */
[----:B------:R-:W2:Y:S02]  /*25ff0*/  LDL.LU R27, [R1+0x3c] ;  /* 0x00003c00011b7983 */ /* 0x000ea40000300800 */
[----:B--2---:R-:W-:Y:S01]  /*26000*/  STL.64 [R1+0x1f00], R26 ;  /* 0x001f001a01007387 */ /* 0x004fe20000100a00 */
[----:B------:R-:W-:Y:S11]  /*26010*/  STL.64 [R1+0x1ef8], R24 ;  /* 0x001ef81801007387 */ /* 0x000ff60000100a00 */
[----:B------:R-:W-:Y:S03]  /*26020*/  @!UPT UIADD3 URZ, URZ, URZ, URZ ;  /* 0x0000003f3f3ff290 */ /* 0x000fe6000fffe03f */
[----:B------:R0:W-:Y:S02]  /*26030*/  STL.64 [R1+0x1e78], R22 ;  /* 0x001e781601007387 */ /* 0x0001e40000100a00 */
[----:B------:R1:W-:Y:S02]  /*26040*/  STL.64 [R1+0x1e70], R20 ;  /* 0x001e701401007387 */ /* 0x0003e40000100a00 */
[----:B0-----:R-:W-:Y:S02]  /*26050*/  IMAD.MOV.U32 R22, RZ, RZ, R19 ;  /* 0x000000ffff167224 */ /* 0x001fe400078e0013 */
[----:B-1----:R-:W-:Y:S02]  /*26060*/  IMAD.MOV.U32 R20, RZ, RZ, R5 ;  /* 0x000000ffff147224 */ /* 0x002fe400078e0005 */
[----:B------:R-:W-:Y:S01]  /*26070*/  IMAD.MOV.U32 R23, RZ, RZ, R8 ;  /* 0x000000ffff177224 */ /* 0x000fe200078e0008 */
[----:B------:R-:W2:Y:S01]  /*26080*/  LDL.LU R5, [R1+0x2010] ;  /* 0x0020100001057983 */ /* 0x000ea20000300800 */
[----:B------:R-:W-:-:S02]  /*26090*/  IMAD.MOV.U32 R21, RZ, RZ, R28 ;  /* 0x000000ffff157224 */ /* 0x000fc400078e001c */
[----:B------:R-:W2:Y:S02]  /*260a0*/  LDL.LU R28, [R1+0x200c] ;  /* 0x00200c00011c7983 */ /* 0x000ea40000300800 */
[----:B------:R-:W2:Y:S01]  /*260b0*/  LDL.LU R19, [R1+0x2008] ;  /* 0x0020080001137983 */ /* 0x000ea20000300800 */
[----:B------:R-:W2:Y:S01]  /*260c0*/  LDL.LU R8, [R1+0x2004] ;  /* 0x0020040001087983 */ /* 0x000ea20000300800 */
[----:B------:R-:W-:Y:S02]  /*260d0*/  STL.64 [R1+0x1eb0], R22 ;  /* 0x001eb01601007387 */ /* 0x000fe40000100a00 */
[----:B------:R0:W-:Y:S02]  /*260e0*/  STL.64 [R1+0x1ea8], R20 ;  /* 0x001ea81401007387 */ /* 0x0001e40000100a00 */
[----:B0-----:R-:W-:Y:S02]  /*260f0*/  IMAD.MOV.U32 R20, RZ, RZ, R18 ;  /* 0x000000ffff147224 */ /* 0x001fe400078e0012 */
[----:B------:R-:W-:Y:S01]  /*26100*/  IMAD.MOV.U32 R21, RZ, RZ, R17 ;  /* 0x000000ffff157224 */ /* 0x000fe200078e0011 */
[----:B------:R-:W3:Y:S01]  /*26110*/  LDL.LU R18, [R1+0x2000] ;  /* 0x0020000001127983 */ /* 0x000ee20000300800 */
[----:B------:R-:W3:Y:S02]  /*26120*/  LDL.LU R17, [R1+0x1ffc] ;  /* 0x001ffc0001117983 */ /* 0x000ee40000300800 */
[----:B------:R-:W-:-:S02]  /*26130*/  IMAD.MOV.U32 R22, RZ, RZ, R12 ;  /* 0x000000ffff167224 */ /* 0x000fc400078e000c */
[----:B------:R-:W-:Y:S01]  /*26140*/  IMAD.MOV.U32 R23, RZ, RZ, R13 ;  /* 0x000000ffff177224 */ /* 0x000fe200078e000d */
[----:B------:R-:W3:Y:S01]  /*26150*/  LDL.LU R12, [R1+0x1ff8] ;  /* 0x001ff800010c7983 */ /* 0x000ee20000300800 */
[----:B------:R-:W3:Y:S02]  /*26160*/  LDL.LU R13, [R1+0x1ff4] ;  /* 0x001ff400010d7983 */ /* 0x000ee40000300800 */
[----:B------:R-:W3:Y:S02]  /*26170*/  LDL.LU R24, [R1+0x40] ;  /* 0x0000400001187983 */ /* 0x000ee40000300800 */
[----:B------:R-:W3:Y:S01]  /*26180*/  LDL.LU R25, [R1+0x44] ;  /* 0x0000440001197983 */ /* 0x000ee20000300800 */
[----:B------:R-:W3:Y:S01]  /*26190*/  LDL.LU R26, [R1+0x48] ;  /* 0x00004800011a7983 */ /* 0x000ee20000300800 */
[----:B--2---:R-:W-:-:S03]  /*261a0*/  IMAD.MOV.U32 R27, RZ, RZ, R8 ;  /* 0x000000ffff1b7224 */ /* 0x004fc600078e0008 */
[----:B------:R-:W2:Y:S04]  /*261b0*/  LDL.LU R8, [R1+0x1ff0] ;  /* 0x001ff00001087983 */ /* 0x000ea80000300800 */
[----:B---3--:R-:W-:Y:S01]  /*261c0*/  STL.64 [R1+0x1f30], R26 ;  /* 0x001f301a01007387 */ /* 0x008fe20000100a00 */
[----:B------:R-:W-:Y:S02]  /*261d0*/  STL.64 [R1+0x1f28], R24 ;  /* 0x001f281801007387 */ /* 0x000fe40000100a00 */
[----:B------:R-:W-:Y:S02]  /*261e0*/  STL.64 [R1+0x1ec0], R22 ;  /* 0x001ec01601007387 */ /* 0x000fe40000100a00 */
[----:B------:R4:W-:Y:S02]  /*261f0*/  STL.64 [R1+0x1eb8], R20 ;  /* 0x001eb81401007387 */ /* 0x0009e40000100a00 */
[----:B----4-:R-:W-:-:S02]  /*26200*/  IMAD.MOV.U32 R20, RZ, RZ, R9 ;  /* 0x000000ffff147224 */ /* 0x010fc400078e0009 */
[----:B------:R-:W-:Y:S01]  /*26210*/  IMAD.MOV.U32 R21, RZ, RZ, R16 ;  /* 0x000000ffff157224 */ /* 0x000fe200078e0010 */
[----:B------:R-:W3:Y:S01]  /*26220*/  LDL.LU R9, [R1+0x1fec] ;  /* 0x001fec0001097983 */ /* 0x000ee20000300800 */
[----:B------:R-:W4:Y:S02]  /*26230*/  LDL.LU R16, [R1+0x1fe8] ;  /* 0x001fe80001107983 */ /* 0x000f240000300800 */
[----:B------:R-:W-:Y:S02]  /*26240*/  IMAD.MOV.U32 R22, RZ, RZ, R2 ;  /* 0x000000ffff167224 */ /* 0x000fe400078e0002 */
[----:B------:R-:W4:Y:S01]  /*26250*/  LDL.LU R2, [R1+0x1fe4] ;  /* 0x001fe40001027983 */ /* 0x000f220000300800 */
[----:B------:R-:W-:Y:S02]  /*26260*/  IMAD.MOV.U32 R23, RZ, RZ, R0 ;  /* 0x000000ffff177224 */ /* 0x000fe400078e0000 */
[----:B------:R-:W4:Y:S02]  /*26270*/  LDL.LU R0, [R1+0x1fe0] ;  /* 0x001fe00001007983 */ /* 0x000f240000300800 */
[----:B------:R-:W-:-:S02]  /*26280*/  IMAD.MOV.U32 R24, RZ, RZ, R13 ;  /* 0x000000ffff187224 */ /* 0x000fc400078e000d */
[----:B------:R-:W-:Y:S02]  /*26290*/  IMAD.MOV.U32 R26, RZ, RZ, R17 ;  /* 0x000000ffff1a7224 */ /* 0x000fe400078e0011 */
[----:B------:R-:W-:Y:S01]  /*262a0*/  IMAD.MOV.U32 R27, RZ, RZ, R18 ;  /* 0x000000ffff1b7224 */ /* 0x000fe200078e0012 */
[----:B------:R-:W4:Y:S01]  /*262b0*/  LDL.LU R13, [R1+0x1fdc] ;  /* 0x001fdc00010d7983 */ /* 0x000f220000300800 */
[----:B------:R-:W-:Y:S02]  /*262c0*/  IMAD.MOV.U32 R25, RZ, RZ, R12 ;  /* 0x000000ffff197224 */ /* 0x000fe400078e000c */
[----:B------:R-:W4:Y:S02]  /*262d0*/  LDL.LU R12, [R1+0x1fd8] ;  /* 0x001fd800010c7983 */ /* 0x000f240000300800 */
[----:B------:R-:W4:Y:S01]  /*262e0*/  LDL.LU R17, [R1+0x1fd4] ;  /* 0x001fd40001117983 */ /* 0x000f220000300800 */
[----:B------:R-:W4:Y:S01]  /*262f0*/  LDL.LU R18, [R1+0x1fd0] ;  /* 0x001fd00001127983 */ /* 0x000f220000300800 */
[----:B------:R-:W-:Y:S02]  /*26300*/  STL.64 [R1+0x1f60], R26 ;  /* 0x001f601a01007387 */ /* 0x000fe40000100a00 */
[----:B------:R-:W-:Y:S02]  /*26310*/  STL.64 [R1+0x1f58], R24 ;  /* 0x001f581801007387 */ /* 0x000fe40000100a00 */
[----:B------:R0:W-:Y:S01]  /*26320*/  STL.64 [R1+0x1ee0], R22 ;  /* 0x001ee01601007387 */ /* 0x0001e20000100a00 */
[----:B------:R1:W-:Y:S01]  /*26330*/  STL.64 [R1+0x1ed8], R20 ;  /* 0x001ed81401007387 */ /* 0x0003e20000100a00 */
[----:B0-----:R-:W-:-:S02]  /*26340*/  IMAD.MOV.U32 R22, RZ, RZ, R5 ;  /* 0x000000ffff167224 */ /* 0x001fc400078e0005 */
[----:B-1----:R-:W-:Y:S02]  /*26350*/  IMAD.MOV.U32 R20, RZ, RZ, R19 ;  /* 0x000000ffff147224 */ /* 0x002fe400078e0013 */
[----:B------:R-:W-:Y:S01]  /*26360*/  IMAD.MOV.U32 R23, RZ, RZ, R4 ;  /* 0x000000ffff177224 */ /* 0x000fe200078e0004 */
[----:B------:R-:W4:Y:S01]  /*26370*/  LDL.LU R19, [R1+0x1fcc] ;  /* 0x001fcc0001137983 */ /* 0x000f220000300800 */
[----:B------:R-:W-:Y:S02]  /*26380*/  IMAD.MOV.U32 R21, RZ, RZ, R28 ;  /* 0x000000ffff157224 */ /* 0x000fe400078e001c */
[----:B------:R-:W4:Y:S02]  /*26390*/  LDL.LU R28, [R1+0x1fc8] ;  /* 0x001fc800011c7983 */ /* 0x000f240000300800 */
[----:B------:R-:W4:Y:S01]  /*263a0*/  LDL.LU R5, [R1+0x1fc4] ;  /* 0x001fc40001057983 */ /* 0x000f220000300800 */
[----:B------:R-:W4:Y:S01]  /*263b0*/  LDL.LU R4, [R1+0x1fc0] ;  /* 0x001fc00001047983 */ /* 0x000f220000300800 */
[----:B------:R2:W-:Y:S02]  /*263c0*/  STL.64 [R1+0x1ef0], R22 ;  /* 0x001ef01601007387 */ /* 0x0005e40000100a00 */
[----:B------:R4:W-:Y:S02]  /*263d0*/  STL.64 [R1+0x1ee8], R20 ;  /* 0x001ee81401007387 */ /* 0x0009e40000100a00 */
[----:B--2---:R-:W-:-:S02]  /*263e0*/  IMAD.MOV.U32 R23, RZ, RZ, R8 ;  /* 0x000000ffff177224 */ /* 0x004fc400078e0008 */
[----:B---3--:R-:W-:Y:S02]  /*263f0*/  IMAD.MOV.U32 R22, RZ, RZ, R9 ;  /* 0x000000ffff167224 */ /* 0x008fe400078e0009 */
[----:B----4-:R-:W-:Y:S02]  /*26400*/  IMAD.MOV.U32 R21, RZ, RZ, R16 ;  /* 0x000000ffff157224 */ /* 0x010fe400078e0010 */
[----:B------:R-:W-:Y:S02]  /*26410*/  IMAD.MOV.U32 R20, RZ, RZ, R2 ;  /* 0x000000ffff147224 */ /* 0x000fe400078e0002 */
[----:B------:R-:W2:Y:S01]  /*26420*/  LDL.LU R2, [R1+0x1fbc] ;  /* 0x001fbc0001027983 */ /* 0x000ea20000300800 */
[----:B------:R-:W3:Y:S02]  /*26430*/  LDL.LU R16, [R1+0x1fb8] ;  /* 0x001fb80001107983 */ /* 0x000ee40000300800 */
[----:B------:R-:W4:Y:S02]  /*26440*/  LDL.LU R9, [R1+0x1fb4] ;  /* 0x001fb40001097983 */ /* 0x000f240000300800 */
[----:B------:R-:W4:Y:S01]  /*26450*/  LDL.LU R8, [R1+0x1fb0] ;  /* 0x001fb00001087983 */ /* 0x000f220000300800 */
[----:B------:R-:W2:Y:S01]  /*26460*/  LDL.LU R6, [R1+0x8] ;  /* 0x0000080001067983 */ /* 0x000ea20000300800 */
[----:B------:R-:W2:Y:S03]  /*26470*/  LDL.LU R7, [R1+0xc] ;  /* 0x00000c0001077983 */ /* 0x000ea60000300800 */
[----:B--2---:R-:W-:Y:S01]  /*26480*/  STL.64 [R1+0x1f80], R6 ;  /* 0x001f800601007387 */ /* 0x004fe20000100a00 */
[----:B------:R0:W-:Y:S02]  /*26490*/  STL.64 [R1+0x1f78], R4 ;  /* 0x001f780401007387 */ /* 0x0001e40000100a00 */
[----:B------:R-:W2:Y:S02]  /*264a0*/  LDL.LU R24, [R1+0x100] ;  /* 0x0001000001187983 */ /* 0x000ea40000300800 */
[----:B------:R-:W2:Y:S01]  /*264b0*/  LDL.LU R25, [R1+0x104] ;  /* 0x0001040001197983 */ /* 0x000ea20000300800 */
[----:B------:R-:W2:Y:S01]  /*264c0*/  LDL.LU R26, [R1+0x108] ;  /* 0x00010800011a7983 */ /* 0x000ea20000300800 */
[----:B------:R-:W2:Y:S02]  /*264d0*/  LDL.LU R27, [R1+0x10c] ;  /* 0x00010c00011b7983 */ /* 0x000ea40000300800 */
[----:B------:R-:W4:Y:S02]  /*264e0*/  LDL.LU R10, [R1+0x18] ;  /* 0x00001800010a7983 */ /* 0x000f240000300800 */
[----:B------:R-:W4:Y:S01]  /*264f0*/  LDL.LU R11, [R1+0x1c] ;  /* 0x00001c00010b7983 */ /* 0x000f220000300800 */
[----:B0-----:R-:W2:Y:S01]  /*26500*/  LDL.LU R4, [R1+0x130] ;  /* 0x0001300001047983 */ /* 0x001ea20000300800 */
[----:B------:R-:W2:Y:S02]  /*26510*/  LDL.LU R5, [R1+0x134] ;  /* 0x0001340001057983 */ /* 0x000ea40000300800 */
[----:B------:R-:W2:Y:S02]  /*26520*/  LDL.LU R6, [R1+0x138] ;  /* 0x0001380001067983 */ /* 0x000ea40000300800 */
[----:B------:R-:W2:Y:S02]  /*26530*/  LDL.LU R7, [R1+0x13c] ;  /* 0x00013c0001077983 */ /* 0x000ea40000300800 */
[----:B--2---:R-:W-:Y:S01]  /*26540*/  STL.64 [R1+0x1f90], R6 ;  /* 0x001f900601007387 */ /* 0x004fe20000100a00 */
[----:B------:R0:W-:Y:S03]  /*26550*/  STL.64 [R1+0x1f88], R4 ;  /* 0x001f880401007387 */ /* 0x0001e60000100a00 */
[----:B0-----:R-:W4:Y:S01]  /*26560*/  LDL.LU R4, [R1+0x150] ;  /* 0x0001500001047983 */ /* 0x001f220000300800 */
[----:B------:R-:W4:Y:S02]  /*26570*/  LDL.LU R5, [R1+0x154] ;  /* 0x0001540001057983 */ /* 0x000f240000300800 */
[----:B------:R-:W4:Y:S02]  /*26580*/  LDL.LU R6, [R1+0x158] ;  /* 0x0001580001067983 */ /* 0x000f240000300800 */
[----:B------:R-:W4:Y:S01]  /*26590*/  LDL.LU R7, [R1+0x15c] ;  /* 0x00015c0001077983 */ /* 0x000f220000300800 */
[----:B------:R-:W-:Y:S01]  /*265a0*/  STL.64 [R1+0x1f70], R26 ;  /* 0x001f701a01007387 */ /* 0x000fe20000100a00 */
[----:B------:R0:W-:Y:S03]  /*265b0*/  STL.64 [R1+0x1f68], R24 ;  /* 0x001f681801007387 */ /* 0x0001e60000100a00 */
[----:B0-----:R-:W2:Y:S01]  /*265c0*/  LDL.LU R24, [R1+0x110] ;  /* 0x0001100001187983 */ /* 0x001ea20000300800 */
[----:B------:R-:W2:Y:S02]  /*265d0*/  LDL.LU R25, [R1+0x114] ;  /* 0x0001140001197983 */ /* 0x000ea40000300800 */
[----:B------:R-:W2:Y:S02]  /*265e0*/  LDL.LU R26, [R1+0x118] ;  /* 0x00011800011a7983 */ /* 0x000ea40000300800 */
[----:B------:R-:W2:Y:S01]  /*265f0*/  LDL.LU R27, [R1+0x11c] ;  /* 0x00011c00011b7983 */ /* 0x000ea20000300800 */
[----:B------:R-:W-:Y:S01]  /*26600*/  STL.64 [R1+0x1f10], R22 ;  /* 0x001f101601007387 */ /* 0x000fe20000100a00 */
[----:B------:R0:W-:Y:S02]  /*26610*/  STL.64 [R1+0x1f08], R20 ;  /* 0x001f081401007387 */ /* 0x0001e40000100a00 */
[----:B0-----:R-:W-:-:S02]  /*26620*/  IMAD.MOV.U32 R20, RZ, RZ, R17 ;  /* 0x000000ffff147224 */ /* 0x001fc400078e0011 */
[----:B------:R-:W-:Y:S01]  /*26630*/  IMAD.MOV.U32 R21, RZ, RZ, R12 ;  /* 0x000000ffff157224 */ /* 0x000fe200078e000c */
[----:B------:R-:W3:Y:S01]  /*26640*/  LDL.LU R17, [R1+0x1fac] ;  /* 0x001fac0001117983 */ /* 0x000ee20000300800 */
[----:B------:R-:W4:Y:S02]  /*26650*/  LDL.LU R12, [R1+0x1fa8] ;  /* 0x001fa800010c7983 */ /* 0x000f240000300800 */
[----:B------:R-:W-:Y:S02]  /*26660*/  IMAD.MOV.U32 R22, RZ, RZ, R13 ;  /* 0x000000ffff167224 */ /* 0x000fe400078e000d */
[----:B------:R-:W4:Y:S01]  /*26670*/  LDL.LU R13, [R1+0x1fa4] ;  /* 0x001fa400010d7983 */ /* 0x000f220000300800 */
[----:B------:R-:W-:Y:S02]  /*26680*/  IMAD.MOV.U32 R23, RZ, RZ, R0 ;  /* 0x000000ffff177224 */ /* 0x000fe400078e0000 */
[----:B------:R-:W2:Y:S03]  /*26690*/  LDL.LU R0, [R1+0x1fa0] ;  /* 0x001fa00001007983 */ /* 0x000ea60000300800 */
[----:B------:R0:W-:Y:S01]  /*266a0*/  STL.64 [R1+0x1f20], R22 ;  /* 0x001f201601007387 */ /* 0x0001e20000100a00 */
[----:B------:R1:W-:Y:S02]  /*266b0*/  STL.64 [R1+0x1f18], R20 ;  /* 0x001f181401007387 */ /* 0x0003e40000100a00 */
[----:B0-----:R-:W-:-:S02]  /*266c0*/  IMAD.MOV.U32 R22, RZ, RZ, R19 ;  /* 0x000000ffff167224 */ /* 0x001fc400078e0013 */
[----:B------:R-:W-:Y:S02]  /*266d0*/  IMAD.MOV.U32 R23, RZ, RZ, R18 ;  /* 0x000000ffff177224 */ /* 0x000fe400078e0012 */
[----:B-1----:R-:W-:Y:S02]  /*266e0*/  IMAD.MOV.U32 R20, RZ, RZ, R2 ;  /* 0x000000ffff147224 */ /* 0x002fe400078e0002 */
[----:B------:R-:W-:Y:S01]  /*266f0*/  IMAD.MOV.U32 R21, RZ, RZ, R28 ;  /* 0x000000ffff157224 */ /* 0x000fe200078e001c */
[----:B------:R-:W2:Y:S01]  /*26700*/  LDL.LU R2, [R1+0x1f9c] ;  /* 0x001f9c0001027983 */ /* 0x000ea20000300800 */
[----:B------:R-:W2:Y:S02]  /*26710*/  LDL.LU R28, [R1+0x1f98] ;  /* 0x001f9800011c7983 */ /* 0x000ea40000300800 */
[----:B------:R-:W-:Y:S01]  /*26720*/  STL.64 [R1+0x1f40], R22 ;  /* 0x001f401601007387 */ /* 0x000fe20000100a00 */
[----:B------:R0:W-:Y:S04]  /*26730*/  STL.64 [R1+0x1f38], R20 ;  /* 0x001f381401007387 */ /* 0x0001e80000100a00 */
[----:B0-----:R-:W2:Y:S01]  /*26740*/  LDL.LU R20, [R1+0xe0] ;  /* 0x0000e00001147983 */ /* 0x001ea20000300800 */
[----:B------:R-:W2:Y:S02]  /*26750*/  LDL.LU R21, [R1+0xe4] ;  /* 0x0000e40001157983 */ /* 0x000ea40000300800 */
[----:B------:R-:W2:Y:S02]  /*26760*/  LDL.LU R22, [R1+0xe8] ;  /* 0x0000e80001167983 */ /* 0x000ea40000300800 */
[----:B------:R-:W2:Y:S01]  /*26770*/  LDL.LU R23, [R1+0xec] ;  /* 0x0000ec0001177983 */ /* 0x000ea20000300800 */
[C---:B----4-:R-:W-:Y:S11]  /*26780*/  HMMA.16816.F32.BF16 R4, R8.reuse, R12, R4 ;  /* 0x0000000c0804723c */ /* 0x050ff60000041804 */
[----:B------:R-:W-:Y:S11]  /*26790*/  @!UPT UIADD3 URZ, URZ, URZ, URZ ;  /* 0x0000003f3f3ff290 */ /* 0x000ff6000fffe03f */
[----:B------:R-:W-:Y:S02]  /*267a0*/  @!UPT UIADD3 URZ, URZ, URZ, URZ ;  /* 0x0000003f3f3ff290 */ /* 0x000fe4000fffe03f */
[----:B------:R-:W-:Y:S02]  /*267b0*/  IMAD.MOV.U32 R18, RZ, RZ, R6 ;  /* 0x000000ffff127224 */ /* 0x000fe400078e0006 */
[----:B------:R-:W-:Y:S01]  /*267c0*/  IMAD.MOV.U32 R19, RZ, RZ, R7 ;  /* 0x000000ffff137224 */ /* 0x000fe200078e0007 */
[----:B--2---:R-:W-:Y:S01]  /*267d0*/  STL.64 [R1+0x1f50], R22 ;  /* 0x001f501601007387 */ /* 0x004fe20000100a00 */
[----:B------:R0:W-:Y:S03]  /*267e0*/  STL.64 [R1+0x1f48], R20 ;  /* 0x001f481401007387 */ /* 0x0001e60000100a00 */
[----:B0-----:R-:W2:Y:S01]  /*267f0*/  LDL.LU R20, [R1+0xf0] ;  /* 0x0000f00001147983 */ /* 0x001ea20000300800 */
[----:B------:R0:W-:Y:S02]  /*26800*/  STL.64 [R1+0x1d0], R4 ;  /* 0x0001d00401007387 */ /* 0x0001e40000100a00 */
[----:B------:R-:W3:Y:S01]  /*26810*/  LDL.LU.64 R6, [R1+0x1f90] ;  /* 0x001f900001067983 */ /* 0x000ee20000300a00 */
[----:B0-----:R-:W3:Y:S02]  /*26820*/  LDL.LU.64 R4, [R1+0x1f88] ;  /* 0x001f880001047983 */ /* 0x001ee40000300a00 */
[----:B---3--:R-:W-:Y:S11]  /*26830*/  HMMA.16816.F32.BF16 R4, R8, R16, R4 ;  /* 0x000000100804723c */ /* 0x008ff60000041804 */
        /* <DEDUP_REMOVED lines=8> */
[C---:B---3--:R-:W-:Y:S11]  /*268c0*/  HMMA.16816.F32.BF16 R24, R4.reuse, R12, R24 ;  /* 0x0000000c0418723c */ /* 0x048ff60000041818 */
[----:B------:R-:W-:Y:S11]  /*268d0*/  @!UPT UIADD3 URZ, URZ, URZ, URZ ;  /* 0x0000003f3f3ff290 */ /* 0x000ff6000fffe03f */
[----:B------:R-:W-:Y:S01]  /*268e0*/  @!UPT UIADD3 URZ, URZ, URZ, URZ ;  /* 0x0000003f3f3ff290 */ /* 0x000fe2000fffe03f */
[----:B------:R-:W-:Y:S01]  /*268f0*/  STL.64 [R1+0x1c0], R24 ;  /* 0x0001c01801007387 */ /* 0x000fe20000100a00 */
[----:B------:R0:W-:Y:S03]  /*26900*/  STL.64 [R1+0x1c8], R26 ;  /* 0x0001c81a01007387 */ /* 0x0001e60000100a00 */
[----:B0-----:R-:W3:Y:S01]  /*26910*/  LDL.LU.64 R26, [R1+0x1f70] ;  /* 0x001f7000011a7983 */ /* 0x001ee20000300a00 */
[----:B------:R-:W3:Y:S02]  /*26920*/  LDL.LU.64 R24, [R1+0x1f68] ;  /* 0x001f680001187983 */ /* 0x000ee40000300a00 */
[----:B------:R-:W-:Y:S02]  /*26930*/  IMAD.MOV.U32 R21, RZ, RZ, R28 ;  /* 0x000000ffff157224 */ /* 0x000fe400078e001c */
[----:B------:R-:W-:Y:S02]  /*26940*/  IMAD.MOV.U32 R22, RZ, RZ, R2 ;  /* 0x000000ffff167224 */ /* 0x000fe400078e0002 */
[----:B------:R-:W-:Y:S01]  /*26950*/  IMAD.MOV.U32 R23, RZ, RZ, R0 ;  /* 0x000000ffff177224 */ /* 0x000fe200078e0000 */
[----:B---3--:R-:W-:Y:S01]  /*26960*/  HMMA.16816.F32.BF16 R4, R4, R16, R24 ;  /* 0x000000100404723c */ /* 0x008fe20000041818 */
[----:B------:R-:W2:Y:S01]  /*26970*/  LDL.LU.64 R26, [R1+0x1f60] ;  /* 0x001f6000011a7983 */ /* 0x000ea20000300a00 */
[----:B------:R-:W2:Y:S11]  /*26980*/  LDL.LU.64 R24, [R1+0x1f58] ;  /* 0x001f580001187983 */ /* 0x000eb60000300a00 */
[----:B------:R-:W-:Y:S10]  /*26990*/  @!UPT UIADD3 URZ, URZ, URZ, URZ ;  /* 0x0000003f3f3ff290 */ /* 0x000ff4000fffe03f */
[----:B------:R-:W-:Y:S01]  /*269a0*/  STL.64 [R1+0x1a0], R4 ;  /* 0x0001a00401007387 */ /* 0x000fe20000100a00 */
[----:B------:R-:W-:Y:S02]  /*269b0*/  STL.64 [R1+0x1a8], R6 ;  /* 0x0001a80601007387 */ /* 0x000fe40000100a00 */
[----:B------:R-:W-:Y:S01]  /*269c0*/  LDSM.16.MT88.4 R4, [R3+0x10380] ;  /* 0x010380000304783b */ /* 0x000fe20000004200 */
        /* <DEDUP_REMOVED lines=58> */
[----:B------:R-:W0:Y:S04]  /*26d70*/  LDSM.16.MT88.4 R24, [R3+0x14000] ;  /* 0x014000000318783b */ /* 0x000e280000004200 */
[----:B0-----:R-:W-:Y:S02]  /*26d80*/  IMAD.MOV.U32 R2, RZ, RZ, R26 ;  /* 0x000000ffff027224 */ /* 0x001fe400078e001a */
[----:B------:R-:W-:Y:S02]  /*26d90*/  IMAD.MOV.U32 R0, RZ, RZ, R27 ;  /* 0x000000ffff007224 */ /* 0x000fe400078e001b */
[----:B------:R-:W-:-:S02]  /*26da0*/  IMAD.MOV.U32 R28, RZ, RZ, R24 ;  /* 0x000000ffff1c7224 */ /* 0x000fc400078e0018 */
[----:B------:R-:W-:Y:S01]  /*26db0*/  IMAD.MOV.U32 R9, RZ, RZ, R25 ;  /* 0x000000ffff097224 */ /* 0x000fe200078e0019 */
[----:B------:R-:W2:Y:S01]  /*26dc0*/  LDL.LU.64 R26, [R1+0x1ea0] ;  /* 0x001ea000011a7983 */ /* 0x000ea20000300a00 */
        /* <DEDUP_REMOVED lines=8> */
[----:B------:R-:W-:Y:S02]  /*26e50*/  STL.64 [R1+0x68], R26 ;  /* 0x0000681a01007387 */ /* 0x000fe40000100a00 */
[----:B------:R-:W0:Y:S02]  /*26e60*/  LDSM.16.MT88.4 R24, [R3+0x14100] ;  /* 0x014100000318783b */ /* 0x000e240000004200 */
[----:B0-----:R-:W-:Y:S02]  /*26e70*/  STL.64 [R1+0x50], R24 ;  /* 0x0000501801007387 */ /* 0x001fe40000100a00 */
[----:B------:R-:W-:Y:S02]  /*26e80*/  STL.64 [R1+0x58], R26 ;  /* 0x0000581a01007387 */ /* 0x000fe40000100a00 */
[----:B------:R-:W0:Y:S02]  /*26e90*/  LDSM.16.MT88.4 R24, [R3+0x14180] ;  /* 0x014180000318783b */ /* 0x000e240000004200 */
[----:B0-----:R-:W-:Y:S02]  /*26ea0*/  STL.64 [R1+0x40], R24 ;  /* 0x0000401801007387 */ /* 0x001fe40000100a00 */
[----:B------:R0:W-:Y:S02]  /*26eb0*/  STL.64 [R1+0x48], R26 ;  /* 0x0000481a01007387 */ /* 0x0001e40000100a00 */
[----:B0-----:R-:W2:Y:S01]  /*26ec0*/  LDL.LU.64 R26, [R1+0x1e90] ;  /* 0x001e9000011a7983 */ /* 0x001ea20000300a00 */
[----:B------:R-:W2:Y:S02]  /*26ed0*/  LDL.LU.64 R24, [R1+0x1e88] ;  /* 0x001e880001187983 */ /* 0x000ea40000300a00 */
[----:B--2---:R-:W-:Y:S01]  /*26ee0*/  HMMA.16816.F32.BF16 R20, R20, R16, R24 ;  /* 0x000000101414723c */ /* 0x004fe20000041818 */
[----:B------:R-:W2:Y:S11]  /*26ef0*/  LDL.LU R24, [R1+0x120] ;  /* 0x0001200001187983 */ /* 0x000eb60000300800 */
[----:B------:R-:W-:Y:S11]  /*26f00*/  @!UPT UIADD3 URZ, URZ, URZ, URZ ;  /* 0x0000003f3f3ff290 */ /* 0x000ff6000fffe03f */
[----:B------:R-:W-:Y:S01]  /*26f10*/  STL.64 [R1+0xf0], R20 ;  /* 0x0000f01401007387 */ /* 0x000fe20000100a00 */
[----:B------:R-:W-:Y:S02]  /*26f20*/  STL.64 [R1+0xf8], R22 ;  /* 0x0000f81601007387 */ /* 0x000fe40000100a00 */
[----:B------:R-:W0:Y:S04]  /*26f30*/  LDSM.16.MT88.4 R20, [R3+0x14200] ;  /* 0x014200000314783b */ /* 0x000e280000004200 */
[----:B------:R-:W-:Y:S02]  /*26f40*/  IMAD.MOV.U32 R25, RZ, RZ, R14 ;  /* 0x000000ffff197224 */ /* 0x000fe400078e000e */
[----:B------:R-:W-:Y:S01]  /*26f50*/  IMAD.MOV.U32 R26, RZ, RZ, R15 ;  /* 0x000000ffff1a7224 */ /* 0x000fe200078e000f */
[----:B------:R-:W3:Y:S01]  /*26f60*/  LDL.LU R14, [R1+0x1e84] ;  /* 0x001e8400010e7983 */ /* 0x000ee20000300800 */
[----:B------:R-:W3:Y:S03]  /*26f70*/  LDL.LU R15, [R1+0x1e80] ;  /* 0x001e8000010f7983 */ /* 0x000ee60000300800 */
[----:B0-----:R-:W-:Y:S01]  /*26f80*/  STL.64 [R1+0x30], R20 ;  /* 0x0000301401007387 */ /* 0x001fe20000100a00 */
[----:B------:R0:W-:Y:S03]  /*26f90*/  STL.64 [R1+0x38], R22 ;  /* 0x0000381601007387 */ /* 0x0001e60000100a00 */
[----:B0-----:R-:W4:Y:S01]  /*26fa0*/  LDL.LU.64 R22, [R1+0x1e78] ;  /* 0x001e780001167983 */ /* 0x001f220000300a00 */
[----:B------:R-:W4:Y:S02]  /*26fb0*/  LDL.LU.64 R20, [R1+0x1e70] ;  /* 0x001e700001147983 */ /* 0x000f240000300a00 */
[----:B------:R-:W-:-:S07]  /*26fc0*/  IMAD.MOV.U32 R27, RZ, RZ, R29 ;  /* 0x000000ffff1b7224 */ /* 0x000fce00078e001d */
[C---:B--2---:R-:W-:Y:S11]  /*26fd0*/  HMMA.16816.F32.BF16 R24, R4.reuse, R12, R24 ;  /* 0x0000000c0418723c */ /* 0x044ff60000041818 */
[----:B------:R-:W-:Y:S11]  /*26fe0*/  @!UPT UIADD3 URZ, URZ, URZ, URZ ;  /* 0x0000003f3f3ff290 */ /* 0x000ff6000fffe03f */
[----:B------:R-:W-:Y:S01]  /*26ff0*/  @!UPT UIADD3 URZ, URZ, URZ, URZ ;  /* 0x0000003f3f3ff290 */ /* 0x000fe2000fffe03f */
[----:B------:R-:W-:Y:S01]  /*27000*/  STL.64 [R1+0xe0], R24 ;  /* 0x0000e01801007387 */ /* 0x000fe20000100a00 */
[----:B------:R-:W-:Y:S02]  /*27010*/  STL.64 [R1+0xe8], R26 ;  /* 0x0000e81a01007387 */ /* 0x000fe40000100a00 */
[----:B------:R-:W0:Y:S04]  /*27020*/  LDSM.16.MT88.4 R24, [R3+0x14280] ;  /* 0x014280000318783b */ /* 0x000e280000004200 */
[----:B0-----:R-:W-:Y:S01]  /*27030*/  IMAD.MOV.U32 R13, RZ, RZ, R26 ;  /* 0x000000ffff0d7224 */ /* 0x001fe200078e001a */
[----:B------:R-:W-:Y:S01]  /*27040*/  STL.64 [R1], R24 ;  /* 0x0000001801007387 */ /* 0x000fe20000100a00 */
[----:B------:R-:W-:Y:S02]  /*27050*/  IMAD.MOV.U32 R12, RZ, RZ, R27 ;  /* 0x000000ffff0c7224 */ /* 0x000fe400078e001b */
[----:B------:R-:W0:Y:S01]  /*27060*/  LDSM.16.MT88.4 R24, [R3+0x14300] ;  /* 0x014300000318783b */ /* 0x000e220000004200 */
[----:B----4-:R-:W-:Y:S01]  /*27070*/  HMMA.16816.F32.BF16 R4, R4, R16, R20 ;  /* 0x000000100404723c */ /* 0x010fe20000041814 */
[----:B---3--:R-:W-:Y:S02]  /*27080*/  STL.64 [R1+0x1e60], R14 ;  /* 0x001e600e01007387 */ /* 0x008fe40000100a00 */
[----:B------:R-:W-:Y:S02]  /*27090*/  STL.64 [R1+0x1e58], R12 ;  /* 0x001e580c01007387 */ /* 0x000fe40000100a00 */
[----:B------:R-:W1:Y:S04]  /*270a0*/  LDSM.16.MT88.4 R20, [R3+0x14380] ;  /* 0x014380000314783b */ /* 0x000e680000004200 */
[----:B0-----:R-:W-:Y:S01]  /*270b0*/  STL.64 [R1+0x1d90], R26 ;  /* 0x001d901a01007387 */ /* 0x001fe20000100a00 */
[----:B------:R0:W-:Y:S11]  /*270c0*/  STL.64 [R1+0x1d88], R24 ;  /* 0x001d881801007387 */ /* 0x0001f60000100a00 */
[----:B------:R-:W-:Y:S02]  /*270d0*/  @!UPT UIADD3 URZ, URZ, URZ, URZ ;  /* 0x0000003f3f3ff290 */ /* 0x000fe4000fffe03f */
[----:B------:R-:W-:Y:S02]  /*270e0*/  STL.64 [R1+0xc0], R4 ;  /* 0x0000c00401007387 */ /* 0x000fe40000100a00 */
[----:B------:R-:W-:Y:S02]  /*270f0*/  STL [R1+0xc8], R6 ;  /* 0x0000c80601007387 */ /* 0x000fe40000100800 */
[----:B0-----:R-:W-:Y:S02]  /*27100*/  IMAD.MOV.U32 R25, RZ, RZ, R9 ;  /* 0x000000ffff197224 */ /* 0x001fe400078e0009 */
[----:B------:R-:W-:Y:S01]  /*27110*/  IMAD.MOV.U32 R26, RZ, RZ, R2 ;  /* 0x000000ffff1a7224 */ /* 0x000fe200078e0002 */
[----:B------:R-:W0:Y:S01]  /*27120*/  S2R R9, SR_TID.X ;  /* 0x0000000000097919 */ /* 0x000e220000002100 */
[----:B------:R-:W-:Y:S02]  /*27130*/  IMAD.MOV.U32 R2, RZ, RZ, R7 ;  /* 0x000000ffff027224 */ /* 0x000fe400078e0007 */
[----:B------:R-:W2:Y:S01]  /*27140*/  LDSM.16.MT88.4 R4, [R3+0x18000] ;  /* 0x018000000304783b */ /* 0x000ea20000004200 */
[----:B-1----:R-:W-:Y:S03]  /*27150*/  STL [R1+0x1d74], R20 ;  /* 0x001d741401007387 */ /* 0x002fe60000100800 */
[----:B------:R-:W-:Y:S02]  /*27160*/  STL [R1+0x1d70], R21 ;  /* 0x001d701501007387 */ /* 0x000fe40000100800 */
[----:B------:R-:W-:Y:S02]  /*27170*/  STL [R1+0x1d6c], R22 ;  /* 0x001d6c1601007387 */ /* 0x000fe40000100800 */
[----:B------:R-:W-:-:S02]  /*27180*/  IMAD.MOV.U32 R24, RZ, RZ, R28 ;  /* 0x000000ffff187224 */ /* 0x000fc400078e001c */
[C---:B0-----:R-:W-:Y:S01]  /*27190*/  IMAD.SHL.U32 R15, R9.reuse, 0x2, RZ ;  /* 0x00000002090f7824 */ /* 0x041fe200078e00ff */
[----:B------:R-:W-:-:S05]  /*271a0*/  LOP3.LUT R9, R9, 0x7, RZ, 0xc0, !PT ;  /* 0x0000000709097812 */ /* 0x000fca00078ec0ff */
[----:B------:R-:W-:-:S05]  /*271b0*/  IMAD R9, R9, 0x110, RZ ;  /* 0x0000011009097824 */ /* 0x000fca00078e02ff */
[----:B------:R-:W-:Y:S01]  /*271c0*/  LOP3.LUT R9, R9, 0x30, R15, 0x78, !PT ;  /* 0x0000003009097812 */ /* 0x000fe200078e780f */
[----:B------:R-:W-:Y:S01]  /*271d0*/  IMAD.MOV.U32 R27, RZ, RZ, R0 ;  /* 0x000000ffff1b7224 */ /* 0x000fe200078e0000 */
[----:B------:R-:W-:Y:S04]  /*271e0*/  STL [R1+0x1d68], R23 ;  /* 0x001d681701007387 */ /* 0x000fe80000100800 */
[----:B------:R-:W-:Y:S01]  /*271f0*/  LDSM.16.MT88.4 R12, [R3+0x18080] ;  /* 0x01808000030c783b */ /* 0x000fe20000004200 */
[----:B------:R-:W-:Y:S01]  /*27200*/  LOP3.LUT R9, R9, 0x40, RZ, 0x3c, !PT ;  /* 0x0000004009097812 */ /* 0x000fe200078e3cff */
[----:B--2---:R-:W-:Y:S02]  /*27210*/  IMAD.MOV.U32 R29, RZ, RZ, R5 ;  /* 0x000000ffff1d7224 */ /* 0x004fe400078e0005 */
[----:B------:R-:W-:Y:S01]  /*27220*/  IMAD.MOV.U32 R28, RZ, RZ, R6 ;  /* 0x000000ffff1c7224 */ /* 0x000fe200078e0006 */
[----:B------:R-:W-:Y:S01]  /*27230*/  STL [R1+0x20], R4 ;  /* 0x0000200401007387 */ /* 0x000fe20000100800 */
[----:B------:R-:W-:-:S02]  /*27240*/  IMAD.MOV.U32 R0, RZ, RZ, R7 ;  /* 0x000000ffff007224 */ /* 0x000fc400078e0007 */
[----:B------:R-:W0:Y:S01]  /*27250*/  LDSM.16.M88.4 R4, [R9+0x20080] ;  /* 0x020080000904783b */ /* 0x000e220000000200 */
[----:B------:R-:W-:Y:S03]  /*27260*/  STL [R1+0x1d48], R28 ;  /* 0x001d481c01007387 */ /* 0x000fe60000100800 */
[----:B------:R-:W-:Y:S02]  /*27270*/  STL [R1+0x1d44], R29 ;  /* 0x001d441d01007387 */ /* 0x000fe40000100800 */
[----:B------:R-:W-:Y:S01]  /*27280*/  STL [R1+0x1d40], R0 ;  /* 0x001d400001007387 */ /* 0x000fe20000100800 */
[----:B0-----:R0:W-:Y:S01]  /*27290*/  STL [R1+0x1bf8], R6 ;  /* 0x001bf80601007387 */ /* 0x0011e20000100800 */
[----:B------:R1:W-:Y:S02]  /*272a0*/  STL [R1+0x1bf4], R7 ;  /* 0x001bf40701007387 */ /* 0x0003e40000100800 */
[----:B------:R2:W-:Y:S02]  /*272b0*/  STL.64 [R1+0x1d38], R4 ;  /* 0x001d380401007387 */ /* 0x0005e40000100a00 */
[----:B0-----:R-:W-:-:S02]  /*272c0*/  IMAD.MOV.U32 R6, RZ, RZ, R10 ;  /* 0x000000ffff067224 */ /* 0x001fc400078e000a */
[----:B-1----:R-:W-:Y:S02]  /*272d0*/  IMAD.MOV.U32 R7, RZ, RZ, R8 ;  /* 0x000000ffff077224 */ /* 0x002fe400078e0008 */
[----:B--2---:R-:W-:Y:S01]  /*272e0*/  IMAD.MOV.U32 R5, RZ, RZ, R11 ;  /* 0x000000ffff057224 */ /* 0x004fe200078e000b */
[----:B------:R-:W2:Y:S04]  /*272f0*/  LDL.LU R4, [R1+0x1b0] ;  /* 0x0001b00001047983 */ /* 0x000ea80000300800 */
[----:B------:R-:W0:Y:S01]  /*27300*/  LDSM.16.M88.4 R8, [R9+0x20880] ;  /* 0x020880000908783b */ /* 0x000e220000000200 */
[----:B------:R-:W-:Y:S02]  /*27310*/  IMAD.MOV.U32 R22, RZ, RZ, R14 ;  /* 0x000000ffff167224 */ /* 0x000fe400078e000e */
[----:B------:R-:W-:Y:S01]  /*27320*/  IMAD.MOV.U32 R23, RZ, RZ, R15 ;  /* 0x000000ffff177224 */ /* 0x000fe200078e000f */
[----:B0-----:R0:W-:Y:S01]  /*27330*/  STL [R1+0x1c00], R10 ;  /* 0x001c000a01007387 */ /* 0x0011e20000100800 */
[----:B------:R1:W-:Y:S02]  /*27340*/  STL [R1+0x1bfc], R11 ;  /* 0x001bfc0b01007387 */ /* 0x0003e40000100800 */
[----:B------:R3:W-:Y:S02]  /*27350*/  STL.64 [R1+0x1d30], R8 ;  /* 0x001d300801007387 */ /* 0x0007e40000100a00 */
[----:B0-----:R-:W-:-:S02]  /*27360*/  IMAD.MOV.U32 R10, RZ, RZ, R18 ;  /* 0x000000ffff0a7224 */ /* 0x001fc400078e0012 */
[----:B-1----:R-:W-:Y:S01]  /*27370*/  IMAD.MOV.U32 R11, RZ, RZ, R19 ;  /* 0x000000ffff0b7224 */ /* 0x002fe200078e0013 */
[----:B---3--:R-:W3:Y:S01]  /*27380*/  LDL.LU R8, [R1+0x1d0] ;  /* 0x0001d00001087983 */ /* 0x008ee20000300800 */
[----:B------:R-:W3:Y:S02]  /*27390*/  LDL.LU R9, [R1+0x1d4] ;  /* 0x0001d40001097983 */ /* 0x000ee40000300800 */
[----:B------:R-:W2:Y:S02]  /*273a0*/  LDL.LU R18, [R1+0x1e6c] ;  /* 0x001e6c0001127983 */ /* 0x000ea40000300800 */
[----:B------:R-:W2:Y:S01]  /*273b0*/  LDL.LU R19, [R1+0x1e68] ;  /* 0x001e680001137983 */ /* 0x000ea20000300800 */
[----:B------:R-:W3:Y:S01]  /*273c0*/  LDL.LU.64 R14, [R1+0x1e60] ;  /* 0x001e6000010e7983 */ /* 0x000ee20000300a00 */
[----:B------:R-:W-:Y:S02]  /*273d0*/  IMAD.MOV.U32 R20, RZ, RZ, R12 ;  /* 0x000000ffff147224 */ /* 0x000fe400078e000c */
[----:B------:R-:W-:-:S02]  /*273e0*/  IMAD.MOV.U32 R21, RZ, RZ, R13 ;  /* 0x000000ffff157224 */ /* 0x000fc400078e000d */
[----:B------:R-:W4:Y:S01]  /*273f0*/  LDL.LU.64 R12, [R1+0x1e58] ;  /* 0x001e5800010c7983 */ /* 0x000f220000300a00 */
[----:B------:R-:W-:Y:S02]  /*27400*/  STL.64 [R1+0x1d80], R22 ;  /* 0x001d801601007387 */ /* 0x000fe40000100a00 */
[----:B------:R-:W-:Y:S01]  /*27410*/  STL.64 [R1+0x1d78], R20 ;  /* 0x001d781401007387 */ /* 0x000fe20000100a00 */
[C---:B---3--:R-:W-:Y:S11]  /*27420*/  HMMA.16816.F32.BF16 R8, R24.reuse, R14, R8 ;  /* 0x0000000e1808723c */ /* 0x048ff60000041808 */
[----:B------:R-:W-:Y:S11]  /*27430*/  @!UPT UIADD3 URZ, URZ, URZ, URZ ;  /* 0x0000003f3f3ff290 */ /* 0x000ff6000fffe03f */
[----:B------:R-:W-:Y:S01]  /*27440*/  @!UPT UIADD3 URZ, URZ, URZ, URZ ;  /* 0x0000003f3f3ff290 */ /* 0x000fe2000fffe03f */
[----:B------:R-:W-:Y:S01]  /*27450*/  STL [R1+0x1d50], R10 ;  /* 0x001d500a01007387 */ /* 0x000fe20000100800 */
[----:B------:R-:W-:Y:S02]  /*27460*/  STL [R1+0x1d4c], R11 ;  /* 0x001d4c0b01007387 */ /* 0x000fe40000100800 */
[----:B------:R2:W-:Y:S02]  /*27470*/  STL.64 [R1+0x1e48], R8 ;  /* 0x001e480801007387 */ /* 0x0005e40000100a00 */
[----:B--2---:R-:W-:Y:S01]  /*27480*/  HMMA.16816.F32.BF16 R8, R24, R18, R4 ;  /* 0x000000121808723c */ /* 0x004fe20000041804 */
[----:B------:R-:W0:Y:S04]  /*27490*/  LDSM.16.MT88.4 R4, [R3+0x18100] ;  /* 0x018100000304783b */ /* 0x000e280000004200 */
[----:B------:R-:W-:Y:S11]  /*274a0*/  STL.64 [R1+0x1e50], R18 ;  /* 0x001e501201007387 */ /* 0x000ff60000100a00 */
[----:B------:R-:W-:Y:S07]  /*274b0*/  @!UPT UIADD3 URZ, URZ, URZ, URZ ;  /* 0x0000003f3f3ff290 */ /* 0x000fee000fffe03f */
[----:B------:R-:W-:Y:S01]  /*274c0*/  STL.64 [R1+0xa0], R8 ;  /* 0x0000a00801007387 */ /* 0x000fe20000100a00 */
[----:B------:R-:W-:Y:S02]  /*274d0*/  STL.64 [R1+0xa8], R10 ;  /* 0x0000a80a01007387 */ /* 0x000fe40000100a00 */
[----:B------:R-:W2:Y:S01]  /*274e0*/  LDL.LU R24, [R1] ;  /* 0x0000000001187983 */ /* 0x000ea20000300800 */
[----:B0-----:R0:W-:Y:S01]  /*274f0*/  STL.64 [R1+0x70], R4 ;  /* 0x0000700401007387 */ /* 0x0011e20000100a00 */
[----:B------:R1:W-:Y:S02]  /*27500*/  STL.64 [R1+0x78], R6 ;  /* 0x0000780601007387 */ /* 0x0003e40000100a00 */
[----:B------:R-:W2:Y:S02]  /*27510*/  LDL.LU R25, [R1+0x4] ;  /* 0x0000040001197983 */ /* 0x000ea40000300800 */
[----:B----4-:R-:W-:Y:S02]  /*27520*/  IMAD.MOV.U32 R26, RZ, RZ, R13 ;  /* 0x000000ffff1a7224 */ /* 0x010fe400078e000d */
[----:B------:R-:W-:-:S05]  /*27530*/  IMAD.MOV.U32 R27, RZ, RZ, R12 ;  /* 0x000000ffff1b7224 */ /* 0x000fca00078e000c */
[----:B------:R-:W-:Y:S04]  /*27540*/  STL.64 [R1+0x1dc0], R26 ;  /* 0x001dc01a01007387 */ /* 0x000fe80000100a00 */
[----:B--2---:R-:W-:Y:S01]  /*27550*/  STL.64 [R1+0x1db8], R24 ;  /* 0x001db81801007387 */ /* 0x004fe20000100a00 */
[----:B0-----:R-:W2:Y:S02]  /*27560*/  LDL.LU R4, [R1+0x100] ;  /* 0x0001000001047983 */ /* 0x001ea40000300800 */
[----:B------:R-:W2:Y:S02]  /*27570*/  LDL.LU R5, [R1+0x104] ;  /* 0x0001040001057983 */ /* 0x000ea40000300800 */
[----:B-1----:R-:W3:Y:S01]  /*27580*/  LDL.LU R6, [R1+0x108] ;  /* 0x0001080001067983 */ /* 0x002ee20000300800 */
[----:B------:R-:W3:Y:S04]  /*27590*/  LDL.LU R7, [R1+0x10c] ;  /* 0x00010c0001077983 */ /* 0x000ee80000300800 */
        /* <DEDUP_REMOVED lines=17> */
[----:B--2---:R-:W-:Y:S02]  /*276b0*/  STL.64 [R1+0x1e08], R24 ;  /* 0x001e081801007387 */ /* 0x004fe40000100a00 */
[----:B---3--:R-:W-:Y:S02]  /*276c0*/  STL.64 [R1+0x1db0], R6 ;  /* 0x001db00601007387 */ /* 0x008fe40000100a00 */
[----:B------:R0:W-:Y:S02]  /*276d0*/  STL.64 [R1+0x1da8], R4 ;  /* 0x001da80401007387 */ /* 0x0001e40000100a00 */
[----:B0-----:R-:W2:Y:S01]  /*276e0*/  LDL.LU R4, [R1+0x130] ;  /* 0x0001300001047983 */ /* 0x001ea20000300800 */
[----:B------:R-:W2:Y:S02]  /*276f0*/  LDL.LU R5, [R1+0x134] ;  /* 0x0001340001057983 */ /* 0x000ea40000300800 */
[----:B------:R-:W3:Y:S02]  /*27700*/  LDL.LU R6, [R1+0x138] ;  /* 0x0001380001067983 */ /* 0x000ee40000300800 */
[----:B------:R-:W3:Y:S02]  /*27710*/  LDL.LU R7, [R1+0x13c] ;  /* 0x00013c0001077983 */ /* 0x000ee40000300800 */
        /* <DEDUP_REMOVED lines=20> */
[----:B------:R-:W4:Y:S01]  /*27860*/  LDL.LU R8, [R1+0x1a0] ;  /* 0x0001a00001087983 */ /* 0x000f220000300800 */
[----:B------:R-:W4:Y:S02]  /*27870*/  LDL.LU R9, [R1+0x1a4] ;  /* 0x0001a40001097983 */ /* 0x000f240000300800 */
[----:B------:R-:W4:Y:S02]  /*27880*/  LDL.LU R10, [R1+0x1a8] ;  /* 0x0001a800010a7983 */ /* 0x000f240000300800 */
[----:B------:R-:W4:Y:S01]  /*27890*/  LDL.LU R11, [R1+0x1ac] ;  /* 0x0001ac00010b7983 */ /* 0x000f220000300800 */
[----:B---3--:R-:W-:Y:S01]  /*278a0*/  STL.64 [R1+0x1de0], R6 ;  /* 0x001de00601007387 */ /* 0x008fe20000100a00 */
[----:B------:R0:W-:Y:S03]  /*278b0*/  STL.64 [R1+0x1dd8], R4 ;  /* 0x001dd80401007387 */ /* 0x0001e60000100a00 */
        /* <DEDUP_REMOVED lines=9> */
[----:B------:R-:W3:Y:S01]  /*27950*/  LDL.LU R7, [R1+0x16c] ;  /* 0x00016c0001077983 */ /* 0x000ee20000300800 */
[C---:B------:R-:W-:Y:S01]  /*27960*/  HMMA.16816.F32.BF16 R16, R24.reuse, R14, R16 ;  /* 0x0000000e1810723c */ /* 0x040fe20000041810 */
[----:B---3--:R-:W-:Y:S01]  /*27970*/  STL.64 [R1+0x1e20], R6 ;  /* 0x001e200601007387 */ /* 0x008fe20000100a00 */
[----:B--2---:R0:W-:Y:S03]  /*27980*/  STL.64 [R1+0x1e18], R4 ;  /* 0x001e180401007387 */ /* 0x0041e60000100a00 */
[----:B0-----:R-:W2:Y:S01]  /*27990*/  LDL.LU R4, [R1+0x180] ;  /* 0x0001800001047983 */ /* 0x001ea20000300800 */
[----:B------:R-:W2:Y:S02]  /*279a0*/  LDL.LU R5, [R1+0x184] ;  /* 0x0001840001057983 */ /* 0x000ea40000300800 */
[----:B------:R-:W3:Y:S02]  /*279b0*/  LDL.LU R6, [R1+0x188] ;  /* 0x0001880001067983 */ /* 0x000ee40000300800 */
[----:B------:R-:W3:Y:S11]  /*279c0*/  LDL.LU R7, [R1+0x18c] ;  /* 0x00018c0001077983 */ /* 0x000ef60000300800 */
[----:B------:R-:W-:Y:S03]  /*279d0*/  @!UPT UIADD3 URZ, URZ, URZ, URZ ;  /* 0x0000003f3f3ff290 */ /* 0x000fe6000fffe03f */
[----:B------:R-:W-:Y:S01]  /*279e0*/  IMAD.MOV.U32 R0, RZ, RZ, R18 ;  /* 0x000000ffff007224 */ /* 0x000fe200078e0012 */
[----:B---3--:R-:W-:Y:S01]  /*279f0*/  STL.64 [R1+0x1e30], R6 ;  /* 0x001e300601007387 */ /* 0x008fe20000100a00 */
[----:B--2---:R0:W-:Y:S03]  /*27a00*/  STL.64 [R1+0x1e28], R4 ;  /* 0x001e280401007387 */ /* 0x0041e60000100a00 */
[----:B0-----:R-:W2:Y:S01]  /*27a10*/  LDL.LU R4, [R1+0x190] ;  /* 0x0001900001047983 */ /* 0x001ea20000300800 */
[----:B------:R-:W2:Y:S02]  /*27a20*/  LDL.LU R5, [R1+0x194] ;  /* 0x0001940001057983 */ /* 0x000ea40000300800 */
[----:B------:R-:W2:Y:S02]  /*27a30*/  LDL.LU R6, [R1+0x198] ;  /* 0x0001980001067983 */ /* 0x000ea40000300800 */
[----:B------:R-:W2:Y:S01]  /*27a40*/  LDL.LU R7, [R1+0x19c] ;  /* 0x00019c0001077983 */ /* 0x000ea20000300800 */
[----:B------:R-:W3:Y:S01]  /*27a50*/  LDL.LU R20, [R1+0xf0] ;  /* 0x0000f00001147983 */ /* 0x000ee20000300800 */
[----:B------:R-:W3:Y:S02]  /*27a60*/  LDL.LU R21, [R1+0xf4] ;  /* 0x0000f40001157983 */ /* 0x000ee40000300800 */
[----:B------:R-:W3:Y:S02]  /*27a70*/  LDL.LU R22, [R1+0xf8] ;  /* 0x0000f80001167983 */ /* 0x000ee40000300800 */
[----:B------:R-:W3:Y:S01]  /*27a80*/  LDL.LU R23, [R1+0xfc] ;  /* 0x0000fc0001177983 */ /* 0x000ee20000300800 */
[----:B------:R0:W-:Y:S04]  /*27a90*/  STL [R1+0x9c], R19 ;  /* 0x00009c1301007387 */ /* 0x0001e80000100800 */
[----:B0-----:R-:W4:Y:S02]  /*27aa0*/  LDL.LU.64 R18, [R1+0x1e50] ;  /* 0x001e500001127983 */ /* 0x001f240000300a00 */
[----:B----4-:R-:W-:Y:S02]  /*27ab0*/  HMMA.16816.F32.BF16 R24, R24, R18, R8 ;  /* 0x000000121818723c */ /* 0x010fe40000041808 */
[----:B------:R-:W4:Y:S11]  /*27ac0*/  LDL.LU.64 R8, [R1+0x1e48] ;  /* 0x001e480001087983 */ /* 0x000f360000300a00 */
[----:B------:R-:W-:Y:S11]  /*27ad0*/  @!UPT UIADD3 URZ, URZ, URZ, URZ ;  /* 0x0000003f3f3ff290 */ /* 0x000ff6000fffe03f */
[----:B------:R-:W-:Y:S02]  /*27ae0*/  IMAD.MOV.U32 R10, RZ, RZ, R26 ;  /* 0x000000ffff0a7224 */ /* 0x000fe400078e001a */
[----:B------:R-:W-:Y:S02]  /*27af0*/  IMAD.MOV.U32 R11, RZ, RZ, R27 ;  /* 0x000000ffff0b7224 */ /* 0x000fe400078e001b */
[----:B------:R-:W-:Y:S02]  /*27b00*/  IMAD.MOV.U32 R12, RZ, RZ, R24 ;  /* 0x000000ffff0c7224 */ /* 0x000fe400078e0018 */
[----:B------:R-:W-:Y:S01]  /*27b10*/  IMAD.MOV.U32 R13, RZ, RZ, R25 ;  /* 0x000000ffff0d7224 */ /* 0x000fe200078e0019 */
[----:B------:R-:W2:Y:S01]  /*27b20*/  LDL.LU.64 R26, [R1+0x1e40] ;  /* 0x001e4000011a7983 */ /* 0x000ea20000300a00 */
[----:B------:R-:W2:Y:S02]  /*27b30*/  LDL.LU.64 R24, [R1+0x1e38] ;  /* 0x001e380001187983 */ /* 0x000ea40000300a00 */
[----:B------:R-:W-:Y:S01]  /*27b40*/  STL.64 [R1+0x1d60], R10 ;  /* 0x001d600a01007387 */ /* 0x000fe20000100a00 */
[----:B----4-:R0:W-:Y:S04]  /*27b50*/  STL.64 [R1+0x1d58], R8 ;  /* 0x001d580801007387 */ /* 0x0101e80000100a00 */
[----:B0-----:R-:W4:Y:S01]  /*27b60*/  LDL.LU R8, [R1+0x170] ;  /* 0x0001700001087983 */ /* 0x001f220000300800 */
[----:B------:R-:W4:Y:S02]  /*27b70*/  LDL.LU R9, [R1+0x174] ;  /* 0x0001740001097983 */ /* 0x000f240000300800 */
[----:B------:R-:W4:Y:S02]  /*27b80*/  LDL.LU R10, [R1+0x178] ;  /* 0x00017800010a7983 */ /* 0x000f240000300800 */
[----:B------:R-:W4:Y:S01]  /*27b90*/  LDL.LU R11, [R1+0x17c] ;  /* 0x00017c00010b7983 */ /* 0x000f220000300800 */
        /* <DEDUP_REMOVED lines=13> */
[----:B0-----:R-:W4:Y:S01]  /*27c70*/  LDL.LU.64 R26, [R1+0x1e10] ;  /* 0x001e1000011a7983 */ /* 0x001f220000300a00 */
[----:B------:R-:W4:Y:S02]  /*27c80*/  LDL.LU.64 R24, [R1+0x1e08] ;  /* 0x001e080001187983 */ /* 0x000f240000300a00 */
[----:B------:R-:W-:Y:S02]  /*27c90*/  IMAD.MOV.U32 R29, RZ, RZ, R17 ;  /* 0x000000ffff1d7224 */ /* 0x000fe400078e0011 */
[----:B------:R-:W-:Y:S01]  /*27ca0*/  IMAD.MOV.U32 R28, RZ, RZ, R16 ;  /* 0x000000ffff1c7224 */ /* 0x000fe200078e0010 */
[C---:B----4-:R-:W-:Y:S08]  /*27cb0*/  HMMA.16816.F32.BF16 R8, R24.reuse, R14, R8 ;  /* 0x0000000e1808723c */ /* 0x050ff00000041808 */
[----:B--2---:R-:W-:Y:S11]  /*27cc0*/  HMMA.16816.F32.BF16 R24, R24, R18, R4 ;  /* 0x000000121818723c */ /* 0x004ff60000041804 */
[----:B------:R-:W-:Y:S04]  /*27cd0*/  @!UPT UIADD3 URZ, URZ, URZ, URZ ;  /* 0x0000003f3f3ff290 */ /* 0x000fe8000fffe03f */
[----:B------:R0:W-:Y:S01]  /*27ce0*/  STL.64 [R1+0x170], R8 ;  /* 0x0001700801007387 */ /* 0x0001e20000100a00 */
[----:B------:R-:W-:Y:S02]  /*27cf0*/  IMAD.MOV.U32 R17, RZ, RZ, R10 ;  /* 0x000000ffff117224 */ /* 0x000fe400078e000a */
[----:B------:R-:W-:Y:S01]  /*27d00*/  IMAD.MOV.U32 R16, RZ, RZ, R11 ;  /* 0x000000ffff107224 */ /* 0x000fe200078e000b */
[----:B0-----:R-:W2:Y:S01]  /*27d10*/  LDL.LU R8, [R1+0xe0] ;  /* 0x0000e00001087983 */ /* 0x001ea20000300800 */
[----:B------:R-:W2:Y:S02]  /*27d20*/  LDL.LU R9, [R1+0xe4] ;  /* 0x0000e40001097983 */ /* 0x000ea40000300800 */
[----:B------:R-:W2:Y:S02]  /*27d30*/  LDL.LU R10, [R1+0xe8] ;  /* 0x0000e800010a7983 */ /* 0x000ea40000300800 */
[----:B------:R-:W2:Y:S01]  /*27d40*/  LDL.LU R11, [R1+0xec] ;  /* 0x0000ec00010b7983 */ /* 0x000ea20000300800 */
[----:B------:R-:W4:Y:S01]  /*27d50*/  LDL.LU.64 R6, [R1+0x1e00] ;  /* 0x001e000001067983 */ /* 0x000f220000300a00 */
[----:B------:R-:W4:Y:S02]  /*27d60*/  LDL.LU.64 R4, [R1+0x1df8] ;  /* 0x001df80001047983 */ /* 0x000f240000300a00 */
[----:B------:R-:W-:Y:S02]  /*27d70*/  STL.64 [R1+0x1c0], R24 ;  /* 0x0001c01801007387 */ /* 0x000fe40000100a00 */
[----:B------:R0:W-:Y:S02]  /*27d80*/  STL.64 [R1+0x1c8], R26 ;  /* 0x0001c81a01007387 */ /* 0x0001e40000100a00 */
[----:B0-----:R-:W4:Y:S01]  /*27d90*/  LDL.LU.64 R26, [R1+0x1df0] ;  /* 0x001df000011a7983 */ /* 0x001f220000300a00 */
[----:B------:R-:W4:Y:S02]  /*27da0*/  LDL.LU.64 R24, [R1+0x1de8] ;  /* 0x001de80001187983 */ /* 0x000f240000300a00 */
[C---:B----4-:R-:W-:Y:S11]  /*27db0*/  HMMA.16816.F32.BF16 R4, R24.reuse, R14, R4 ;  /* 0x0000000e1804723c */ /* 0x050ff60000041804 */
[----:B------:R-:W-:Y:S11]  /*27dc0*/  @!UPT UIADD3 URZ, URZ, URZ, URZ ;  /* 0x0000003f3f3ff290 */ /* 0x000ff6000fffe03f */
[----:B------:R-:W-:Y:S01]  /*27dd0*/  @!UPT UIADD3 URZ, URZ, URZ, URZ ;  /* 0x0000003f3f3ff290 */ /* 0x000fe2000fffe03f */
[----:B------:R-:W-:Y:S01]  /*27de0*/  STL.64 [R1+0x1d0], R4 ;  /* 0x0001d00401007387 */ /* 0x000fe20000100a00 */
[----:B------:R0:W-:Y:S03]  /*27df0*/  STL.64 [R1+0x1d8], R6 ;  /* 0x0001d80601007387 */ /* 0x0001e60000100a00 */
[----:B0-----:R-:W4:Y:S01]  /*27e00*/  LDL.LU.64 R6, [R1+0x1de0] ;  /* 0x001de00001067983 */ /* 0x001f220000300a00 */
[----:B------:R-:W4:Y:S02]  /*27e10*/  LDL.LU.64 R4, [R1+0x1dd8] ;  /* 0x001dd80001047983 */ /* 0x000f240000300a00 */
[----:B----4-:R-:W-:Y:S01]  /*27e20*/  HMMA.16816.F32.BF16 R24, R24, R18, R4 ;  /* 0x000000121818723c */ /* 0x010fe20000041804 */
[----:B------:R-:W4:Y:S01]  /*27e30*/  LDL.LU.64 R6, [R1+0x1dd0] ;  /* 0x001dd00001067983 */ /* 0x000f220000300a00 */
[----:B------:R-:W4:Y:S11]  /*27e40*/  LDL.LU.64 R4, [R1+0x1dc8] ;  /* 0x001dc80001047983 */ /* 0x000f360000300a00 */
[----:B------:R-:W-:Y:S10]  /*27e50*/  @!UPT UIADD3 URZ, URZ, URZ, URZ ;  /* 0x0000003f3f3ff290 */ /* 0x000ff4000fffe03f */
[----:B------:R-:W-:Y:S01]  /*27e60*/  STL.64 [R1+0x1b0], R24 ;  /* 0x0001b01801007387 */ /* 0x000fe20000100a00 */
[----:B------:R-:W-:Y:S02]  /*27e70*/  STL.64 [R1+0x1b8], R26 ;  /* 0x0001b81a01007387 */ /* 0x000fe40000100a00 */
[----:B------:R-:W0:Y:S02]  /*27e80*/  LDSM.16.MT88.4 R24, [R3+0x18180] ;  /* 0x018180000318783b */ /* 0x000e240000004200 */
[----:B0-----:R-:W-:Y:S02]  /*27e90*/  STL.64 [R1+0x80], R24 ;  /* 0x0000801801007387 */ /* 0x001fe40000100a00 */
        /* <DEDUP_REMOVED lines=15> */
[----:B------:R0:W-:Y:S03]  /*27f90*/  STL.64 [R1+0x198], R26 ;  /* 0x0001981a01007387 */ /* 0x0001e60000100a00 */
[----:B0-----:R-:W4:Y:S01]  /*27fa0*/  LDL.LU.64 R26, [R1+0x1d90] ;  /* 0x001d9000011a7983 */ /* 0x001f220000300a00 */
[----:B------:R-:W4:Y:S02]  /*27fb0*/  LDL.LU.64 R24, [R1+0x1d88] ;  /* 0x001d880001187983 */ /* 0x000f240000300a00 */
[C---:B----4-:R-:W-:Y:S08]  /*27fc0*/  HMMA.16816.F32.BF16 R4, R24.reuse, R14, R4 ;  /* 0x0000000e1804723c */ /* 0x050ff00000041804 */
[----:B---3--:R-:W-:Y:S11]  /*27fd0*/  HMMA.16816.F32.BF16 R20, R24, R18, R20 ;  /* 0x000000121814723c */ /* 0x008ff60000041814 */
[----:B------:R-:W-:Y:S04]  /*27fe0*/  @!UPT UIADD3 URZ, URZ, URZ, URZ ;  /* 0x0000003f3f3ff290 */ /* 0x000fe8000fffe03f */
[----:B------:R0:W-:Y:S01]  /*27ff0*/  STL.64 [R1+0x180], R4 ;  /* 0x0001800401007387 */ /* 0x0001e20000100a00 */
[----:B------:R1:W-:Y:S08]  /*28000*/  STL.64 [R1+0x188], R6 ;  /* 0x0001880601007387 */ /* 0x0003f00000100a00 */
[----:B------:R-:W-:Y:S02]  /*28010*/  IMAD.MOV.U32 R24, RZ, RZ, R22 ;  /* 0x000000ffff187224 */ /* 0x000fe400078e0016 */
[----:B------:R-:W-:-:S02]  /*28020*/  IMAD.MOV.U32 R26, RZ, RZ, R20 ;  /* 0x000000ffff1a7224 */ /* 0x000fc400078e0014 */
[----:B------:R-:W-:Y:S01]  /*28030*/  IMAD.MOV.U32 R25, RZ, RZ, R21 ;  /* 0x000000ffff197224 */ /* 0x000fe200078e0015 */
[----:B0-----:R-:W3:Y:S01]  /*28040*/  LDL.LU R4, [R1+0xc0] ;  /* 0x0000c00001047983 */ /* 0x001ee20000300800 */
[----:B------:R-:W3:Y:S02]  /*28050*/  LDL.LU R5, [R1+0xc4] ;  /* 0x0000c40001057983 */ /* 0x000ee40000300800 */
[----:B-1----:R-:W-:Y:S02]  /*28060*/  IMAD.MOV.U32 R7, RZ, RZ, R2 ;  /* 0x000000ffff077224 */ /* 0x002fe400078e0002 */
[----:B------:R-:W3:Y:S02]  /*28070*/  LDL.LU R6, [R1+0xc8] ;  /* 0x0000c80001067983 */ /* 0x000ee40000300800 */
[----:B------:R-:W-:Y:S02]  /*28080*/  IMAD.MOV.U32 R2, RZ, RZ, R23 ;  /* 0x000000ffff027224 */ /* 0x000fe400078e0017 */
[----:B------:R-:W4:Y:S01]  /*28090*/  LDL.LU.64 R22, [R1+0x1d80] ;  /* 0x001d800001167983 */ /* 0x000f220000300a00 */
[----:B------:R-:W2:Y:S02]  /*280a0*/  LDL.LU.64 R20, [R1+0x1d78] ;  /* 0x001d780001147983 */ /* 0x000ea40000300a00 */
[----:B------:R2:W-:Y:S02]  /*280b0*/  STL [R1+0x1d0c], R24 ;  /* 0x001d0c1801007387 */ /* 0x0005e40000100800 */
[----:B------:R0:W-:Y:S01]  /*280c0*/  STL [R1+0x1d08], R25 ;  /* 0x001d081901007387 */ /* 0x0001e20000100800 */
[----:B------:R4:W-:Y:S01]  /*280d0*/  STL [R1+0x1d04], R26 ;  /* 0x001d041a01007387 */ /* 0x0009e20000100800 */
[----:B--2---:R-:W-:-:S02]  /*280e0*/  IMAD.MOV.U32 R24, RZ, RZ, R20 ;  /* 0x000000ffff187224 */ /* 0x004fc400078e0014 */
[----:B0-----:R-:W-:Y:S01]  /*280f0*/  IMAD.MOV.U32 R25, RZ, RZ, R21 ;  /* 0x000000ffff197224 */ /* 0x001fe200078e0015 */
[----:B------:R-:W2:Y:S01]  /*28100*/  LDL.LU R20, [R1+0x1d74] ;  /* 0x001d740001147983 */ /* 0x000ea20000300800 */
[----:B------:R-:W2:Y:S02]  /*28110*/  LDL.LU R21, [R1+0x1d70] ;  /* 0x001d700001157983 */ /* 0x000ea40000300800 */
[----:B----4-:R-:W-:Y:S02]  /*28120*/  IMAD.MOV.U32 R26, RZ, RZ, R22 ;  /* 0x000000ffff1a7224 */ /* 0x010fe400078e0016 */
[----:B------:R-:W-:Y:S01]  /*28130*/  IMAD.MOV.U32 R27, RZ, RZ, R23 ;  /* 0x000000ffff1b7224 */ /* 0x000fe200078e0017 */
[----:B------:R-:W2:Y:S01]  /*28140*/  LDL.LU R22, [R1+0x1d6c] ;  /* 0x001d6c0001167983 */ /* 0x000ea20000300800 */
[----:B------:R-:W2:Y:S03]  /*28150*/  LDL.LU R23, [R1+0x1d68] ;  /* 0x001d680001177983 */ /* 0x000ea60000300800 */
[----:B------:R-:W-:Y:S01]  /*28160*/  STL.64 [R1+0x1d28], R26 ;  /* 0x001d281a01007387 */ /* 0x000fe20000100a00 */
[----:B------:R0:W-:Y:S03]  /*28170*/  STL.64 [R1+0x1d20], R24 ;  /* 0x001d201801007387 */ /* 0x0001e60000100a00 */
[----:B0-----:R-:W4:Y:S01]  /*28180*/  LDL.LU R24, [R1+0xa0] ;  /* 0x0000a00001187983 */ /* 0x001f220000300800 */
[----:B------:R-:W4:Y:S02]  /*28190*/  LDL.LU R25, [R1+0xa4] ;  /* 0x0000a40001197983 */ /* 0x000f240000300800 */
[----:B------:R-:W4:Y:S02]  /*281a0*/  LDL.LU R26, [R1+0xa8] ;  /* 0x0000a800011a7983 */ /* 0x000f240000300800 */
[----:B------:R-:W4:Y:S01]  /*281b0*/  LDL.LU R27, [R1+0xac] ;  /* 0x0000ac00011b7983 */ /* 0x000f220000300800 */
[----:B------:R-:W-:Y:S01]  /*281c0*/  STL [R1+0x1d00], R2 ;  /* 0x001d000201007387 */ /* 0x000fe20000100800 */
[C---:B--2---:R-:W-:Y:S11]  /*281d0*/  HMMA.16816.F32.BF16 R8, R20.reuse, R14, R8 ;  /* 0x0000000e1408723c */ /* 0x044ff60000041808 */
[----:B------:R-:W-:Y:S11]  /*281e0*/  @!UPT UIADD3 URZ, URZ, URZ, URZ ;  /* 0x0000003f3f3ff290 */ /* 0x000ff6000fffe03f */
[----:B------:R-:W-:Y:S01]  /*281f0*/  @!UPT UIADD3 URZ, URZ, URZ, URZ ;  /* 0x0000003f3f3ff290 */ /* 0x000fe2000fffe03f */
[----:B------:R-:W-:Y:S01]  /*28200*/  STL.64 [R1+0x150], R8 ;  /* 0x0001500801007387 */ /* 0x000fe20000100a00 */
[----:B------:R0:W-:Y:S03]  /*28210*/  STL.64 [R1+0x158], R10 ;  /* 0x0001580a01007387 */ /* 0x0001e60000100a00 */
[----:B0-----:R-:W2:Y:S01]  /*28220*/  LDL.LU.64 R10, [R1+0x1d60] ;  /* 0x001d6000010a7983 */ /* 0x001ea20000300a00 */
[----:B---3--:R-:W-:Y:S01]  /*28230*/  HMMA.16816.F32.BF16 R20, R20, R18, R4 ;  /* 0x000000121414723c */ /* 0x008fe20000041804 */
[----:B------:R-:W3:Y:S02]  /*28240*/  LDL.LU.64 R8, [R1+0x1d58] ;  /* 0x001d580001087983 */ /* 0x000ee40000300a00 */
[----:B--2---:R-:W-:Y:S02]  /*28250*/  IMAD.MOV.U32 R14, RZ, RZ, R10 ;  /* 0x000000ffff0e7224 */ /* 0x004fe400078e000a */
[----:B------:R-:W-:Y:S01]  /*28260*/  IMAD.MOV.U32 R15, RZ, RZ, R11 ;  /* 0x000000ffff0f7224 */ /* 0x000fe200078e000b */
[----:B------:R-:W3:Y:S01]  /*28270*/  LDL.LU R10, [R1+0x1d50] ;  /* 0x001d5000010a7983 */ /* 0x000ee20000300800 */
[----:B------:R-:W3:Y:S03]  /*28280*/  LDL.LU R11, [R1+0x1d4c] ;  /* 0x001d4c00010b7983 */ /* 0x000ee60000300800 */
[----:B------:R-:W-:Y:S01]  /*28290*/  STL.64 [R1+0x1d18], R14 ;  /* 0x001d180e01007387 */ /* 0x000fe20000100a00 */
[----:B------:R0:W-:Y:S02]  /*282a0*/  STL.64 [R1+0x1d10], R12 ;  /* 0x001d100c01007387 */ /* 0x0001e40000100a00 */
[----:B0-----:R-:W-:-:S02]  /*282b0*/  IMAD.MOV.U32 R12, RZ, RZ, R28 ;  /* 0x000000ffff0c7224 */ /* 0x001fc400078e001c */
[----:B------:R-:W-:Y:S01]  /*282c0*/  IMAD.MOV.U32 R13, RZ, RZ, R29 ;  /* 0x000000ffff0d7224 */ /* 0x000fe200078e001d */
[----:B------:R-:W2:Y:S01]  /*282d0*/  LDL.LU R28, [R1+0x1d48] ;  /* 0x001d4800011c7983 */ /* 0x000ea20000300800 */
[----:B------:R-:W3:Y:S02]  /*282e0*/  LDL.LU R29, [R1+0x1d44] ;  /* 0x001d4400011d7983 */ /* 0x000ee40000300800 */
[----:B------:R-:W-:Y:S02]  /*282f0*/  IMAD.MOV.U32 R14, RZ, RZ, R0 ;  /* 0x000000ffff0e7224 */ /* 0x000fe400078e0000 */
[----:B------:R-:W4:Y:S01]  /*28300*/  LDL.LU R0, [R1+0x1d40] ;  /* 0x001d400001007983 */ /* 0x000f220000300800 */
[----:B------:R-:W4:Y:S02]  /*28310*/  LDL.LU R15, [R1+0x9c] ;  /* 0x00009c00010f7983 */ /* 0x000f240000300800 */
[----:B------:R-:W4:Y:S02]  /*28320*/  LDL.LU.64 R4, [R1+0x1d38] ;  /* 0x001d380001047983 */ /* 0x000f240000300a00 */
[----:B------:R0:W-:Y:S01]  /*28330*/  STL.64 [R1+0x140], R20 ;  /* 0x0001401401007387 */ /* 0x0001e20000100a00 */
[----:B------:R2:W-:Y:S04]  /*28340*/  STL.64 [R1+0x148], R22 ;  /* 0x0001481601007387 */ /* 0x0005e80000100a00 */
[----:B0-----:R-:W4:Y:S01]  /*28350*/  LDL.LU R20, [R1+0x20] ;  /* 0x0000200001147983 */ /* 0x001f220000300800 */
[----:B--2---:R-:W-:-:S02]  /*28360*/  IMAD.MOV.U32 R22, RZ, RZ, R28 ;  /* 0x000000ffff167224 */ /* 0x004fc400078e001c */
[----:B---3--:R-:W-:Y:S02]  /*28370*/  IMAD.MOV.U32 R21, RZ, RZ, R29 ;  /* 0x000000ffff157224 */ /* 0x008fe400078e001d */
[----:B----4-:R-:W-:-:S07]  /*28380*/  IMAD.MOV.U32 R23, RZ, RZ, R0 ;  /* 0x000000ffff177224 */ /* 0x010fce00078e0000 */
[----:B------:R-:W-:Y:S11]  /*28390*/  HMMA.16816.F32.BF16 R8, R20, R4, R8 ;  /* 0x000000041408723c */ /* 0x000ff60000041808 */
[----:B------:R-:W-:Y:S11]  /*283a0*/  @!UPT UIADD3 URZ, URZ, URZ, URZ ;  /* 0x0000003f3f3ff290 */ /* 0x000ff6000fffe03f */
[----:B------:R-:W-:Y:S02]  /*283b0*/  @!UPT UIADD3 URZ, URZ, URZ, URZ ;  /* 0x0000003f3f3ff290 */ /* 0x000fe4000fffe03f */
[----:B------:R-:W-:Y:S02]  /*283c0*/  IMAD.MOV.U32 R7, RZ, RZ, R8 ;  /* 0x000000ffff077224 */ /* 0x000fe400078e0008 */
[----:B------:R-:W-:Y:S02]  /*283d0*/  IMAD.MOV.U32 R0, RZ, RZ, R9 ;  /* 0x000000ffff007224 */ /* 0x000fe400078e0009 */
[----:B------:R-:W2:Y:S01]  /*283e0*/  LDL.LU.64 R8, [R1+0x1d30] ;  /* 0x001d300001087983 */ /* 0x000ea20000300a00 */
[----:B------:R-:W-:Y:S02]  /*283f0*/  IMAD.MOV.U32 R29, RZ, RZ, R11 ;  /* 0x000000ffff1d7224 */ /* 0x000fe400078e000b */
[----:B------:R-:W-:-:S03]  /*28400*/  IMAD.MOV.U32 R28, RZ, RZ, R10 ;  /* 0x000000ffff1c7224 */ /* 0x000fc600078e000a */
[----:B------:R-:W-:Y:S02]  /*28410*/  STL [R1+0x1c10], R29 ;  /* 0x001c101d01007387 */ /* 0x000fe40000100800 */
[----:B------:R-:W-:Y:S02]  /*28420*/  STL [R1+0x1c0c], R28 ;  /* 0x001c0c1c01007387 */ /* 0x000fe40000100800 */
[----:B------:R-:W-:Y:S02]  /*28430*/  STL [R1+0x1c08], R0 ;  /* 0x001c080001007387 */ /* 0x000fe40000100800 */
[----:B------:R-:W-:Y:S01]  /*28440*/  STL [R1+0x1c04], R7 ;  /* 0x001c040701007387 */ /* 0x000fe20000100800 */
[----:B--2---:R-:W-:Y:S01]  /*28450*/  HMMA.16816.F32.BF16 R20, R20, R8, R24 ;  /* 0x000000081414723c */ /* 0x004fe20000041818 */
[----:B------:R-:W2:Y:S01]  /*28460*/  LDL.LU.64 R26, [R1+0x1d28] ;  /* 0x001d2800011a7983 */ /* 0x000ea20000300a00 */
[----:B------:R-:W2:Y:S11]  /*28470*/  LDL.LU.64 R24, [R1+0x1d20] ;  /* 0x001d200001187983 */ /* 0x000eb60000300a00 */
[----:B------:R-:W-:Y:S10]  /*28480*/  @!UPT UIADD3 URZ, URZ, URZ, URZ ;  /* 0x0000003f3f3ff290 */ /* 0x000ff4000fffe03f */
[----:B------:R0:W-:Y:S01]  /*28490*/  STL [R1+0x120], R20 ;  /* 0x0001201401007387 */ /* 0x0001e20000100800 */
[----:B------:R-:W-:Y:S02]  /*284a0*/  IMAD.MOV.U32 R6, RZ, RZ, R23 ;  /* 0x000000ffff067224 */ /* 0x000fe400078e0017 */
[----:B------:R-:W-:Y:S02]  /*284b0*/  IMAD.MOV.U32 R10, RZ, RZ, R21 ;  /* 0x000000ffff0a7224 */ /* 0x000fe400078e0015 */
[----:B------:R-:W-:Y:S01]  /*284c0*/  IMAD.MOV.U32 R11, RZ, RZ, R22 ;  /* 0x000000ffff0b7224 */ /* 0x000fe200078e0016 */
[----:B0-----:R-:W3:Y:S01]  /*284d0*/  LDL.LU R20, [R1+0xd0] ;  /* 0x0000d00001147983 */ /* 0x001ee20000300800 */
[----:B------:R-:W3:Y:S02]  /*284e0*/  LDL.LU R21, [R1+0xd4] ;  /* 0x0000d40001157983 */ /* 0x000ee40000300800 */
[----:B------:R-:W3:Y:S02]  /*284f0*/  LDL.LU R22, [R1+0xd8] ;  /* 0x0000d80001167983 */ /* 0x000ee40000300800 */
[----:B------:R-:W3:Y:S01]  /*28500*/  LDL.LU R23, [R1+0xdc] ;  /* 0x0000dc0001177983 */ /* 0x000ee20000300800 */
[----:B------:R0:W-:Y:S01]  /*28510*/  STL [R1+0x1c1c], R6 ;  /* 0x001c1c0601007387 */ /* 0x0001e20000100800 */
[----:B------:R1:W-:Y:S02]  /*28520*/  STL [R1+0x1c18], R11 ;  /* 0x001c180b01007387 */ /* 0x0003e40000100800 */
[----:B------:R4:W-:Y:S01]  /*28530*/  STL [R1+0x1c14], R10 ;  /* 0x001c140a01007387 */ /* 0x0009e20000100800 */
        /* <DEDUP_REMOVED lines=9> */
[----:B------:R-:W-:Y:S02]  /*285d0*/  STL [R1+0x1c2c], R7 ;  /* 0x001c2c0701007387 */ /* 0x000fe40000100800 */
[----:B------:R-:W-:Y:S01]  /*285e0*/  STL [R1+0x1c28], R0 ;  /* 0x001c280001007387 */ /* 0x000fe20000100800 */
[----:B------:R-:W-:Y:S01]  /*285f0*/  STL [R1+0x1c24], R28 ;  /* 0x001c241c01007387 */ /* 0x000fe20000100800 */
[----:B------:R-:W-:Y:S01]  /*28600*/  STL [R1+0x1c20], R29 ;  /* 0x001c201d01007387 */ /* 0x000fe20000100800 */
[----:B--2---:R-:W-:Y:S11]  /*28610*/  HMMA.16816.F32.BF16 R12, R24, R8, R12 ;  /* 0x00000008180c723c */ /* 0x004ff6000004180c */
[----:B------:R-:W-:Y:S11]  /*28620*/  @!UPT UIADD3 URZ, URZ, URZ, URZ ;  /* 0x0000003f3f3ff290 */ /* 0x000ff6000fffe03f */
[----:B------:R-:W-:Y:S01]  /*28630*/  @!UPT UIADD3 URZ, URZ, URZ, URZ ;  /* 0x0000003f3f3ff290 */ /* 0x000fe2000fffe03f */
[----:B------:R-:W-:Y:S01]  /*28640*/  STL [R1+0x100], R12 ;  /* 0x0001000c01007387 */ /* 0x000fe20000100800 */
[----:B0-----:R-:W-:Y:S02]  /*28650*/  IMAD.MOV.U32 R6, RZ, RZ, R13 ;  /* 0x000000ffff067224 */ /* 0x001fe400078e000d */
[----:B-1----:R-:W-:Y:S02]  /*28660*/  IMAD.MOV.U32 R11, RZ, RZ, R14 ;  /* 0x000000ffff0b7224 */ /* 0x002fe400078e000e */
[----:B----4-:R-:W-:Y:S02]  /*28670*/  IMAD.MOV.U32 R10, RZ, RZ, R15 ;  /* 0x000000ffff0a7224 */ /* 0x010fe400078e000f */
[----:B------:R-:W0:Y:S04]  /*28680*/  LDSM.16.MT88.4 R12, [R3+0x18200] ;  /* 0x01820000030c783b */ /* 0x000e280000004200 */
[----:B------:R-:W-:Y:S01]  /*28690*/  STL [R1+0x1c38], R10 ;  /* 0x001c380a01007387 */ /* 0x000fe20000100800 */
[----:B------:R-:W-:Y:S02]  /*286a0*/  STL [R1+0x1c34], R11 ;  /* 0x001c340b01007387 */ /* 0x000fe40000100800 */
[----:B------:R-:W-:Y:S01]  /*286b0*/  STL [R1+0x1c30], R6 ;  /* 0x001c300601007387 */ /* 0x000fe20000100800 */
[----:B0-----:R-:W-:Y:S01]  /*286c0*/  STL [R1+0x34], R13 ;  /* 0x0000340d01007387 */ /* 0x001fe20000100800 */
[----:B------:R-:W-:-:S02]  /*286d0*/  IMAD.MOV.U32 R2, RZ, RZ, R12 ;  /* 0x000000ffff027224 */ /* 0x000fc400078e000c */
[----:B------:R-:W-:Y:S02]  /*286e0*/  STL [R1+0x38], R14 ;  /* 0x0000380e01007387 */ /* 0x000fe40000100800 */
[----:B------:R-:W-:Y:S02]  /*286f0*/  IMAD.MOV.U32 R27, RZ, RZ, R15 ;  /* 0x000000ffff1b7224 */ /* 0x000fe400078e000f */
[----:B------:R-:W0:Y:S02]  /*28700*/  LDSM.16.MT88.4 R12, [R3+0x18280] ;  /* 0x01828000030c783b */ /* 0x000e240000004200 */
[----:B0-----:R-:W-:Y:S02]  /*28710*/  IMAD.MOV.U32 R24, RZ, RZ, R13 ;  /* 0x000000ffff187224 */ /* 0x001fe400078e000d */
[----:B------:R-:W-:Y:S01]  /*28720*/  IMAD.MOV.U32 R25, RZ, RZ, R14 ;  /* 0x000000ffff197224 */ /* 0x000fe200078e000e */
[----:B------:R-:W-:Y:S01]  /*28730*/  STL [R1+0x10], R12 ;  /* 0x0000100c01007387 */ /* 0x000fe20000100800 */
[----:B------:R-:W-:-:S02]  /*28740*/  IMAD.MOV.U32 R26, RZ, RZ, R15 ;  /* 0x000000ffff1a7224 */ /* 0x000fc400078e000f */
[----:B------:R-:W0:Y:S02]  /*28750*/  LDSM.16.MT88.4 R12, [R3+0x18300] ;  /* 0x01830000030c783b */ /* 0x000e240000004200 */
[----:B0-----:R-:W-:Y:S02]  /*28760*/  STL.64 [R1+0x1cc0], R14 ;  /* 0x001cc00e01007387 */ /* 0x001fe40000100a00 */
[----:B------:R0:W-:Y:S02]  /*28770*/  STL.64 [R1+0x1cb8], R12 ;  /* 0x001cb80c01007387 */ /* 0x0001e40000100a00 */
[----:B0-----:R-:W3:Y:S01]  /*28780*/  LDL.LU R12, [R1+0x70] ;  /* 0x00007000010c7983 */ /* 0x001ee20000300800 */
[----:B------:R-:W3:Y:S02]  /*28790*/  LDL.LU R13, [R1+0x74] ;  /* 0x00007400010d7983 */ /* 0x000ee40000300800 */
[----:B------:R-:W3:Y:S02]  /*287a0*/  LDL.LU R14, [R1+0x78] ;  /* 0x00007800010e7983 */ /* 0x000ee40000300800 */
[----:B------:R-:W3:Y:S02]  /*287b0*/  LDL.LU R15, [R1+0x7c] ;  /* 0x00007c00010f7983 */ /* 0x000ee40000300800 */
[----:B---3--:R-:W-:Y:S11]  /*287c0*/  HMMA.16816.F32.BF16 R20, R12, R4, R20 ;  /* 0x000000040c14723c */ /* 0x008ff60000041814 */
[----:B------:R-:W-:Y:S11]  /*287d0*/  @!UPT UIADD3 URZ, URZ, URZ, URZ ;  /* 0x0000003f3f3ff290 */ /* 0x000ff6000fffe03f */
[----:B------:R-:W-:Y:S02]  /*287e0*/  @!UPT UIADD3 URZ, URZ, URZ, URZ ;  /* 0x0000003f3f3ff290 */ /* 0x000fe4000fffe03f */
[----:B------:R-:W-:Y:S02]  /*287f0*/  IMAD.MOV.U32 R28, RZ, RZ, R22 ;  /* 0x000000ffff1c7224 */ /* 0x000fe400078e0016 */
[----:B------:R-:W-:Y:S02]  /*28800*/  IMAD.MOV.U32 R29, RZ, RZ, R23 ;  /* 0x000000ffff1d7224 */ /* 0x000fe400078e0017 */
[----:B------:R-:W-:Y:S02]  /*28810*/  IMAD.MOV.U32 R22, RZ, RZ, R17 ;  /* 0x000000ffff167224 */ /* 0x000fe400078e0011 */
[----:B------:R-:W-:Y:S02]  /*28820*/  IMAD.MOV.U32 R23, RZ, RZ, R16 ;  /* 0x000000ffff177224 */ /* 0x000fe400078e0010 */
[----:B------:R-:W0:Y:S01]  /*28830*/  LDSM.16.MT88.4 R16, [R3+0x18380] ;  /* 0x018380000310783b */ /* 0x000e220000004200 */
[----:B------:R-:W-:Y:S02]  /*28840*/  IMAD.MOV.U32 R7, RZ, RZ, R20 ;  /* 0x000000ffff077224 */ /* 0x000fe400078e0014 */
[----:B------:R-:W-:-:S02]  /*28850*/  IMAD.MOV.U32 R0, RZ, RZ, R21 ;  /* 0x000000ffff007224 */ /* 0x000fc400078e0015 */
[----:B------:R-:W2:Y:S01]  /*28860*/  LDL.LU R20, [R1+0x170] ;  /* 0x0001700001147983 */ /* 0x000ea20000300800 */
[----:B------:R-:W2:Y:S01]  /*28870*/  LDL.LU R21, [R1+0x174] ;  /* 0x0001740001157983 */ /* 0x000ea20000300800 */
[----:B------:R-:W-:Y:S02]  /*28880*/  STL [R1+0x1c48], R29 ;  /* 0x001c481d01007387 */ /* 0x000fe40000100800 */
[----:B------:R-:W-:Y:S02]  /*28890*/  STL [R1+0x1c44], R28 ;  /* 0x001c441c01007387 */ /* 0x000fe40000100800 */
[----:B------:R-:W-:Y:S01]  /*288a0*/  STL [R1+0x1c40], R0 ;  /* 0x001c400001007387 */ /* 0x000fe20000100800 */
[----:B------:R-:W-:Y:S04]  /*288b0*/  STL [R1+0x1c3c], R7 ;  /* 0x001c3c0701007387 */ /* 0x000fe80000100800 */
[----:B0-----:R0:W-:Y:S01]  /*288c0*/  STL [R1+0x1c58], R16 ;  /* 0x001c581001007387 */ /* 0x0011e20000100800 */
[----:B------:R1:W-:Y:S02]  /*288d0*/  STL [R1+0x1c54], R17 ;  /* 0x001c541101007387 */ /* 0x0003e40000100800 */
[----:B------:R3:W-:Y:S02]  /*288e0*/  STL [R1+0x1c50], R18 ;  /* 0x001c501201007387 */ /* 0x0007e40000100800 */
[----:B------:R4:W-:Y:S01]  /*288f0*/  STL [R1+0x1c4c], R19 ;  /* 0x001c4c1301007387 */ /* 0x0009e20000100800 */
[----:B0-----:R-:W2:Y:S01]  /*28900*/  LDL.LU R16, [R1+0x50] ;  /* 0x0000500001107983 */ /* 0x001ea20000300800 */
[----:B-1----:R-:W2:Y:S02]  /*28910*/  LDL.LU R17, [R1+0x54] ;  /* 0x0000540001117983 */ /* 0x002ea40000300800 */
[----:B---3--:R-:W2:Y:S02]  /*28920*/  LDL.LU R18, [R1+0x58] ;  /* 0x0000580001127983 */ /* 0x008ea40000300800 */
[----:B----4-:R-:W2:Y:S02]  /*28930*/  LDL.LU R19, [R1+0x5c] ;  /* 0x00005c0001137983 */ /* 0x010ea40000300800 */
[----:B--2---:R-:W-:Y:S11]  /*28940*/  HMMA.16816.F32.BF16 R12, R12, R8, R16 ;  /* 0x000000080c0c723c */ /* 0x004ff60000041810 */
[----:B------:R-:W-:Y:S11]  /*28950*/  @!UPT UIADD3 URZ, URZ, URZ, URZ ;  /* 0x0000003f3f3ff290 */ /* 0x000ff6000fffe03f */
[----:B------:R-:W-:Y:S01]  /*28960*/  @!UPT UIADD3 URZ, URZ, URZ, URZ ;  /* 0x0000003f3f3ff290 */ /* 0x000fe2000fffe03f */
[----:B------:R-:W-:Y:S01]  /*28970*/  STL [R1+0xe0], R12 ;  /* 0x0000e00c01007387 */ /* 0x000fe20000100800 */
[----:B------:R-:W-:Y:S02]  /*28980*/  IMAD.MOV.U32 R10, RZ, RZ, R13 ;  /* 0x000000ffff0a7224 */ /* 0x000fe400078e000d */
[----:B------:R-:W-:Y:S02]  /*28990*/  IMAD.MOV.U32 R11, RZ, RZ, R14 ;  /* 0x000000ffff0b7224 */ /* 0x000fe400078e000e */
[----:B------:R-:W-:Y:S02]  /*289a0*/  IMAD.MOV.U32 R6, RZ, RZ, R15 ;  /* 0x000000ffff067224 */ /* 0x000fe400078e000f */
[----:B------:R-:W0:Y:S04]  /*289b0*/  LDSM.16.MT88.4 R12, [R3+0x1c000] ;  /* 0x01c00000030c783b */ /* 0x000e280000004200 */
[----:B------:R-:W-:Y:S01]  /*289c0*/  STL [R1+0x1c64], R6 ;  /* 0x001c640601007387 */ /* 0x000fe20000100800 */
[----:B------:R-:W-:Y:S02]  /*289d0*/  STL [R1+0x1c60], R11 ;  /* 0x001c600b01007387 */ /* 0x000fe40000100800 */
[----:B------:R-:W-:Y:S02]  /*289e0*/  STL [R1+0x1c5c], R10 ;  /* 0x001c5c0a01007387 */ /* 0x000fe40000100800 */
[----:B0-----:R-:W-:-:S02]  /*289f0*/  IMAD.MOV.U32 R19, RZ, RZ, R15 ;  /* 0x000000ffff137224 */ /* 0x001fc400078e000f */
[----:B------:R-:W-:Y:S02]  /*28a00*/  IMAD.MOV.U32 R17, RZ, RZ, R13 ;  /* 0x000000ffff117224 */ /* 0x000fe400078e000d */
[----:B------:R-:W-:Y:S02]  /*28a10*/  IMAD.MOV.U32 R16, RZ, RZ, R12 ;  /* 0x000000ffff107224 */ /* 0x000fe400078e000c */
[----:B------:R-:W-:Y:S01]  /*28a20*/  IMAD.MOV.U32 R18, RZ, RZ, R14 ;  /* 0x000000ffff127224 */ /* 0x000fe200078e000e */
[----:B------:R-:W-:Y:S01]  /*28a30*/  STL [R1+0x1c74], R19 ;  /* 0x001c741301007387 */ /* 0x000fe20000100800 */
[----:B------:R-:W-:Y:S02]  /*28a40*/  STL [R1+0x1c70], R17 ;  /* 0x001c701101007387 */ /* 0x000fe40000100800 */
[----:B------:R0:W-:Y:S02]  /*28a50*/  STL [R1+0x1c6c], R16 ;  /* 0x001c6c1001007387 */ /* 0x0001e40000100800 */
[----:B------:R1:W-:Y:S01]  /*28a60*/  STL [R1+0x1c68], R18 ;  /* 0x001c681201007387 */ /* 0x0003e20000100800 */
[----:B------:R-:W2:Y:S04]  /*28a70*/  LDSM.16.MT88.4 R12, [R3+0x1c080] ;  /* 0x01c08000030c783b */ /* 0x000ea80000004200 */
[----:B0-----:R-:W3:Y:S01]  /*28a80*/  LDL.LU R16, [R1+0x80] ;  /* 0x0000800001107983 */ /* 0x001ee20000300800 */
[----:B------:R-:W3:Y:S02]  /*28a90*/  LDL.LU R17, [R1+0x84] ;  /* 0x0000840001117983 */ /* 0x000ee40000300800 */
[----:B-1----:R-:W3:Y:S02]  /*28aa0*/  LDL.LU R18, [R1+0x88] ;  /* 0x0000880001127983 */ /* 0x002ee40000300800 */
[----:B------:R-:W3:Y:S01]  /*28ab0*/  LDL.LU R19, [R1+0x8c] ;  /* 0x00008c0001137983 */ /* 0x000ee20000300800 */
[----:B--2---:R-:W-:Y:S01]  /*28ac0*/  STL.64 [R1+0x60], R12 ;  /* 0x0000600c01007387 */ /* 0x004fe20000100a00 */
[----:B------:R-:W-:Y:S02]  /*28ad0*/  STL.64 [R1+0x68], R14 ;  /* 0x0000680e01007387 */ /* 0x000fe40000100a00 */
[----:B------:R-:W0:Y:S02]  /*28ae0*/  LDSM.16.MT88.4 R12, [R3+0x1c100] ;  /* 0x01c10000030c783b */ /* 0x000e240000004200 */
[----:B0-----:R-:W-:Y:S02]  /*28af0*/  STL.64 [R1+0x50], R12 ;  /* 0x0000500c01007387 */ /* 0x001fe40000100a00 */
[----:B------:R-:W-:Y:S02]  /*28b00*/  STL.64 [R1+0x58], R14 ;  /* 0x0000580e01007387 */ /* 0x000fe40000100a00 */
[----:B------:R-:W0:Y:S02]  /*28b10*/  LDSM.16.MT88.4 R12, [R3+0x1c180] ;  /* 0x01c18000030c783b */ /* 0x000e240000004200 */
[----:B0-----:R-:W-:Y:S02]  /*28b20*/  STL.64 [R1+0x40], R12 ;  /* 0x0000400c01007387 */ /* 0x001fe40000100a00 */
[----:B------:R3:W-:Y:S02]  /*28b30*/  STL.64 [R1+0x48], R14 ;  /* 0x0000480e01007387 */ /* 0x0007e40000100a00 */
[----:B---3--:R-:W-:Y:S01]  /*28b40*/  HMMA.16816.F32.BF16 R12, R16, R4, R20 ;  /* 0x00000004100c723c */ /* 0x008fe20000041814 */
[----:B------:R-:W0:Y:S11]  /*28b50*/  LDSM.16.MT88.4 R20, [R3+0x1c280] ;  /* 0x01c280000314783b */ /* 0x000e360000004200 */
[----:B------:R-:W-:Y:S11]  /*28b60*/  @!UPT UIADD3 URZ, URZ, URZ, URZ ;  /* 0x0000003f3f3ff290 */ /* 0x000ff6000fffe03f */
[----:B------:R-:W-:Y:S01]  /*28b70*/  @!UPT UIADD3 URZ, URZ, URZ, URZ ;  /* 0x0000003f3f3ff290 */ /* 0x000fe2000fffe03f */
[----:B------:R-:W-:Y:S02]  /*28b80*/  IMAD.MOV.U32 R29, RZ, RZ, R12 ;  /* 0x000000ffff1d7224 */ /* 0x000fe400078e000c */
[----:B------:R-:W-:Y:S02]  /*28b90*/  IMAD.MOV.U32 R28, RZ, RZ, R13 ;  /* 0x000000ffff1c7224 */ /* 0x000fe400078e000d */
[----:B------:R-:W-:Y:S02]  /*28ba0*/  IMAD.MOV.U32 R0, RZ, RZ, R14 ;  /* 0x000000ffff007224 */ /* 0x000fe400078e000e */
[----:B------:R-:W-:Y:S02]  /*28bb0*/  IMAD.MOV.U32 R7, RZ, RZ, R15 ;  /* 0x000000ffff077224 */ /* 0x000fe400078e000f */
[----:B------:R-:W1:Y:S04]  /*28bc0*/  LDSM.16.MT88.4 R12, [R3+0x1c200] ;  /* 0x01c20000030c783b */ /* 0x000e680000004200 */
[----:B------:R0:W-:Y:S01]  /*28bd0*/  STL [R1+0x1c84], R7 ;  /* 0x001c840701007387 */ /* 0x0001e20000100800 */
[----:B------:R2:W-:Y:S02]  /*28be0*/  STL [R1+0x1c80], R0 ;  /* 0x001c800001007387 */ /* 0x0005e40000100800 */
[----:B------:R-:W-:Y:S02]  /*28bf0*/  STL [R1+0x1c7c], R28 ;  /* 0x001c7c1c01007387 */ /* 0x000fe40000100800 */
[----:B------:R-:W-:Y:S02]  /*28c00*/  STL [R1+0x1c78], R29 ;  /* 0x001c781d01007387 */ /* 0x000fe40000100800 */
[----:B0-----:R-:W-:-:S02]  /*28c10*/  IMAD.MOV.U32 R7, RZ, RZ, R22 ;  /* 0x000000ffff077224 */ /* 0x001fc400078e0016 */
[----:B--2---:R-:W-:Y:S01]  /*28c20*/  IMAD.MOV.U32 R0, RZ, RZ, R23 ;  /* 0x000000ffff007224 */ /* 0x004fe200078e0017 */
[----:B-1----:R0:W-:Y:S02]  /*28c30*/  STL.64 [R1+0x20], R12 ;  /* 0x0000200c01007387 */ /* 0x0021e40000100a00 */
[----:B0-----:R-:W-:Y:S02]  /*28c40*/  IMAD.MOV.U32 R13, RZ, RZ, R20 ;  /* 0x000000ffff0d7224 */ /* 0x001fe400078e0014 */
[----:B------:R-:W-:Y:S02]  /*28c50*/  IMAD.MOV.U32 R12, RZ, RZ, R21 ;  /* 0x000000ffff0c7224 */ /* 0x000fe400078e0015 */
[----:B------:R-:W0:Y:S04]  /*28c60*/  LDSM.16.MT88.4 R20, [R3+0x1c300] ;  /* 0x01c300000314783b */ /* 0x000e280000004200 */
[----:B------:R-:W-:Y:S04]  /*28c70*/  STL.64 [R1+0x28], R14 ;  /* 0x0000280e01007387 */ /* 0x000fe80000100a00 */
[----:B0-----:R-:W-:Y:S01]  /*28c80*/  STL.64 [R1+0x1ac8], R22 ;  /* 0x001ac81601007387 */ /* 0x001fe20000100a00 */
[----:B------:R0:W-:Y:S03]  /*28c90*/  STL.64 [R1+0x1ac0], R20 ;  /* 0x001ac01401007387 */ /* 0x0001e60000100a00 */
[----:B0-----:R-:W2:Y:S01]  /*28ca0*/  LDL.LU R20, [R1+0x1c0] ;  /* 0x0001c00001147983 */ /* 0x001ea20000300800 */
[----:B------:R-:W2:Y:S02]  /*28cb0*/  LDL.LU R21, [R1+0x1c4] ;  /* 0x0001c40001157983 */ /* 0x000ea40000300800 */
[----:B------:R-:W2:Y:S02]  /*28cc0*/  LDL.LU R22, [R1+0x1c8] ;  /* 0x0001c80001167983 */ /* 0x000ea40000300800 */
[----:B------:R-:W2:Y:S02]  /*28cd0*/  LDL.LU R23, [R1+0x1cc] ;  /* 0x0001cc0001177983 */ /* 0x000ea40000300800 */
[----:B--2---:R-:W-:Y:S11]  /*28ce0*/  HMMA.16816.F32.BF16 R20, R16, R8, R20 ;  /* 0x000000081014723c */ /* 0x004ff60000041814 */
[----:B------:R-:W-:Y:S11]  /*28cf0*/  @!UPT UIADD3 URZ, URZ, URZ, URZ ;  /* 0x0000003f3f3ff290 */ /* 0x000ff6000fffe03f */
[----:B------:R-:W-:Y:S02]  /*28d00*/  @!UPT UIADD3 URZ, URZ, URZ, URZ ;  /* 0x0000003f3f3ff290 */ /* 0x000fe4000fffe03f */
[----:B------:R-:W-:Y:S02]  /*28d10*/  IMAD.MOV.U32 R10, RZ, RZ, R23 ;  /* 0x000000ffff0a7224 */ /* 0x000fe400078e0017 */
[----:B------:R-:W-:Y:S02]  /*28d20*/  IMAD.MOV.U32 R11, RZ, RZ, R22 ;  /* 0x000000ffff0b7224 */ /* 0x000fe400078e0016 */
[----:B------:R-:W-:Y:S02]  /*28d30*/  IMAD.MOV.U32 R6, RZ, RZ, R21 ;  /* 0x000000ffff067224 */ /* 0x000fe400078e0015 */
[----:B------:R-:W-:Y:S01]  /*28d40*/  IMAD.MOV.U32 R18, RZ, RZ, R20 ;  /* 0x000000ffff127224 */ /* 0x000fe200078e0014 */
[----:B------:R-:W-:Y:S01]  /*28d50*/  STL [R1+0x1c94], R10 ;  /* 0x001c940a01007387 */ /* 0x000fe20000100800 */
[----:B------:R-:W-:Y:S02]  /*28d60*/  STL [R1+0x1c90], R11 ;  /* 0x001c900b01007387 */ /* 0x000fe40000100800 */
[----:B------:R0:W-:Y:S02]  /*28d70*/  STL.64 [R1+0x1cf8], R8 ;  /* 0x001cf80801007387 */ /* 0x0001e40000100a00 */
[----:B------:R-:W-:Y:S01]  /*28d80*/  STL [R1+0x1c8c], R6 ;  /* 0x001c8c0601007387 */ /* 0x000fe20000100800 */
[----:B------:R-:W-:Y:S01]  /*28d90*/  STL [R1+0x1c88], R18 ;  /* 0x001c881201007387 */ /* 0x000fe20000100800 */
[----:B------:R-:W-:-:S02]  /*28da0*/  IMAD.MOV.U32 R21, RZ, RZ, R12 ;  /* 0x000000ffff157224 */ /* 0x000fc400078e000c */
[----:B------:R-:W2:Y:S02]  /*28db0*/  LDL.LU R12, [R1+0x10] ;  /* 0x00001000010c7983 */ /* 0x000ea40000300800 */
[----:B------:R-:W-:Y:S02]  /*28dc0*/  IMAD.MOV.U32 R20, RZ, RZ, R13 ;  /* 0x000000ffff147224 */ /* 0x000fe400078e000d */
[----:B------:R-:W-:Y:S02]  /*28dd0*/  IMAD.MOV.U32 R13, RZ, RZ, R24 ;  /* 0x000000ffff0d7224 */ /* 0x000fe400078e0018 */
[----:B------:R-:W-:Y:S01]  /*28de0*/  IMAD.MOV.U32 R14, RZ, RZ, R25 ;  /* 0x000000ffff0e7224 */ /* 0x000fe200078e0019 */
[----:B------:R-:W3:Y:S01]  /*28df0*/  LDL.LU R24, [R1+0x1d0c] ;  /* 0x001d0c0001187983 */ /* 0x000ee20000300800 */
[----:B------:R-:W4:Y:S02]  /*28e00*/  LDL.LU R25, [R1+0x1d08] ;  /* 0x001d080001197983 */ /* 0x000f240000300800 */
[----:B------:R-:W-:-:S02]  /*28e10*/  IMAD.MOV.U32 R15, RZ, RZ, R26 ;  /* 0x000000ffff0f7224 */ /* 0x000fc400078e001a */
[----:B------:R-:W3:Y:S01]  /*28e20*/  LDL.LU R26, [R1+0x1d04] ;  /* 0x001d0400011a7983 */ /* 0x000ee20000300800 */
[----:B0-----:R-:W3:Y:S02]  /*28e30*/  LDL.LU R8, [R1+0x1d0] ;  /* 0x0001d00001087983 */ /* 0x001ee40000300800 */
[----:B------:R-:W3:Y:S02]  /*28e40*/  LDL.LU R9, [R1+0x1d4] ;  /* 0x0001d40001097983 */ /* 0x000ee40000300800 */
[----:B------:R-:W3:Y:S01]  /*28e50*/  LDL.LU R10, [R1+0x1d8] ;  /* 0x0001d800010a7983 */ /* 0x000ee20000300800 */
[----:B------:R-:W3:Y:S01]  /*28e60*/  LDL.LU R11, [R1+0x1dc] ;  /* 0x0001dc00010b7983 */ /* 0x000ee20000300800 */
[----:B------:R-:W-:Y:S03]  /*28e70*/  STL.64 [R1+0x1ce0], R14 ;  /* 0x001ce00e01007387 */ /* 0x000fe60000100a00 */
[----:B--2---:R0:W-:Y:S02]  /*28e80*/  STL.64 [R1+0x1cd8], R12 ;  /* 0x001cd80c01007387 */ /* 0x0041e40000100a00 */
[----:B0-----:R-:W-:-:S02]  /*28e90*/  IMAD.MOV.U32 R12, RZ, RZ, R2 ;  /* 0x000000ffff0c7224 */ /* 0x001fc400078e0002 */
[----:B------:R-:W2:Y:S01]  /*28ea0*/  LDL.LU R2, [R1+0x1d00] ;  /* 0x001d000001027983 */ /* 0x000ea20000300800 */
[----:B------:R-:W-:Y:S02]  /*28eb0*/  IMAD.MOV.U32 R22, RZ, RZ, R7 ;  /* 0x000000ffff167224 */ /* 0x000fe400078e0007 */
[----:B------:R-:W-:Y:S02]  /*28ec0*/  IMAD.MOV.U32 R23, RZ, RZ, R0 ;  /* 0x000000ffff177224 */ /* 0x000fe400078e0000 */
[----:B------:R-:W2:Y:S01]  /*28ed0*/  LDL.LU R13, [R1+0x34] ;  /* 0x00003400010d7983 */ /* 0x000ea20000300800 */
[----:B------:R-:W2:Y:S02]  /*28ee0*/  LDL.LU R14, [R1+0x38] ;  /* 0x00003800010e7983 */ /* 0x000ea40000300800 */
[----:B------:R3:W-:Y:S02]  /*28ef0*/  STL.64 [R1+0x1af8], R22 ;  /* 0x001af81601007387 */ /* 0x0007e40000100a00 */
[----:B------:R0:W-:Y:S02]  /*28f00*/  STL.64 [R1+0x1af0], R20 ;  /* 0x001af01401007387 */ /* 0x0001e40000100a00 */
[----:B---3--:R-:W-:-:S02]  /*28f10*/  IMAD.MOV.U32 R22, RZ, RZ, R24 ;  /* 0x000000ffff167224 */ /* 0x008fc400078e0018 */
[----:B0-----:R-:W-:Y:S02]  /*28f20*/  IMAD.MOV.U32 R20, RZ, RZ, R26 ;  /* 0x000000ffff147224 */ /* 0x001fe400078e001a */
[----:B----4-:R-:W-:Y:S02]  /*28f30*/  IMAD.MOV.U32 R21, RZ, RZ, R25 ;  /* 0x000000ffff157224 */ /* 0x010fe400078e0019 */
[----:B------:R-:W-:Y:S02]  /*28f40*/  IMAD.MOV.U32 R15, RZ, RZ, R27 ;  /* 0x000000ffff0f7224 */ /* 0x000fe400078e001b */
[----:B------:R-:W0:Y:S01]  /*28f50*/  LDSM.16.MT88.4 R24, [R3+0x1c380] ;  /* 0x01c380000318783b */ /* 0x000e220000004200 */
[----:B--2---:R-:W-:-:S05]  /*28f60*/  IMAD.MOV.U32 R23, RZ, RZ, R2 ;  /* 0x000000ffff177224 */ /* 0x004fca00078e0002 */
[----:B------:R-:W-:Y:S01]  /*28f70*/  STL.64 [R1+0x1cd0], R22 ;  /* 0x001cd01601007387 */ /* 0x000fe20000100a00 */
[----:B------:R1:W-:Y:S02]  /*28f80*/  STL.64 [R1+0x1cc8], R20 ;  /* 0x001cc81401007387 */ /* 0x0003e40000100a00 */
[----:B------:R-:W2:Y:S01]  /*28f90*/  LDL.LU R2, [R1+0x8cc] ;  /* 0x0008cc0001027983 */ /* 0x000ea20000300800 */
[----:B-1----:R-:W3:Y:S01]  /*28fa0*/  LDL.LU R20, [R1+0x190] ;  /* 0x0001900001147983 */ /* 0x002ee20000300800 */
[----:B------:R-:W3:Y:S02]  /*28fb0*/  LDL.LU R21, [R1+0x194] ;  /* 0x0001940001157983 */ /* 0x000ee40000300800 */
[----:B------:R-:W4:Y:S02]  /*28fc0*/  LDL.LU R22, [R1+0x198] ;  /* 0x0001980001167983 */ /* 0x000f240000300800 */
[----:B------:R-:W4:Y:S01]  /*28fd0*/  LDL.LU R23, [R1+0x19c] ;  /* 0x00019c0001177983 */ /* 0x000f220000300800 */
[----:B------:R-:W-:Y:S11]  /*28fe0*/  HMMA.16816.F32.BF16 R8, R12, R4, R8 ;  /* 0x000000040c08723c */ /* 0x000ff60000041808 */
[----:B------:R-:W-:Y:S11]  /*28ff0*/  @!UPT UIADD3 URZ, URZ, URZ, URZ ;  /* 0x0000003f3f3ff290 */ /* 0x000ff6000fffe03f */
[----:B------:R-:W-:Y:S02]  /*29000*/  @!UPT UIADD3 URZ, URZ, URZ, URZ ;  /* 0x0000003f3f3ff290 */ /* 0x000fe4000fffe03f */
[----:B------:R-:W-:Y:S02]  /*29010*/  IMAD.MOV.U32 R19, RZ, RZ, R8 ;  /* 0x000000ffff137224 */ /* 0x000fe400078e0008 */
[----:B------:R-:W-:Y:S01]  /*29020*/  IMAD.MOV.U32 R17, RZ, RZ, R9 ;  /* 0x000000ffff117224 */ /* 0x000fe200078e0009 */
[----:B----4-:R-:W-:Y:S01]  /*29030*/  STL.64 [R1+0x1cf0], R22 ;  /* 0x001cf01601007387 */ /* 0x010fe20000100a00 */
[----:B---3--:R1:W-:Y:S03]  /*29040*/  STL.64 [R1+0x1ce8], R20 ;  /* 0x001ce81401007387 */ /* 0x0083e60000100a00 */
[----:B-1----:R-:W3:Y:S01]  /*29050*/  LDL.LU R20, [R1+0x1b0] ;  /* 0x0001b00001147983 */ /* 0x002ee20000300800 */
[----:B------:R-:W3:Y:S02]  /*29060*/  LDL.LU R21, [R1+0x1b4] ;  /* 0x0001b40001157983 */ /* 0x000ee40000300800 */
[----:B------:R-:W3:Y:S02]  /*29070*/  LDL.LU R22, [R1+0x1b8] ;  /* 0x0001b80001167983 */ /* 0x000ee40000300800 */
[----:B------:R-:W3:Y:S01]  /*29080*/  LDL.LU R23, [R1+0x1bc] ;  /* 0x0001bc0001177983 */ /* 0x000ee20000300800 */
[----:B0-----:R-:W-:Y:S01]  /*29090*/  STL.64 [R1+0x1aa8], R26 ;  /* 0x001aa81a01007387 */ /* 0x001fe20000100a00 */
[----:B------:R0:W-:Y:S03]  /*290a0*/  STL.64 [R1+0x1aa0], R24 ;  /* 0x001aa01801007387 */ /* 0x0001e60000100a00 */
[----:B0-----:R-:W4:Y:S01]  /*290b0*/  LDL.LU R24, [R1+0x180] ;  /* 0x0001800001187983 */ /* 0x001f220000300800 */
[----:B------:R-:W4:Y:S02]  /*290c0*/  LDL.LU R25, [R1+0x184] ;  /* 0x0001840001197983 */ /* 0x000f240000300800 */
[----:B------:R-:W4:Y:S02]  /*290d0*/  LDL.LU R26, [R1+0x188] ;  /* 0x00018800011a7983 */ /* 0x000f240000300800 */
[----:B------:R-:W4:Y:S01]  /*290e0*/  LDL.LU R27, [R1+0x18c] ;  /* 0x00018c00011b7983 */ /* 0x000f220000300800 */
[----:B------:R0:W-:Y:S01]  /*290f0*/  STL [R1+0x1960], R3 ;  /* 0x0019600301007387 */ /* 0x0001e20000100800 */
[----:B------:R-:W3:Y:S02]  /*29100*/  LDL.LU.64 R8, [R1+0x1cf8] ;  /* 0x001cf80001087983 */ /* 0x000ee40000300a00 */
[----:B------:R-:W-:-:S02]  /*29110*/  IMAD.MOV.U32 R16, RZ, RZ, R10 ;  /* 0x000000ffff107224 */ /* 0x000fc400078e000a */
[----:B0-----:R-:W-:-:S05]  /*29120*/  IMAD.MOV.U32 R3, RZ, RZ, R11 ;  /* 0x000000ffff037224 */ /* 0x001fca00078e000b */
[----:B------:R-:W-:Y:S01]  /*29130*/  STL [R1+0x1ca4], R3 ;  /* 0x001ca40301007387 */ /* 0x000fe20000100800 */
[----:B------:R0:W-:Y:S02]  /*29140*/  STL [R1+0x1ca0], R16 ;  /* 0x001ca01001007387 */ /* 0x0001e40000100800 */
[----:B------:R1:W-:Y:S02]  /*29150*/  STL [R1+0x1c9c], R17 ;  /* 0x001c9c1101007387 */ /* 0x0003e40000100800 */
[----:B------:R2:W-:Y:S01]  /*29160*/  STL [R1+0x1c98], R19 ;  /* 0x001c981301007387 */ /* 0x0005e20000100800 */
[----:B0-----:R-:W4:Y:S01]  /*29170*/  LDL.LU R16, [R1+0x1a0] ;  /* 0x0001a00001107983 */ /* 0x001f220000300800 */
[----:B-1----:R-:W4:Y:S02]  /*29180*/  LDL.LU R17, [R1+0x1a4] ;  /* 0x0001a40001117983 */ /* 0x002f240000300800 */
[----:B------:R-:W4:Y:S02]  /*29190*/  LDL.LU R18, [R1+0x1a8] ;  /* 0x0001a80001127983 */ /* 0x000f240000300800 */
[----:B--2---:R-:W4:Y:S01]  /*291a0*/  LDL.LU R19, [R1+0x1ac] ;  /* 0x0001ac0001137983 */ /* 0x004f220000300800 */
[----:B---3--:R-:W-:Y:S01]  /*291b0*/  HMMA.16816.F32.BF16 R12, R12, R8, R20 ;  /* 0x000000080c0c723c */ /* 0x008fe20000041814 */
[----:B------:R-:W2:Y:S01]  /*291c0*/  LDL.LU.64 R22, [R1+0x1cf0] ;  /* 0x001cf00001167983 */ /* 0x000ea20000300a00 */
[----:B------:R-:W2:Y:S11]  /*291d0*/  LDL.LU.64 R20, [R1+0x1ce8] ;  /* 0x001ce80001147983 */ /* 0x000eb60000300a00 */
[----:B------:R-:W-:Y:S11]  /*291e0*/  @!UPT UIADD3 URZ, URZ, URZ, URZ ;  /* 0x0000003f3f3ff290 */ /* 0x000ff6000fffe03f */
[----:B------:R-:W-:Y:S02]  /*291f0*/  IMAD.MOV.U32 R28, RZ, RZ, R14 ;  /* 0x000000ffff1c7224 */ /* 0x000fe400078e000e */
[----:B------:R-:W-:Y:S02]  /*29200*/  IMAD.MOV.U32 R29, RZ, RZ, R15 ;  /* 0x000000ffff1d7224 */ /* 0x000fe400078e000f */
[----:B------:R-:W-:Y:S02]  /*29210*/  IMAD.MOV.U32 R7, RZ, RZ, R12 ;  /* 0x000000ffff077224 */ /* 0x000fe400078e000c */
[----:B------:R-:W-:Y:S01]  /*29220*/  IMAD.MOV.U32 R0, RZ, RZ, R13 ;  /* 0x000000ffff007224 */ /* 0x000fe200078e000d */
[----:B------:R-:W4:Y:S01]  /*29230*/  LDL.LU.64 R14, [R1+0x1ce0] ;  /* 0x001ce000010e7983 */ /* 0x000f220000300a00 */
[----:B------:R-:W4:Y:S02]  /*29240*/  LDL.LU.64 R12, [R1+0x1cd8] ;  /* 0x001cd800010c7983 */ /* 0x000f240000300a00 */
[----:B------:R0:W-:Y:S02]  /*29250*/  STL [R1+0x1cb4], R29 ;  /* 0x001cb41d01007387 */ /* 0x0001e40000100800 */
[----:B------:R1:W-:Y:S01]  /*29260*/  STL [R1+0x1cb0], R28 ;  /* 0x001cb01c01007387 */ /* 0x0003e20000100800 */
[----:B------:R3:W-:Y:S01]  /*29270*/  STL [R1+0x1cac], R0 ;  /* 0x001cac0001007387 */ /* 0x0007e20000100800 */
[----:B------:R0:W-:Y:S01]  /*29280*/  STL [R1+0x1ca8], R7 ;  /* 0x001ca80701007387 */ /* 0x0001e20000100800 */
[C---:B----4-:R-:W-:Y:S08]  /*29290*/  HMMA.16816.F32.BF16 R16, R12.reuse, R4, R16 ;  /* 0x000000040c10723c */ /* 0x050ff00000041810 */
[----:B--2---:R-:W-:Y:S01]  /*292a0*/  HMMA.16816.F32.BF16 R12, R12, R8, R20 ;  /* 0x000000080c0c723c */ /* 0x004fe20000041814 */
[----:B------:R-:W2:Y:S01]  /*292b0*/  LDL.LU.64 R22, [R1+0x1cd0] ;  /* 0x001cd00001167983 */ /* 0x000ea20000300a00 */
[----:B------:R-:W2:Y:S11]  /*292c0*/  LDL.LU.64 R20, [R1+0x1cc8] ;  /* 0x001cc80001147983 */ /* 0x000eb60000300a00 */
[----:B------:R-:W-:Y:S03]  /*292d0*/  @!UPT UIADD3 URZ, URZ, URZ, URZ ;  /* 0x0000003f3f3ff290 */ /* 0x000fe6000fffe03f */
[----:B------:R-:W-:Y:S02]  /*292e0*/  IMAD.MOV.U32 R6, RZ, RZ, R18 ;  /* 0x000000ffff067224 */ /* 0x000fe400078e0012 */
[----:B------:R-:W-:Y:S02]  /*292f0*/  IMAD.MOV.U32 R11, RZ, RZ, R17 ;  /* 0x000000ffff0b7224 */ /* 0x000fe400078e0011 */
[----:B------:R-:W-:Y:S02]  /*29300*/  IMAD.MOV.U32 R18, RZ, RZ, R19 ;  /* 0x000000ffff127224 */ /* 0x000fe400078e0013 */
[----:B------:R-:W-:Y:S02]  /*29310*/  IMAD.MOV.U32 R10, RZ, RZ, R16 ;  /* 0x000000ffff0a7224 */ /* 0x000fe400078e0010 */
[----:B------:R-:W-:Y:S02]  /*29320*/  IMAD.MOV.U32 R17, RZ, RZ, R14 ;  /* 0x000000ffff117224 */ /* 0x000fe400078e000e */
[----:B------:R-:W-:-:S02]  /*29330*/  IMAD.MOV.U32 R19, RZ, RZ, R15 ;  /* 0x000000ffff137224 */ /* 0x000fc400078e000f */
[----:B------:R-:W-:Y:S02]  /*29340*/  IMAD.MOV.U32 R3, RZ, RZ, R12 ;  /* 0x000000ffff037224 */ /* 0x000fe400078e000c */
[----:B------:R-:W-:Y:S01]  /*29350*/  IMAD.MOV.U32 R16, RZ, RZ, R13 ;  /* 0x000000ffff107224 */ /* 0x000fe200078e000d */
[----:B------:R-:W4:Y:S01]  /*29360*/  LDL.LU.64 R14, [R1+0x1cc0] ;  /* 0x001cc000010e7983 */ /* 0x000f220000300a00 */
[----:B------:R-:W4:Y:S02]  /*29370*/  LDL.LU.64 R12, [R1+0x1cb8] ;  /* 0x001cb800010c7983 */ /* 0x000f240000300a00 */
[C---:B----4-:R-:W-:Y:S11]  /*29380*/  HMMA.16816.F32.BF16 R24, R12.reuse, R4, R24 ;  /* 0x000000040c18723c */ /* 0x050ff60000041818 */
[----:B------:R-:W-:Y:S11]  /*29390*/  @!UPT UIADD3 URZ, URZ, URZ, URZ ;  /* 0x0000003f3f3ff290 */ /* 0x000ff6000fffe03f */
[----:B------:R-:W-:Y:S02]  /*293a0*/  @!UPT UIADD3 URZ, URZ, URZ, URZ ;  /* 0x0000003f3f3ff290 */ /* 0x000fe4000fffe03f */
[----:B0-----:R-:W-:Y:S02]  /*293b0*/  IMAD.MOV.U32 R29, RZ, RZ, R24 ;  /* 0x000000ffff1d7224 */ /* 0x001fe400078e0018 */
[----:B-1----:R-:W-:Y:S02]  /*293c0*/  IMAD.MOV.U32 R28, RZ, RZ, R25 ;  /* 0x000000ffff1c7224 */ /* 0x002fe400078e0019 */
[----:B---3--:R-:W-:Y:S02]  /*293d0*/  IMAD.MOV.U32 R0, RZ, RZ, R26 ;  /* 0x000000ffff007224 */ /* 0x008fe400078e001a */
[----:B------:R-:W-:Y:S02]  /*293e0*/  IMAD.MOV.U32 R7, RZ, RZ, R27 ;  /* 0x000000ffff077224 */ /* 0x000fe400078e001b */
[----:B--2---:R-:W-:Y:S01]  /*293f0*/  HMMA.16816.F32.BF16 R24, R12, R8, R20 ;  /* 0x000000080c18723c */ /* 0x004fe20000041814 */
[----:B------:R-:W2:Y:S01]  /*29400*/  LDL.LU R20, [R1+0x20] ;  /* 0x0000200001147983 */ /* 0x000ea20000300800 */
[----:B------:R-:W2:Y:S02]  /*29410*/  LDL.LU R21, [R1+0x24] ;  /* 0x0000240001157983 */ /* 0x000ea40000300800 */
[----:B------:R-:W3:Y:S02]  /*29420*/  LDL.LU R22, [R1+0x28] ;  /* 0x0000280001167983 */ /* 0x000ee40000300800 */
[----:B------:R-:W3:Y:S02]  /*29430*/  LDL.LU R23, [R1+0x2c] ;  /* 0x00002c0001177983 */ /* 0x000ee40000300800 */
[----:B---3--:R-:W-:Y:S01]  /*29440*/  STL.64 [R1+0x1b28], R22 ;  /* 0x001b281601007387 */ /* 0x008fe20000100a00 */
[----:B--2---:R-:W-:Y:S11]  /*29450*/  STL.64 [R1+0x1b20], R20 ;  /* 0x001b201401007387 */ /* 0x004ff60000100a00 */
[----:B------:R-:W-:Y:S03]  /*29460*/  @!UPT UIADD3 URZ, URZ, URZ, URZ ;  /* 0x0000003f3f3ff290 */ /* 0x000fe6000fffe03f */
[----:B------:R-:W-:Y:S02]  /*29470*/  STL.64 [R1+0x1ab8], R26 ;  /* 0x001ab81a01007387 */ /* 0x000fe40000100a00 */
[----:B------:R0:W-:Y:S02]  /*29480*/  STL.64 [R1+0x1ab0], R24 ;  /* 0x001ab01801007387 */ /* 0x0001e40000100a00 */
[----:B0-----:R-:W-:Y:S02]  /*29490*/  IMAD.MOV.U32 R24, RZ, RZ, R29 ;  /* 0x000000ffff187224 */ /* 0x001fe400078e001d */
[----:B------:R-:W-:Y:S01]  /*294a0*/  IMAD.MOV.U32 R25, RZ, RZ, R28 ;  /* 0x000000ffff197224 */ /* 0x000fe200078e001c */
[----:B------:R-:W2:Y:S01]  /*294b0*/  LDL.LU R29, [R1+0x1cb4] ;  /* 0x001cb400011d7983 */ /* 0x000ea20000300800 */
[----:B------:R-:W3:Y:S02]  /*294c0*/  LDL.LU R28, [R1+0x1cb0] ;  /* 0x001cb000011c7983 */ /* 0x000ee40000300800 */
[----:B------:R-:W-:-:S02]  /*294d0*/  IMAD.MOV.U32 R26, RZ, RZ, R0 ;  /* 0x000000ffff1a7224 */ /* 0x000fc400078e0000 */
[----:B------:R-:W-:Y:S01]  /*294e0*/  IMAD.MOV.U32 R27, RZ, RZ, R7 ;  /* 0x000000ffff1b7224 */ /* 0x000fe200078e0007 */
[----:B------:R-:W4:Y:S01]  /*294f0*/  LDL.LU R0, [R1+0x1cac] ;  /* 0x001cac0001007983 */ /* 0x000f220000300800 */
[----:B------:R-:W2:Y:S02]  /*29500*/  LDL.LU R7, [R1+0x1ca8] ;  /* 0x001ca80001077983 */ /* 0x000ea40000300800 */
[----:B------:R-:W2:Y:S02]  /*29510*/  LDL.LU R20, [R1+0x40] ;  /* 0x0000400001147983 */ /* 0x000ea40000300800 */
[----:B------:R-:W2:Y:S01]  /*29520*/  LDL.LU R21, [R1+0x44] ;  /* 0x0000440001157983 */ /* 0x000ea20000300800 */
[----:B------:R-:W2:Y:S01]  /*29530*/  LDL.LU R22, [R1+0x48] ;  /* 0x0000480001167983 */ /* 0x000ea20000300800 */
[----:B------:R-:W2:Y:S03]  /*29540*/  LDL.LU R23, [R1+0x4c] ;  /* 0x00004c0001177983 */ /* 0x000ea60000300800 */
[----:B--2---:R-:W-:Y:S01]  /*29550*/  STL.64 [R1+0x1b58], R22 ;  /* 0x001b581601007387 */ /* 0x004fe20000100a00 */
[----:B------:R-:W-:Y:S02]  /*29560*/  STL.64 [R1+0x1b50], R20 ;  /* 0x001b501401007387 */ /* 0x000fe40000100a00 */
[----:B------:R0:W-:Y:S02]  /*29570*/  STL.64 [R1+0x1ad8], R26 ;  /* 0x001ad81a01007387 */ /* 0x0001e40000100a00 */
[----:B------:R1:W-:Y:S02]  /*29580*/  STL.64 [R1+0x1ad0], R24 ;  /* 0x001ad01801007387 */ /* 0x0003e40000100a00 */
[----:B0-----:R-:W-:-:S02]  /*29590*/  IMAD.MOV.U32 R26, RZ, RZ, R17 ;  /* 0x000000ffff1a7224 */ /* 0x001fc400078e0011 */
[----:B-1----:R-:W-:Y:S02]  /*295a0*/  IMAD.MOV.U32 R24, RZ, RZ, R3 ;  /* 0x000000ffff187224 */ /* 0x002fe400078e0003 */
[----:B------:R-:W-:Y:S01]  /*295b0*/  IMAD.MOV.U32 R27, RZ, RZ, R19 ;  /* 0x000000ffff1b7224 */ /* 0x000fe200078e0013 */
[----:B------:R-:W2:Y:S01]  /*295c0*/  LDL.LU R3, [R1+0x1ca4] ;  /* 0x001ca40001037983 */ /* 0x000ea20000300800 */
[----:B------:R-:W-:Y:S02]  /*295d0*/  IMAD.MOV.U32 R25, RZ, RZ, R16 ;  /* 0x000000ffff197224 */ /* 0x000fe400078e0010 */
[----:B------:R-:W2:Y:S02]  /*295e0*/  LDL.LU R16, [R1+0x1ca0] ;  /* 0x001ca00001107983 */ /* 0x000ea40000300800 */
[----:B------:R-:W2:Y:S01]  /*295f0*/  LDL.LU R17, [R1+0x1c9c] ;  /* 0x001c9c0001117983 */ /* 0x000ea20000300800 */
[----:B------:R-:W2:Y:S01]  /*29600*/  LDL.LU R19, [R1+0x1c98] ;  /* 0x001c980001137983 */ /* 0x000ea20000300800 */
[----:B------:R-:W-:Y:S02]  /*29610*/  STL.64 [R1+0x1ae8], R26 ;  /* 0x001ae81a01007387 */ /* 0x000fe40000100a00 */
[----:B------:R0:W-:Y:S02]  /*29620*/  STL.64 [R1+0x1ae0], R24 ;  /* 0x001ae01801007387 */ /* 0x0001e40000100a00 */
[----:B0-----:R-:W-:-:S02]  /*29630*/  IMAD.MOV.U32 R24, RZ, RZ, R10 ;  /* 0x000000ffff187224 */ /* 0x001fc400078e000a */
[----:B------:R-:W-:Y:S01]  /*29640*/  IMAD.MOV.U32 R25, RZ, RZ, R11 ;  /* 0x000000ffff197224 */ /* 0x000fe200078e000b */
[----:B------:R-:W2:Y:S01]  /*29650*/  LDL.LU R10, [R1+0x1c94] ;  /* 0x001c9400010a7983 */ /* 0x000ea20000300800 */
[----:B------:R-:W2:Y:S02]  /*29660*/  LDL.LU R11, [R1+0x1c90] ;  /* 0x001c9000010b7983 */ /* 0x000ea40000300800 */
[----:B------:R-:W-:Y:S02]  /*29670*/  IMAD.MOV.U32 R26, RZ, RZ, R6 ;  /* 0x000000ffff1a7224 */ /* 0x000fe400078e0006 */
[----:B------:R-:W-:Y:S01]  /*29680*/  IMAD.MOV.U32 R27, RZ, RZ, R18 ;  /* 0x000000ffff1b7224 */ /* 0x000fe200078e0012 */
[----:B------:R-:W2:Y:S01]  /*29690*/  LDL.LU R6, [R1+0x1c8c] ;  /* 0x001c8c0001067983 */ /* 0x000ea20000300800 */
        /* <DEDUP_REMOVED lines=9> */
[----:B---3--:R-:W-:-:S02]  /*29730*/  IMAD.MOV.U32 R26, RZ, RZ, R28 ;  /* 0x000000ffff1a7224 */ /* 0x008fc400078e001c */
[----:B0-----:R-:W-:Y:S02]  /*29740*/  IMAD.MOV.U32 R24, RZ, RZ, R7 ;  /* 0x000000ffff187224 */ /* 0x001fe400078e0007 */
[----:B------:R-:W-:Y:S01]  /*29750*/  IMAD.MOV.U32 R27, RZ, RZ, R29 ;  /* 0x000000ffff1b7224 */ /* 0x000fe200078e001d */
[----:B------:R-:W2:Y:S01]  /*29760*/  LDL.LU R7, [R1+0x1c84] ;  /* 0x001c840001077983 */ /* 0x000ea20000300800 */
[----:B----4-:R-:W-:Y:S02]  /*29770*/  IMAD.MOV.U32 R25, RZ, RZ, R0 ;  /* 0x000000ffff197224 */ /* 0x010fe400078e0000 */
[----:B------:R-:W3:Y:S02]  /*29780*/  LDL.LU R0, [R1+0x1c80] ;  /* 0x001c800001007983 */ /* 0x000ee40000300800 */
[----:B------:R-:W4:Y:S01]  /*29790*/  LDL.LU R28, [R1+0x1c7c] ;  /* 0x001c7c00011c7983 */ /* 0x000f220000300800 */
        /* <DEDUP_REMOVED lines=8> */
[----:B------:R-:W2:Y:S01]  /*29820*/  LDL.LU R16, [R1+0x1c6c] ;  /* 0x001c6c0001107983 */ /* 0x000ea20000300800 */
[----:B------:R-:W2:Y:S02]  /*29830*/  LDL.LU R20, [R1+0x60] ;  /* 0x0000600001147983 */ /* 0x000ea40000300800 */
[----:B------:R-:W2:Y:S02]  /*29840*/  LDL.LU R21, [R1+0x64] ;  /* 0x0000640001157983 */ /* 0x000ea40000300800 */
[----:B------:R-:W2:Y:S01]  /*29850*/  LDL.LU R22, [R1+0x68] ;  /* 0x0000680001167983 */ /* 0x000ea20000300800 */
[----:B------:R-:W2:Y:S01]  /*29860*/  LDL.LU R23, [R1+0x6c] ;  /* 0x00006c0001177983 */ /* 0x000ea20000300800 */
[----:B------:R-:W-:-:S03]  /*29870*/  IMAD.MOV.U32 R27, RZ, RZ, R3 ;  /* 0x000000ffff1b7224 */ /* 0x000fc600078e0003 */
[----:B--2---:R-:W-:Y:S01]  /*29880*/  STL.64 [R1+0x1bb8], R22 ;  /* 0x001bb81601007387 */ /* 0x004fe20000100a00 */
[----:B------:R-:W-:Y:S02]  /*29890*/  STL.64 [R1+0x1bb0], R20 ;  /* 0x001bb01401007387 */ /* 0x000fe40000100a00 */
[----:B------:R-:W-:Y:S02]  /*298a0*/  STL.64 [R1+0x1b38], R26 ;  /* 0x001b381a01007387 */ /* 0x000fe40000100a00 */
[----:B------:R0:W-:Y:S02]  /*298b0*/  STL.64 [R1+0x1b30], R24 ;  /* 0x001b301801007387 */ /* 0x0001e40000100a00 */
[----:B0-----:R-:W-:Y:S02]  /*298c0*/  IMAD.MOV.U32 R24, RZ, RZ, R18 ;  /* 0x000000ffff187224 */ /* 0x001fe400078e0012 */
[----:B------:R-:W2:Y:S01]  /*298d0*/  LDL.LU R18, [R1+0x1c68] ;  /* 0x001c680001127983 */ /* 0x000ea20000300800 */
[----:B------:R-:W-:-:S02]  /*298e0*/  IMAD.MOV.U32 R25, RZ, RZ, R6 ;  /* 0x000000ffff197224 */ /* 0x000fc400078e0006 */
[----:B------:R-:W3:Y:S02]  /*298f0*/  LDL.LU R6, [R1+0x1c64] ;  /* 0x001c640001067983 */ /* 0x000ee40000300800 */
[----:B------:R-:W-:Y:S02]  /*29900*/  IMAD.MOV.U32 R26, RZ, RZ, R11 ;  /* 0x000000ffff1a7224 */ /* 0x000fe400078e000b */
[----:B------:R-:W-:Y:S01]  /*29910*/  IMAD.MOV.U32 R27, RZ, RZ, R10 ;  /* 0x000000ffff1b7224 */ /* 0x000fe200078e000a */
[----:B------:R-:W3:Y:S01]  /*29920*/  LDL.LU R11, [R1+0x1c60] ;  /* 0x001c6000010b7983 */ /* 0x000ee20000300800 */
[----:B------:R-:W3:Y:S02]  /*29930*/  LDL.LU R10, [R1+0x1c5c] ;  /* 0x001c5c00010a7983 */ /* 0x000ee40000300800 */
[----:B------:R-:W-:Y:S02]  /*29940*/  IMAD.MOV.U32 R20, RZ, RZ, R16 ;  /* 0x000000ffff147224 */ /* 0x000fe400078e0010 */
[----:B------:R-:W-:Y:S01]  /*29950*/  IMAD.MOV.U32 R23, RZ, RZ, R19 ;  /* 0x000000ffff177224 */ /* 0x000fe200078e0013 */
[----:B------:R-:W3:Y:S01]  /*29960*/  LDL.LU R16, [R1+0x1c58] ;  /* 0x001c580001107983 */ /* 0x000ee20000300800 */
[----:B------:R-:W-:-:S02]  /*29970*/  IMAD.MOV.U32 R21, RZ, RZ, R17 ;  /* 0x000000ffff157224 */ /* 0x000fc400078e0011 */
[----:B------:R-:W3:Y:S02]  /*29980*/  LDL.LU R17, [R1+0x1c54] ;  /* 0x001c540001117983 */ /* 0x000ee40000300800 */
[----:B--2---:R-:W-:Y:S02]  /*29990*/  IMAD.MOV.U32 R22, RZ, RZ, R18 ;  /* 0x000000ffff167224 */ /* 0x004fe400078e0012 */
[----:B------:R-:W2:Y:S01]  /*299a0*/  LDL.LU R18, [R1+0x1c50] ;  /* 0x001c500001127983 */ /* 0x000ea20000300800 */
[----:B------:R-:W2:Y:S02]  /*299b0*/  LDL.LU R19, [R1+0x1c4c] ;  /* 0x001c4c0001137983 */ /* 0x000ea40000300800 */
[----:B------:R-:W-:Y:S02]  /*299c0*/  STL.64 [R1+0x1be8], R22 ;  /* 0x001be81601007387 */ /* 0x000fe40000100a00 */
[----:B------:R-:W-:Y:S01]  /*299d0*/  STL.64 [R1+0x1be0], R20 ;  /* 0x001be01401007387 */ /* 0x000fe20000100a00 */
[----:B------:R3:W-:Y:S01]  /*299e0*/  STL.64 [R1+0x1b48], R26 ;  /* 0x001b481a01007387 */ /* 0x0007e20000100a00 */
[----:B------:R0:W-:Y:S02]  /*299f0*/  STL.64 [R1+0x1b40], R24 ;  /* 0x001b401801007387 */ /* 0x0001e40000100a00 */
[----:B---3--:R-:W-:-:S02]  /*29a00*/  IMAD.MOV.U32 R26, RZ, RZ, R0 ;  /* 0x000000ffff1a7224 */ /* 0x008fc400078e0000 */
[----:B0-----:R-:W-:Y:S02]  /*29a10*/  IMAD.MOV.U32 R24, RZ, RZ, R29 ;  /* 0x000000ffff187224 */ /* 0x001fe400078e001d */
[----:B------:R-:W-:Y:S01]  /*29a20*/  IMAD.MOV.U32 R27, RZ, RZ, R7 ;  /* 0x000000ffff1b7224 */ /* 0x000fe200078e0007 */
[----:B------:R-:W3:Y:S01]  /*29a30*/  LDL.LU R29, [R1+0x1c48] ;  /* 0x001c4800011d7983 */ /* 0x000ee20000300800 */
[----:B----4-:R-:W-:Y:S02]  /*29a40*/  IMAD.MOV.U32 R25, RZ, RZ, R28 ;  /* 0x000000ffff197224 */ /* 0x010fe400078e001c */
[----:B------:R-:W4:Y:S02]  /*29a50*/  LDL.LU R28, [R1+0x1c44] ;  /* 0x001c4400011c7983 */ /* 0x000f240000300800 */
[----:B------:R-:W2:Y:S01]  /*29a60*/  LDL.LU R0, [R1+0x1c40] ;  /* 0x001c400001007983 */ /* 0x000ea20000300800 */
[----:B------:R-:W2:Y:S01]  /*29a70*/  LDL.LU R7, [R1+0x1c3c] ;  /* 0x001c3c0001077983 */ /* 0x000ea20000300800 */
[----:B------:R-:W-:Y:S02]  /*29a80*/  STL.64 [R1+0x1b68], R26 ;  /* 0x001b681a01007387 */ /* 0x000fe40000100a00 */
[----:B------:R0:W-:Y:S02]  /*29a90*/  STL.64 [R1+0x1b60], R24 ;  /* 0x001b601801007387 */ /* 0x0001e40000100a00 */
[----:B0-----:R-:W2:Y:S01]  /*29aa0*/  LDL.LU R24, [R1+0xe0] ;  /* 0x0000e00001187983 */ /* 0x001ea20000300800 */
[----:B------:R-:W-:-:S02]  /*29ab0*/  IMAD.MOV.U32 R25, RZ, RZ, R10 ;  /* 0x000000ffff197224 */ /* 0x000fc400078e000a */
        /* <DEDUP_REMOVED lines=13> */
[----:B------:R3:W-:Y:S02]  /*29b90*/  STL.64 [R1+0x1b78], R26 ;  /* 0x001b781a01007387 */ /* 0x0007e40000100a00 */
[----:B---3--:R-:W-:-:S02]  /*29ba0*/  IMAD.MOV.U32 R27, RZ, RZ, R29 ;  /* 0x000000ffff1b7224 */ /* 0x008fc400078e001d */
[----:B----4-:R-:W-:Y:S01]  /*29bb0*/  IMAD.MOV.U32 R26, RZ, RZ, R28 ;  /* 0x000000ffff1a7224 */ /* 0x010fe200078e001c */
[----:B--2---:R0:W-:Y:S02]  /*29bc0*/  STL.64 [R1+0x1b70], R24 ;  /* 0x001b701801007387 */ /* 0x0041e40000100a00 */
[----:B0-----:R-:W-:Y:S02]  /*29bd0*/  IMAD.MOV.U32 R24, RZ, RZ, R7 ;  /* 0x000000ffff187224 */ /* 0x001fe400078e0007 */
[----:B------:R-:W-:Y:S01]  /*29be0*/  IMAD.MOV.U32 R25, RZ, RZ, R0 ;  /* 0x000000ffff197224 */ /* 0x000fe200078e0000 */
[----:B------:R-:W2:Y:S01]  /*29bf0*/  LDL.LU R7, [R1+0x1c2c] ;  /* 0x001c2c0001077983 */ /* 0x000ea20000300800 */
[----:B------:R-:W3:Y:S02]  /*29c00*/  LDL.LU R0, [R1+0x1c28] ;  /* 0x001c280001007983 */ /* 0x000ee40000300800 */
[----:B------:R-:W4:Y:S02]  /*29c10*/  LDL.LU R28, [R1+0x1c24] ;  /* 0x001c2400011c7983 */ /* 0x000f240000300800 */
[----:B------:R-:W4:Y:S01]  /*29c20*/  LDL.LU R29, [R1+0x1c20] ;  /* 0x001c2000011d7983 */ /* 0x000f220000300800 */
[----:B------:R-:W-:Y:S01]  /*29c30*/  STL.64 [R1+0x1b98], R26 ;  /* 0x001b981a01007387 */ /* 0x000fe20000100a00 */
[----:B------:R0:W-:Y:S03]  /*29c40*/  STL.64 [R1+0x1b90], R24 ;  /* 0x001b901801007387 */ /* 0x0001e60000100a00 */
[----:B0-----:R-:W4:Y:S01]  /*29c50*/  LDL.LU R24, [R1+0x100] ;  /* 0x0001000001187983 */ /* 0x001f220000300800 */
[----:B------:R-:W-:-:S02]  /*29c60*/  IMAD.MOV.U32 R26, RZ, RZ, R11 ;  /* 0x000000ffff1a7224 */ /* 0x000fc400078e000b */
[----:B------:R-:W-:Y:S02]  /*29c70*/  IMAD.MOV.U32 R27, RZ, RZ, R10 ;  /* 0x000000ffff1b7224 */ /* 0x000fe400078e000a */
[----:B------:R-:W-:Y:S02]  /*29c80*/  IMAD.MOV.U32 R25, RZ, RZ, R6 ;  /* 0x000000ffff197224 */ /* 0x000fe400078e0006 */
[----:B------:R-:W4:Y:S01]  /*29c90*/  LDL.LU R6, [R1+0x1c1c] ;  /* 0x001c1c0001067983 */ /* 0x000f220000300800 */
[----:B------:R-:W4:Y:S02]  /*29ca0*/  LDL.LU R11, [R1+0x1c18] ;  /* 0x001c1800010b7983 */ /* 0x000f240000300800 */
[----:B------:R-:W4:Y:S02]  /*29cb0*/  LDL.LU R10, [R1+0x1c14] ;  /* 0x001c1400010a7983 */ /* 0x000f240000300800 */
[----:B------:R2:W-:Y:S02]  /*29cc0*/  STL.64 [R1+0x1ba8], R26 ;  /* 0x001ba81a01007387 */ /* 0x0005e40000100a00 */
[----:B--2---:R-:W-:-:S02]  /*29cd0*/  IMAD.MOV.U32 R27, RZ, RZ, R7 ;  /* 0x000000ffff1b7224 */ /* 0x004fc400078e0007 */
[----:B---3--:R-:W-:Y:S01]  /*29ce0*/  IMAD.MOV.U32 R26, RZ, RZ, R0 ;  /* 0x000000ffff1a7224 */ /* 0x008fe200078e0000 */
[----:B----4-:R0:W-:Y:S02]  /*29cf0*/  STL.64 [R1+0x1ba0], R24 ;  /* 0x001ba01801007387 */ /* 0x0101e40000100a00 */
[----:B0-----:R-:W-:Y:S02]  /*29d00*/  IMAD.MOV.U32 R24, RZ, RZ, R29 ;  /* 0x000000ffff187224 */ /* 0x001fe400078e001d */
[----:B------:R-:W-:Y:S01]  /*29d10*/  IMAD.MOV.U32 R25, RZ, RZ, R28 ;  /* 0x000000ffff197224 */ /* 0x000fe200078e001c */
[----:B------:R-:W2:Y:S01]  /*29d20*/  LDL.LU R29, [R1+0x1c10] ;  /* 0x001c1000011d7983 */ /* 0x000ea20000300800 */
[----:B------:R-:W3:Y:S02]  /*29d30*/  LDL.LU R28, [R1+0x1c0c] ;  /* 0x001c0c00011c7983 */ /* 0x000ee40000300800 */
[----:B------:R-:W4:Y:S02]  /*29d40*/  LDL.LU R0, [R1+0x1c08] ;  /* 0x001c080001007983 */ /* 0x000f240000300800 */
[----:B------:R-:W2:Y:S01]  /*29d50*/  LDL.LU R7, [R1+0x1c04] ;  /* 0x001c040001077983 */ /* 0x000ea20000300800 */
[----:B------:R-:W-:Y:S01]  /*29d60*/  STL.64 [R1+0x1bc8], R26 ;  /* 0x001bc81a01007387 */ /* 0x000fe20000100a00 */
[----:B------:R0:W-:Y:S03]  /*29d70*/  STL.64 [R1+0x1bc0], R24 ;  /* 0x001bc01801007387 */ /* 0x0001e60000100a00 */
[----:B0-----:R-:W2:Y:S01]  /*29d80*/  LDL.LU R24, [R1+0x120] ;  /* 0x0001200001187983 */ /* 0x001ea20000300800 */
[----:B------:R-:W-:-:S02]  /*29d90*/  IMAD.MOV.U32 R26, RZ, RZ, R11 ;  /* 0x000000ffff1a7224 */ /* 0x000fc400078e000b */
[----:B------:R-:W-:Y:S02]  /*29da0*/  IMAD.MOV.U32 R27, RZ, RZ, R6 ;  /* 0x000000ffff1b7224 */ /* 0x000fe400078e0006 */
[----:B------:R-:W-:Y:S02]  /*29db0*/  IMAD.MOV.U32 R25, RZ, RZ, R10 ;  /* 0x000000ffff197224 */ /* 0x000fe400078e000a */
[----:B------:R-:W3:Y:S01]  /*29dc0*/  LDL.LU R10, [R1+0x1c00] ;  /* 0x001c0000010a7983 */ /* 0x000ee20000300800 */
[----:B------:R-:W3:Y:S02]  /*29dd0*/  LDL.LU R11, [R1+0x1bfc] ;  /* 0x001bfc00010b7983 */ /* 0x000ee40000300800 */
[----:B------:R-:W3:Y:S02]  /*29de0*/  LDL.LU R6, [R1+0x1bf8] ;  /* 0x001bf80001067983 */ /* 0x000ee40000300800 */
[----:B------:R-:W-:Y:S01]  /*29df0*/  STL.64 [R1+0x1bd8], R26 ;  /* 0x001bd81a01007387 */ /* 0x000fe20000100a00 */
[C---:B------:R-:W-:Y:S08]  /*29e00*/  HMMA.16816.F32.BF16 R12, R16.reuse, R4, R12 ;  /* 0x00000004100c723c */ /* 0x040ff0000004180c */
[----:B------:R-:W-:Y:S01]  /*29e10*/  HMMA.16816.F32.BF16 R16, R16, R8, R20 ;  /* 0x000000081010723c */ /* 0x000fe20000041814 */
[----:B--2---:R0:W-:Y:S02]  /*29e20*/  STL.64 [R1+0x1bd0], R24 ;  /* 0x001bd01801007387 */ /* 0x0041e40000100a00 */
[----:B0-----:R-:W-:-:S02]  /*29e30*/  IMAD.MOV.U32 R24, RZ, RZ, R7 ;  /* 0x000000ffff187224 */ /* 0x001fc400078e0007 */
[----:B----4-:R-:W-:Y:S01]  /*29e40*/  IMAD.MOV.U32 R25, RZ, RZ, R0 ;  /* 0x000000ffff197224 */ /* 0x010fe200078e0000 */
[----:B------:R-:W2:Y:S01]  /*29e50*/  LDL.LU R7, [R1+0x1bf4] ;  /* 0x001bf40001077983 */ /* 0x000ea20000300800 */
[----:B------:R-:W2:Y:S02]  /*29e60*/  LDL.LU R0, [R1+0x1bf0] ;  /* 0x001bf00001007983 */ /* 0x000ea40000300800 */
[----:B------:R-:W2:Y:S02]  /*29e70*/  LDL.LU.64 R22, [R1+0x1be8] ;  /* 0x001be80001167983 */ /* 0x000ea40000300a00 */
[----:B------:R-:W2:Y:S02]  /*29e80*/  LDL.LU.64 R20, [R1+0x1be0] ;  /* 0x001be00001147983 */ /* 0x000ea40000300a00 */
[----:B---3--:R-:W-:Y:S02]  /*29e90*/  IMAD.MOV.U32 R26, RZ, RZ, R28 ;  /* 0x000000ffff1a7224 */ /* 0x008fe400078e001c */
[----:B------:R-:W-:Y:S01]  /*29ea0*/  IMAD.MOV.U32 R27, RZ, RZ, R29 ;  /* 0x000000ffff1b7224 */ /* 0x000fe200078e001d */
[----:B------:R-:W3:Y:S06]  /*29eb0*/  LDL.LU.64 R8, [R1+0x208] ;  /* 0x0002080001087983 */ /* 0x000eec0000300a00 */
[C---:B--2---:R-:W-:Y:S11]  /*29ec0*/  HMMA.16816.F32.BF16 R24, R20.reuse, R6, R24 ;  /* 0x000000061418723c */ /* 0x044ff60000041818 */
[----:B------:R-:W-:Y:S11]  /*29ed0*/  @!UPT UIADD3 URZ, URZ, URZ, URZ ;  /* 0x0000003f3f3ff290 */ /* 0x000ff6000fffe03f */
[----:B------:R-:W-:Y:S01]  /*29ee0*/  @!UPT UIADD3 URZ, URZ, URZ, URZ ;  /* 0x0000003f3f3ff290 */ /* 0x000fe2000fffe03f */
[----:B------:R-:W-:Y:S01]  /*29ef0*/  STL.64 [R1+0x2c0], R24 ;  /* 0x0002c01801007387 */ /* 0x000fe20000100a00 */
[----:B------:R0:W-:Y:S02]  /*29f00*/  STL.64 [R1+0x2c8], R26 ;  /* 0x0002c81a01007387 */ /* 0x0001e40000100a00 */
[----:B------:R-:W-:Y:S01]  /*29f10*/  IMAD.MOV.U32 R29, RZ, RZ, R24 ;  /* 0x000000ffff1d7224 */ /* 0x000fe200078e0018 */
[----:B0-----:R-:W2:Y:S01]  /*29f20*/  LDL.LU.64 R26, [R1+0x1bd8] ;  /* 0x001bd800011a7983 */ /* 0x001ea20000300a00 */
[----:B------:R-:W2:Y:S03]  /*29f30*/  LDL.LU.64 R24, [R1+0x1bd0] ;  /* 0x001bd00001187983 */ /* 0x000ea60000300a00 */
[----:B------:R-:W-:Y:S01]  /*29f40*/  STL [R1+0x1964], R29 ;  /* 0x0019641d01007387 */ /* 0x000fe20000100800 */
        /* <DEDUP_REMOVED lines=96> */
[----:B0-----:R-:W3:Y:S01]  /*2a550*/  LDL.LU.64 R20, [R1+0x1f0] ;  /* 0x0001f00001147983 */ /* 0x001ee20000300a00 */
[----:B--2---:R-:W-:Y:S11]  /*2a560*/  HMMA.16816.F32.BF16 R12, R24, R6, R12 ;  /* 0x00000006180c723c */ /* 0x004ff6000004180c */
[----:B------:R-:W-:Y:S11]  /*2a570*/  @!UPT UIADD3 URZ, URZ, URZ, URZ ;  /* 0x0000003f3f3ff290 */ /* 0x000ff6000fffe03f */
[----:B------:R-:W-:Y:S01]  /*2a580*/  @!UPT UIADD3 URZ, URZ, URZ, URZ ;  /* 0x0000003f3f3ff290 */ /* 0x000fe2000fffe03f */
[----:B------:R0:W-:Y:S01]  /*2a590*/  STL.64 [R1+0x140], R12 ;  /* 0x0001400c01007387 */ /* 0x0001e20000100a00 */
[----:B------:R2:W-:Y:S02]  /*2a5a0*/  STL.64 [R1+0x148], R14 ;  /* 0x0001480e01007387 */ /* 0x0005e40000100a00 */
[----:B-1----:R-:W-:Y:S02]  /*2a5b0*/  IMAD.MOV.U32 R22, RZ, RZ, R12 ;  /* 0x000000ffff167224 */ /* 0x002fe400078e000c */
[----:B0-----:R-:W4:Y:S01]  /*2a5c0*/  LDL.LU.64 R12, [R1+0x200] ;  /* 0x00020000010c7983 */ /* 0x001f220000300a00 */
[----:B--2---:R-:W2:Y:S02]  /*2a5d0*/  LDL.LU.64 R14, [R1+0x1f8] ;  /* 0x0001f800010e7983 */ /* 0x004ea40000300a00 */
[----:B------:R-:W-:-:S04]  /*2a5e0*/  IMAD.MOV.U32 R28, RZ, RZ, c[0x0][0x188] ;  /* 0x00006200ff1c7624 */ /* 0x000fc800078e00ff */
[----:B------:R-:W-:Y:S01]  /*2a5f0*/  IMAD.SHL.U32 R28, R28, 0x80, RZ ;  /* 0x000000801c1c7824 */ /* 0x000fe200078e00ff */
[----:B------:R-:W-:Y:S03]  /*2a600*/  HMMA.16816.F32.BF16 R16, R24, R10, R16 ;  /* 0x0000000a1810723c */ /* 0x000fe60000041810 */
[----:B------:R-:W-:-:S05]  /*2a610*/  IMAD.SHL.U32 R28, R28, 0x2, RZ ;  /* 0x000000021c1c7824 */ /* 0x000fca00078e00ff */
[-C--:B---3--:R-:W-:Y:S01]  /*2a620*/  IADD3 R4, P0, R8, R28.reuse, RZ ;  /* 0x0000001c08047210 */ /* 0x088fe20007f1e0ff */
[----:B------:R-:W-:-:S04]  /*2a630*/  IADD3 R8, P2, R20, R28, RZ ;  /* 0x0000001c14087210 */ /* 0x000fc80007f5e0ff */
[----:B------:R-:W-:Y:S01]  /*2a640*/  IMAD.X R6, R9, 0x1, R0, P0 ;  /* 0x0000000109067824 */ /* 0x000fe200000e0600 */
[----:B------:R-:W-:Y:S01]  /*2a650*/  IADD3 R2, R2, 0x1, RZ ;  /* 0x0000000102027810 */ /* 0x000fe20007ffe0ff */
[----:B------:R-:W-:Y:S01]  /*2a660*/  STL [R1+0x1968], R22 ;  /* 0x0019681601007387 */ /* 0x000fe20000100800 */
[-C--:B----4-:R-:W-:Y:S02]  /*2a670*/  IADD3 R5, P1, R12, R28.reuse, RZ ;  /* 0x0000001c0c057210 */ /* 0x090fe40007f3e0ff */
[----:B--2---:R-:W-:-:S03]  /*2a680*/  IADD3 R7, P0, R14, R28, RZ ;  /* 0x0000001c0e077210 */ /* 0x004fc60007f1e0ff */
[--C-:B------:R-:W-:Y:S02]  /*2a690*/  IMAD.X R9, R13, 0x1, R0.reuse, P1 ;  /* 0x000000010d097824 */ /* 0x100fe400008e0600 */
[--C-:B------:R-:W-:Y:S02]  /*2a6a0*/  IMAD.X R12, R15, 0x1, R0.reuse, P0 ;  /* 0x000000010f0c7824 */ /* 0x100fe400000e0600 */
[----:B------:R-:W-:Y:S01]  /*2a6b0*/  IMAD.X R13, R21, 0x1, R0, P2 ;  /* 0x00000001150d7824 */ /* 0x000fe200010e0600 */
[----:B------:R-:W-:Y:S01]  /*2a6c0*/  STL [R1+0x196c], R7 ;  /* 0x00196c0701007387 */ /* 0x000fe20000100800 */
[----:B------:R-:W-:Y:S02]  /*2a6d0*/  STL [R1+0x1970], R8 ;  /* 0x0019700801007387 */ /* 0x000fe40000100800 */
[----:B------:R-:W-:Y:S02]  /*2a6e0*/  STL [R1+0x1974], R12 ;  /* 0x0019740c01007387 */ /* 0x000fe40000100800 */
[----:B------:R-:W-:Y:S01]  /*2a6f0*/  STL [R1+0x8cc], R2 ;  /* 0x0008cc0201007387 */ /* 0x000fe20000100800 */
[----:B------:R-:W-:Y:S01]  /*2a700*/  STL [R1+0x1978], R13 ;  /* 0x0019780d01007387 */ /* 0x000fe20000100800 */
[----:B------:R0:W-:Y:S02]  /*2a710*/  STL.64 [R1+0x110], R16 ;  /* 0x0001101001007387 */ /* 0x0001e40000100a00 */
[----:B------:R1:W-:Y:S02]  /*2a720*/  STL.64 [R1+0x118], R18 ;  /* 0x0001181201007387 */ /* 0x0003e40000100a00 */
[----:B------:R-:W2:Y:S01]  /*2a730*/  LDL.LU R24, [R1+0x15c4] ;  /* 0x0015c40001187983 */ /* 0x000ea20000300800 */
[----:B------:R-:W2:Y:S01]  /*2a740*/  LDL.LU R25, [R1+0x15e8] ;  /* 0x0015e80001197983 */ /* 0x000ea20000300800 */
[----:B------:R-:W-:-:S02]  /*2a750*/  IMAD.MOV.U32 R23, RZ, RZ, R16 ;  /* 0x000000ffff177224 */ /* 0x000fc400078e0010 */
[----:B------:R-:W-:Y:S02]  /*2a760*/  IMAD.MOV.U32 R27, RZ, RZ, R18 ;  /* 0x000000ffff1b7224 */ /* 0x000fe400078e0012 */
[----:B------:R-:W-:Y:S01]  /*2a770*/  IMAD.MOV.U32 R10, RZ, RZ, R19 ;  /* 0x000000ffff0a7224 */ /* 0x000fe200078e0013 */
[----:B--2---:R2:W-:Y:S01]  /*2a780*/  STL.64 [R1+0x1a98], R24 ;  /* 0x001a981801007387 */ /* 0x0045e20000100a00 */
[----:B------:R-:W3:Y:S02]  /*2a790*/  LDL.LU R26, [R1+0x15bc] ;  /* 0x0015bc00011a7983 */ /* 0x000ee40000300800 */
[----:B------:R-:W4:Y:S02]  /*2a7a0*/  LDL.LU R11, [R1+0x15e0] ;  /* 0x0015e000010b7983 */ /* 0x000f240000300800 */
[----:B0-----:R-:W3:Y:S01]  /*2a7b0*/  LDL.LU R16, [R1+0x15b4] ;  /* 0x0015b40001107983 */ /* 0x001ee20000300800 */
[----:B------:R-:W3:Y:S01]  /*2a7c0*/  LDL.LU R17, [R1+0x15d8] ;  /* 0x0015d80001117983 */ /* 0x000ee20000300800 */
[----:B-1----:R-:W3:Y:S02]  /*2a7d0*/  LDL.LU R18, [R1+0x15ac] ;  /* 0x0015ac0001127983 */ /* 0x002ee40000300800 */
        /* <DEDUP_REMOVED lines=9> */
[----:B------:R-:W3:Y:S02]  /*2a870*/  LDL.LU R21, [R1+0x1584] ;  /* 0x0015840001157983 */ /* 0x000ee40000300800 */
[----:B--2---:R-:W-:Y:S01]  /*2a880*/  IMAD.MOV.U32 R25, RZ, RZ, R2 ;  /* 0x000000ffff197224 */ /* 0x004fe200078e0002 */
[----:B------:R-:W2:Y:S01]  /*2a890*/  LDL.LU R29, [R1+0x15a8] ;  /* 0x0015a800011d7983 */ /* 0x000ea20000300800 */
[----:B------:R-:W2:Y:S02]  /*2a8a0*/  LDL.LU R3, [R1+0x157c] ;  /* 0x00157c0001037983 */ /* 0x000ea40000300800 */
[----:B------:R-:W2:Y:S02]  /*2a8b0*/  LDL.LU R2, [R1+0x15a0] ;  /* 0x0015a00001027983 */ /* 0x000ea40000300800 */
[----:B------:R0:W-:Y:S01]  /*2a8c0*/  STL [R1+0x1984], R23 ;  /* 0x0019841701007387 */ /* 0x0001e20000100800 */
[----:B------:R-:W-:Y:S01]  /*2a8d0*/  ISETP.NE.U32.AND P0, PT, R25, UR5, PT ;  /* 0x0000000519007c0c */ /* 0x000fe2000bf05070 */
[----:B------:R-:W-:-:S02]  /*2a8e0*/  IMAD.MOV.U32 R24, RZ, RZ, R4 ;  /* 0x000000ffff187224 */ /* 0x000fc400078e0004 */
[----:B------:R-:W-:Y:S01]  /*2a8f0*/  IMAD.MOV.U32 R25, RZ, RZ, R6 ;  /* 0x000000ffff197224 */ /* 0x000fe200078e0006 */
[----:B0-----:R-:W2:Y:S01]  /*2a900*/  LDL.LU R23, [R1+0x15cc] ;  /* 0x0015cc0001177983 */ /* 0x001ea20000300800 */
[----:B------:R0:W-:Y:S03]  /*2a910*/  STL [R1+0x1980], R27 ;  /* 0x0019801b01007387 */ /* 0x0001e60000100800 */
[----:B0-----:R-:W3:Y:S01]  /*2a920*/  LDL.LU R27, [R1+0x15d4] ;  /* 0x0015d400011b7983 */ /* 0x001ee20000300800 */
[----:B------:R0:W-:Y:S03]  /*2a930*/  STL [R1+0x197c], R10 ;  /* 0x00197c0a01007387 */ /* 0x0001e60000100800 */
[----:B0-----:R-:W4:Y:S01]  /*2a940*/  LDL.LU R10, [R1+0x15dc] ;  /* 0x0015dc00010a7983 */ /* 0x001f220000300800 */
[----:B------:R-:W4:Y:S02]  /*2a950*/  LDL.LU R4, [R1+0x15ec] ;  /* 0x0015ec0001047983 */ /* 0x000f240000300800 */
[----:B------:R-:W4:Y:S02]  /*2a960*/  LDL.LU R6, [R1+0x15e4] ;  /* 0x0015e40001067983 */ /* 0x000f240000300800 */
[----:B------:R0:W-:Y:S02]  /*2a970*/  STL.64 [R1+0x208], R24 ;  /* 0x0002081801007387 */ /* 0x0001e40000100a00 */
[----:B0-----:R-:W-:-:S02]  /*2a980*/  IMAD.MOV.U32 R24, RZ, RZ, R5 ;  /* 0x000000ffff187224 */ /* 0x001fc400078e0005 */
[----:B------:R-:W-:-:S05]  /*2a990*/  IMAD.MOV.U32 R25, RZ, RZ, R9 ;  /* 0x000000ffff197224 */ /* 0x000fca00078e0009 */
[----:B------:R0:W-:Y:S04]  /*2a9a0*/  STL.64 [R1+0x200], R24 ;  /* 0x0002001801007387 */ /* 0x0001e80000100a00 */
[----:B0-----:R-:W4:Y:S01]  /*2a9b0*/  LDL.LU.64 R24, [R1+0x1a98] ;  /* 0x001a980001187983 */ /* 0x001f220000300a00 */
[-C--:B--2---:R-:W-:Y:S02]  /*2a9c0*/  IADD3 R23, P4, R23, R28.reuse, RZ ;  /* 0x0000001c17177210 */ /* 0x084fe40007f9e0ff */
[-C--:B---3--:R-:W-:Y:S02]  /*2a9d0*/  IADD3 R27, P3, R27, R28.reuse, RZ ;  /* 0x0000001c1b1b7210 */ /* 0x088fe40007f7e0ff */
[-C--:B----4-:R-:W-:Y:S02]  /*2a9e0*/  IADD3 R4, P6, R4, R28.reuse, RZ ;  /* 0x0000001c04047210 */ /* 0x090fe40007fde0ff */
[----:B------:R-:W-:-:S02]  /*2a9f0*/  IADD3 R6, P1, R6, R28, RZ ;  /* 0x0000001c06067210 */ /* 0x000fc40007f3e0ff */
[-C--:B------:R-:W-:Y:S01]  /*2aa00*/  IADD3 R10, P2, R10, R28.reuse, RZ ;  /* 0x0000001c0a0a7210 */ /* 0x080fe20007f5e0ff */
[----:B------:R-:W-:Y:S02]  /*2aa10*/  STL [R1+0x15ec], R4 ;  /* 0x0015ec0401007387 */ /* 0x000fe40000100800 */
[----:B------:R-:W-:Y:S02]  /*2aa20*/  STL [R1+0x15e4], R6 ;  /* 0x0015e40601007387 */ /* 0x000fe40000100800 */
[----:B------:R-:W-:Y:S02]  /*2aa30*/  STL [R1+0x15dc], R10 ;  /* 0x0015dc0a01007387 */ /* 0x000fe40000100800 */
[----:B------:R-:W-:Y:S02]  /*2aa40*/  STL [R1+0x15d4], R27 ;  /* 0x0015d41b01007387 */ /* 0x000fe40000100800 */
[--C-:B------:R-:W-:Y:S01]  /*2aa50*/  IMAD.X R11, R11, 0x1, R0.reuse, P1 ;  /* 0x000000010b0b7824 */ /* 0x100fe200008e0600 */
[----:B------:R-:W-:Y:S01]  /*2aa60*/  STL [R1+0x15cc], R23 ;  /* 0x0015cc1701007387 */ /* 0x000fe20000100800 */
[-C--:B------:R-:W-:Y:S01]  /*2aa70*/  IADD3 R16, P1, R16, R28.reuse, RZ ;  /* 0x0000001c10107210 */ /* 0x080fe20007f3e0ff */
[--C-:B------:R-:W-:Y:S01]  /*2aa80*/  IMAD.X R17, R17, 0x1, R0.reuse, P2 ;  /* 0x0000000111117824 */ /* 0x100fe200010e0600 */
[-C--:B------:R-:W-:Y:S01]  /*2aa90*/  IADD3 R18, P2, R18, R28.reuse, RZ ;  /* 0x0000001c12127210 */ /* 0x080fe20007f5e0ff */
[--C-:B------:R-:W-:Y:S01]  /*2aaa0*/  IMAD.X R19, R19, 0x1, R0.reuse, P3 ;  /* 0x0000000113137824 */ /* 0x100fe200018e0600 */
[-C--:B------:R-:W-:Y:S01]  /*2aab0*/  IADD3 R13, P3, R13, R28.reuse, RZ ;  /* 0x0000001c0d0d7210 */ /* 0x080fe20007f7e0ff */
[----:B------:R-:W-:Y:S01]  /*2aac0*/  IMAD.X R12, R12, 0x1, R0, P4 ;  /* 0x000000010c0c7824 */ /* 0x000fe200020e0600 */
[----:B------:R-:W-:-:S02]  /*2aad0*/  IADD3 R8, P4, R8, R28, RZ ;  /* 0x0000001c08087210 */ /* 0x000fc40007f9e0ff */
[-C--:B------:R-:W-:Y:S01]  /*2aae0*/  IADD3 R24, P5, R24, R28.reuse, RZ ;  /* 0x0000001c18187210 */ /* 0x080fe20007fbe0ff */
[----:B------:R-:W-:Y:S01]  /*2aaf0*/  IMAD.X R25, R25, 0x1, R0, P6 ;  /* 0x0000000119197824 */ /* 0x000fe200030e0600 */
[----:B------:R-:W-:-:S03]  /*2ab00*/  IADD3 R26, P6, R26, R28, RZ ;  /* 0x0000001c1a1a7210 */ /* 0x000fc60007fde0ff */
[----:B------:R-:W-:Y:S01]  /*2ab10*/  STL [R1+0x15c4], R24 ;  /* 0x0015c41801007387 */ /* 0x000fe20000100800 */
[----:B------:R-:W-:Y:S02]  /*2ab20*/  STL [R1+0x15e8], R25 ;  /* 0x0015e81901007387 */ /* 0x000fe40000100800 */
[----:B------:R-:W-:Y:S02]  /*2ab30*/  STL [R1+0x15bc], R26 ;  /* 0x0015bc1a01007387 */ /* 0x000fe40000100800 */
[----:B------:R-:W-:Y:S01]  /*2ab40*/  STL [R1+0x15e0], R11 ;  /* 0x0015e00b01007387 */ /* 0x000fe20000100800 */
[----:B------:R-:W-:Y:S01]  /*2ab50*/  STL [R1+0x15b4], R16 ;  /* 0x0015b41001007387 */ /* 0x000fe20000100800 */
[----:B------:R-:W-:Y:S02]  /*2ab60*/  STL [R1+0x15d8], R17 ;  /* 0x0015d81101007387 */ /* 0x000fe40000100800 */
[----:B------:R-:W-:Y:S02]  /*2ab70*/  STL [R1+0x15ac], R18 ;  /* 0x0015ac1201007387 */ /* 0x000fe40000100800 */
[--C-:B------:R-:W-:Y:S01]  /*2ab80*/  IMAD.X R7, R7, 0x1, R0.reuse, P5 ;  /* 0x0000000107077824 */ /* 0x100fe200028e0600 */
[----:B------:R-:W-:Y:S01]  /*2ab90*/  STL [R1+0x15d0], R19 ;  /* 0x0015d01301007387 */ /* 0x000fe20000100800 */
[-C--:B------:R-:W-:Y:S01]  /*2aba0*/  IADD3 R22, P5, R22, R28.reuse, RZ ;  /* 0x0000001c16167210 */ /* 0x080fe20007fbe0ff */
        /* <DEDUP_REMOVED lines=9> */
[----:B------:R-:W-:Y:S02]  /*2ac40*/  STL [R1+0x15b8], R14 ;  /* 0x0015b80e01007387 */ /* 0x000fe40000100800 */
[--C-:B------:R-:W-:Y:S01]  /*2ac50*/  IMAD.X R29, R29, 0x1, R0.reuse, P2 ;  /* 0x000000011d1d7824 */ /* 0x100fe200010e0600 */
[----:B------:R-:W-:Y:S01]  /*2ac60*/  STL [R1+0x158c], R15 ;  /* 0x00158c0f01007387 */ /* 0x000fe20000100800 */
[----:B------:R-:W-:Y:S01]  /*2ac70*/  IADD3 R3, P2, R3, R28, RZ ;  /* 0x0000001c03037210 */ /* 0x000fe20007f5e0ff */
[----:B------:R-:W-:Y:S02]  /*2ac80*/  STL [R1+0x15b0], R20 ;  /* 0x0015b01401007387 */ /* 0x000fe40000100800 */
[----:B------:R-:W-:Y:S01]  /*2ac90*/  STL [R1+0x1584], R21 ;  /* 0x0015841501007387 */ /* 0x000fe20000100800 */
[----:B------:R0:W-:Y:S01]  /*2aca0*/  STL [R1+0x1a90], R0 ;  /* 0x001a900001007387 */ /* 0x0001e20000100800 */
[----:B------:R-:W-:-:S02]  /*2acb0*/  IMAD.X R2, R2, 0x1, R0, P3 ;  /* 0x0000000102027824 */ /* 0x000fc400018e0600 */
[----:B------:R-:W-:Y:S01]  /*2acc0*/  STL [R1+0x15a8], R29 ;  /* 0x0015a81d01007387 */ /* 0x000fe20000100800 */
[----:B0-----:R-:W2:Y:S01]  /*2acd0*/  LDL.LU R0, [R1+0x1574] ;  /* 0x0015740001007983 */ /* 0x001ea20000300800 */
[----:B------:R-:W-:Y:S02]  /*2ace0*/  STL [R1+0x157c], R3 ;  /* 0x00157c0301007387 */ /* 0x000fe40000100800 */
[----:B------:R-:W3:Y:S02]  /*2acf0*/  LDL.LU R5, [R1+0x1564] ;  /* 0x0015640001057983 */ /* 0x000ee40000300800 */
[----:B------:R-:W-:Y:S01]  /*2ad00*/  STL [R1+0x15a0], R2 ;  /* 0x0015a00201007387 */ /* 0x000fe20000100800 */
[----:B---3--:R0:W-:Y:S04]  /*2ad10*/  STL [R1+0x1a8c], R5 ;  /* 0x001a8c0501007387 */ /* 0x0081e80000100800 */
[----:B0-----:R-:W3:Y:S01]  /*2ad20*/  LDL.LU R5, [R1+0x156c] ;  /* 0x00156c0001057983 */ /* 0x001ee20000300800 */
[----:B------:R-:W4:Y:S02]  /*2ad30*/  LDL.LU R9, [R1+0x1588] ;  /* 0x0015880001097983 */ /* 0x000f240000300800 */
        /* <DEDUP_REMOVED lines=20> */
[----:B------:R-:W3:Y:S01]  /*2ae80*/  LDL.LU R20, [R1+0x150c] ;  /* 0x00150c0001147983 */ /* 0x000ee20000300800 */
[----:B--2---:R-:W-:Y:S01]  /*2ae90*/  IADD3 R0, P3, R0, R28, RZ ;  /* 0x0000001c00007210 */ /* 0x004fe20007f7e0ff */
[----:B------:R-:W2:Y:S01]  /*2aea0*/  LDL.LU R21, [R1+0x1530] ;  /* 0x0015300001157983 */ /* 0x000ea20000300800 */
[----:B------:R-:W2:Y:S02]  /*2aeb0*/  LDL.LU R29, [R1+0x1504] ;  /* 0x00150400011d7983 */ /* 0x000ea40000300800 */
[----:B------:R-:W2:Y:S02]  /*2aec0*/  LDL.LU R3, [R1+0x1528] ;  /* 0x0015280001037983 */ /* 0x000ea40000300800 */
[----:B------:R-:W2:Y:S01]  /*2aed0*/  LDL.LU R2, [R1+0x14fc] ;  /* 0x0014fc0001027983 */ /* 0x000ea20000300800 */
[----:B------:R0:W-:Y:S04]  /*2aee0*/  STL [R1+0x1574], R0 ;  /* 0x0015740001007387 */ /* 0x0001e80000100800 */
[----:B0-----:R-:W2:Y:S01]  /*2aef0*/  LDL.LU R0, [R1+0x1a90] ;  /* 0x001a900001007983 */ /* 0x001ea20000300800 */
[----:B------:R-:W2:Y:S02]  /*2af00*/  LDL.LU R28, [R1+0x1598] ;  /* 0x00159800011c7983 */ /* 0x000ea40000300800 */
[----:B--2---:R-:W-:-:S05]  /*2af10*/  IMAD.X R28, R28, 0x1, R0, P4 ;  /* 0x000000011c1c7824 */ /* 0x004fca00020e0600 */
[----:B------:R0:W-:Y:S02]  /*2af20*/  STL [R1+0x1598], R28 ;  /* 0x0015981c01007387 */ /* 0x0001e40000100800 */
[----:B0-----:R-:W-:-:S04]  /*2af30*/  IMAD.MOV.U32 R28, RZ, RZ, c[0x0][0x188] ;  /* 0x00006200ff1c7624 */ /* 0x001fc800078e00ff */
[----:B------:R-:W-:-:S04]  /*2af40*/  IMAD.SHL.U32 R28, R28, 0x80, RZ ;  /* 0x000000801c1c7824 */ /* 0x000fc800078e00ff */
[----:B------:R-:W-:-:S05]  /*2af50*/  IMAD.SHL.U32 R28, R28, 0x2, RZ ;  /* 0x000000021c1c7824 */ /* 0x000fca00078e00ff */
[----:B---3--:R-:W-:-:S05]  /*2af60*/  IADD3 R5, P4, R5, R28, RZ ;  /* 0x0000001c05057210 */ /* 0x008fca0007f9e0ff */
[----:B------:R0:W-:Y:S04]  /*2af70*/  STL [R1+0x156c], R5 ;  /* 0x00156c0501007387 */ /* 0x0001e80000100800 */
[----:B0-----:R-:W2:Y:S01]  /*2af80*/  LDL.LU R5, [R1+0x1a8c] ;  /* 0x001a8c0001057983 */ /* 0x001ea20000300800 */
[----:B------:R-:W3:Y:S02]  /*2af90*/  LDL.LU R28, [R1+0x1590] ;  /* 0x00159000011c7983 */ /* 0x000ee40000300800 */
[--C-:B----4-:R-:W-:Y:S02]  /*2afa0*/  IMAD.X R9, R9, 0x1, R0.reuse, P6 ;  /* 0x0000000109097824 */ /* 0x110fe400030e0600 */
[--C-:B------:R-:W-:Y:S02]  /*2afb0*/  IMAD.X R6, R6, 0x1, R0.reuse, P1 ;  /* 0x0000000106067824 */ /* 0x100fe400008e0600 */
[----:B------:R-:W-:-:S02]  /*2afc0*/  IMAD.X R27, R27, 0x1, R0, P2 ;  /* 0x000000011b1b7824 */ /* 0x000fc400010e0600 */
[--C-:B------:R-:W-:Y:S02]  /*2afd0*/  IMAD.X R24, R24, 0x1, R0.reuse, P3 ;  /* 0x0000000118187824 */ /* 0x100fe400018e0600 */
[--C-:B------:R-:W-:Y:S02]  /*2afe0*/  IMAD.X R26, R26, 0x1, R0.reuse, P4 ;  /* 0x000000011a1a7824 */ /* 0x100fe400020e0600 */
[----:B---3--:R-:W-:-:S05]  /*2aff0*/  IMAD.X R28, R28, 0x1, R0, P5 ;  /* 0x000000011c1c7824 */ /* 0x008fca00028e0600 */
[----:B------:R0:W-:Y:S02]  /*2b000*/  STL [R1+0x1590], R28 ;  /* 0x0015901c01007387 */ /* 0x0001e40000100800 */
[----:B0-----:R-:W-:-:S04]  /*2b010*/  IMAD.MOV.U32 R28, RZ, RZ, c[0x0][0x188] ;  /* 0x00006200ff1c7624 */ /* 0x001fc800078e00ff */
[----:B------:R-:W-:-:S04]  /*2b020*/  IMAD.SHL.U32 R28, R28, 0x80, RZ ;  /* 0x000000801c1c7824 */ /* 0x000fc800078e00ff */
[----:B------:R-:W-:-:S05]  /*2b030*/  IMAD.SHL.U32 R28, R28, 0x2, RZ ;  /* 0x000000021c1c7824 */ /* 0x000fca00078e00ff */
[-C--:B--2---:R-:W-:Y:S02]  /*2b040*/  IADD3 R5, P5, R5, R28.reuse, RZ ;  /* 0x0000001c05057210 */ /* 0x084fe40007fbe0ff */
[-C--:B------:R-:W-:Y:S02]  /*2b050*/  IADD3 R4, P6, R4, R28.reuse, RZ ;  /* 0x0000001c04047210 */ /* 0x080fe40007fde0ff */
[-C--:B------:R-:W-:Y:S02]  /*2b060*/  IADD3 R10, P1, R10, R28.reuse, RZ ;  /* 0x0000001c0a0a7210 */ /* 0x080fe40007f3e0ff */
[-C--:B------:R-:W-:Y:S01]  /*2b070*/  IADD3 R23, P2, R23, R28.reuse, RZ ;  /* 0x0000001c17177210 */ /* 0x080fe20007f5e0ff */
[----:B------:R0:W-:Y:S01]  /*2b080*/  STL [R1+0x1564], R5 ;  /* 0x0015640501007387 */ /* 0x0001e20000100800 */
[----:B------:R-:W-:Y:S02]  /*2b090*/  STL [R1+0x1588], R9 ;  /* 0x0015880901007387 */ /* 0x000fe40000100800 */
[----:B------:R-:W-:Y:S02]  /*2b0a0*/  STL [R1+0x155c], R4 ;  /* 0x00155c0401007387 */ /* 0x000fe40000100800 */
[----:B------:R-:W-:Y:S01]  /*2b0b0*/  STL [R1+0x1580], R6 ;  /* 0x0015800601007387 */ /* 0x000fe20000100800 */
[-C--:B------:R-:W-:Y:S01]  /*2b0c0*/  IADD3 R25, P3, R25, R28.reuse, RZ ;  /* 0x0000001c19197210 */ /* 0x080fe20007f7e0ff */
[----:B------:R-:W-:Y:S01]  /*2b0d0*/  STL [R1+0x1554], R10 ;  /* 0x0015540a01007387 */ /* 0x000fe20000100800 */
        /* <DEDUP_REMOVED lines=29> */
[----:B------:R-:W-:Y:S01]  /*2b2b0*/  STL [R1+0x1514], R14 ;  /* 0x0015140e01007387 */ /* 0x000fe20000100800 */
[-C--:B------:R-:W-:Y:S01]  /*2b2c0*/  IADD3 R29, P5, R29, R28.reuse, RZ ;  /* 0x0000001c1d1d7210 */ /* 0x080fe20007fbe0ff */
[----:B------:R-:W-:Y:S02]  /*2b2d0*/  STL [R1+0x1538], R15 ;  /* 0x0015380f01007387 */ /* 0x000fe40000100800 */
[--C-:B------:R-:W-:Y:S01]  /*2b2e0*/  IMAD.X R3, R3, 0x1, R0.reuse, P6 ;  /* 0x0000000103037824 */ /* 0x100fe200030e0600 */
[----:B------:R-:W-:Y:S01]  /*2b2f0*/  STL [R1+0x150c], R20 ;  /* 0x00150c1401007387 */ /* 0x000fe20000100800 */
[----:B------:R-:W-:Y:S01]  /*2b300*/  IADD3 R2, P6, R2, R28, RZ ;  /* 0x0000001c02027210 */ /* 0x000fe20007fde0ff */
[----:B------:R-:W-:Y:S02]  /*2b310*/  STL [R1+0x1530], R21 ;  /* 0x0015301501007387 */ /* 0x000fe40000100800 */
[----:B------:R-:W2:Y:S01]  /*2b320*/  LDL.LU R28, [R1+0x1520] ;  /* 0x00152000011c7983 */ /* 0x000ea20000300800 */
[----:B------:R-:W-:Y:S01]  /*2b330*/  STL [R1+0x1504], R29 ;  /* 0x0015041d01007387 */ /* 0x000fe20000100800 */
[----:B0-----:R-:W3:Y:S02]  /*2b340*/  LDL.LU R5, [R1+0x1510] ;  /* 0x0015100001057983 */ /* 0x001ee40000300800 */
[----:B------:R-:W-:Y:S01]  /*2b350*/  STL [R1+0x1528], R3 ;  /* 0x0015280301007387 */ /* 0x000fe20000100800 */
[----:B---3--:R0:W-:Y:S01]  /*2b360*/  STL [R1+0x1a84], R5 ;  /* 0x001a840501007387 */ /* 0x0081e20000100800 */
[----:B------:R-:W-:Y:S03]  /*2b370*/  STL [R1+0x14fc], R2 ;  /* 0x0014fc0201007387 */ /* 0x000fe60000100800 */
[----:B0-----:R-:W3:Y:S01]  /*2b380*/  LDL.LU R5, [R1+0x14ec] ;  /* 0x0014ec0001057983 */ /* 0x001ee20000300800 */
[----:B--2---:R-:W-:-:S03]  /*2b390*/  IMAD.X R28, R28, 0x1, R0, P1 ;  /* 0x000000011c1c7824 */ /* 0x004fc600008e0600 */
        /* <DEDUP_REMOVED lines=28> */
[----:B------:R0:W-:Y:S02]  /*2b560*/  STL [R1+0x1520], R28 ;  /* 0x0015201c01007387 */ /* 0x0001e40000100800 */
[----:B0-----:R-:W-:-:S04]  /*2b570*/  IMAD.MOV.U32 R28, RZ, RZ, c[0x0][0x188] ;  /* 0x00006200ff1c7624 */ /* 0x001fc800078e00ff */
[----:B------:R-:W-:-:S04]  /*2b580*/  IMAD.SHL.U32 R28, R28, 0x80, RZ ;  /* 0x000000801c1c7824 */ /* 0x000fc800078e00ff */
[----:B------:R-:W-:-:S05]  /*2b590*/  IMAD.SHL.U32 R28, R28, 0x2, RZ ;  /* 0x000000021c1c7824 */ /* 0x000fca00078e00ff */
[----:B--2---:R-:W-:-:S05]  /*2b5a0*/  IADD3 R5, P1, R5, R28, RZ ;  /* 0x0000001c05057210 */ /* 0x004fca0007f3e0ff */
        /* <DEDUP_REMOVED lines=8> */
[----:B------:R-:W-:-:S05]  /*2b630*/  IADD3 R5, P2, R5, R28, RZ ;  /* 0x0000001c05057210 */ /* 0x000fca0007f5e0ff */
[----:B------:R0:W-:Y:S04]  /*2b640*/  STL [R1+0x14ec], R5 ;  /* 0x0014ec0501007387 */ /* 0x0001e80000100800 */
[----:B0-----:R-:W2:Y:S01]  /*2b650*/  LDL.LU R5, [R1+0x1a84] ;  /* 0x001a840001057983 */ /* 0x001ea20000300800 */
[--C-:B----4-:R-:W-:Y:S01]  /*2b660*/  IMAD.X R4, R4, 0x1, R0.reuse, P4 ;  /* 0x0000000104047824 */ /* 0x110fe200020e0600 */
[-C--:B---3--:R-:W-:Y:S01]  /*2b670*/  IADD3 R6, P4, R6, R28.reuse, RZ ;  /* 0x0000001c06067210 */ /* 0x088fe20007f9e0ff */
[--C-:B------:R-:W-:Y:S01]  /*2b680*/  IMAD.X R10, R10, 0x1, R0.reuse, P5 ;  /* 0x000000010a0a7824 */ /* 0x100fe200028e0600 */
[-C--:B------:R-:W-:Y:S01]  /*2b690*/  IADD3 R27, P5, R27, R28.reuse, RZ ;  /* 0x0000001c1b1b7210 */ /* 0x080fe20007fbe0ff */
        /* <DEDUP_REMOVED lines=15> */
[----:B------:R-:W-:Y:S01]  /*2b790*/  IADD3 R21, P2, R21, R28, RZ ;  /* 0x0000001c15157210 */ /* 0x000fe20007f5e0ff */
[----:B------:R-:W-:-:S02]  /*2b7a0*/  IMAD.X R2, R2, 0x1, R0, P4 ;  /* 0x0000000102027824 */ /* 0x000fc400020e0600 */
[----:B--2---:R-:W-:Y:S01]  /*2b7b0*/  IMAD.X R5, R5, 0x1, R0, P3 ;  /* 0x0000000105057824 */ /* 0x004fe200018e0600 */
[----:B------:R-:W-:-:S04]  /*2b7c0*/  IADD3 R9, P3, R9, R28, RZ ;  /* 0x0000001c09097210 */ /* 0x000fc80007f7e0ff */
[----:B------:R-:W-:Y:S01]  /*2b7d0*/  STL [R1+0x1510], R5 ;  /* 0x0015100501007387 */ /* 0x000fe20000100800 */
[----:B------:R-:W-:Y:S02]  /*2b7e0*/  STL [R1+0x14e4], R9 ;  /* 0x0014e40901007387 */ /* 0x000fe40000100800 */
[----:B------:R-:W-:Y:S02]  /*2b7f0*/  STL [R1+0x1508], R4 ;  /* 0x0015080401007387 */ /* 0x000fe40000100800 */
[----:B------:R-:W-:Y:S01]  /*2b800*/  STL [R1+0x14dc], R6 ;  /* 0x0014dc0601007387 */ /* 0x000fe20000100800 */
[----:B------:R-:W-:Y:S01]  /*2b810*/  STL [R1+0x1500], R10 ;  /* 0x0015000a01007387 */ /* 0x000fe20000100800 */
[----:B------:R-:W-:Y:S02]  /*2b820*/  STL [R1+0x14d4], R27 ;  /* 0x0014d41b01007387 */ /* 0x000fe40000100800 */
[----:B------:R-:W-:Y:S02]  /*2b830*/  STL [R1+0x14f8], R23 ;  /* 0x0014f81701007387 */ /* 0x000fe40000100800 */
[----:B------:R-:W-:Y:S02]  /*2b840*/  STL [R1+0x14cc], R24 ;  /* 0x0014cc1801007387 */ /* 0x000fe40000100800 */
[--C-:B------:R-:W-:Y:S01]  /*2b850*/  IMAD.X R17, R17, 0x1, R0.reuse, P3 ;  /* 0x0000000111117824 */ /* 0x100fe200018e0600 */
[----:B------:R-:W-:Y:S01]  /*2b860*/  STL [R1+0x14f0], R25 ;  /* 0x0014f01901007387 */ /* 0x000fe20000100800 */
[----:B------:R-:W-:Y:S01]  /*2b870*/  IADD3 R18, P3, R18, R28, RZ ;  /* 0x0000001c12127210 */ /* 0x000fe20007f7e0ff */
[----:B------:R-:W-:Y:S02]  /*2b880*/  STL [R1+0x14c4], R26 ;  /* 0x0014c41a01007387 */ /* 0x000fe40000100800 */
[----:B------:R-:W-:Y:S01]  /*2b890*/  STL [R1+0x14e8], R11 ;  /* 0x0014e80b01007387 */ /* 0x000fe20000100800 */
[----:B------:R-:W-:Y:S01]  /*2b8a0*/  STL [R1+0x14bc], R16 ;  /* 0x0014bc1001007387 */ /* 0x000fe20000100800 */
[----:B------:R-:W-:Y:S02]  /*2b8b0*/  STL [R1+0x14e0], R17 ;  /* 0x0014e01101007387 */ /* 0x000fe40000100800 */
        /* <DEDUP_REMOVED lines=8> */
[----:B------:R-:W-:-:S02]  /*2b940*/  IMAD.X R29, R29, 0x1, R0, P3 ;  /* 0x000000011d1d7824 */ /* 0x000fc400018e0600 */
[----:B------:R-:W-:Y:S01]  /*2b950*/  STL [R1+0x1494], R15 ;  /* 0x0014940f01007387 */ /* 0x000fe20000100800 */
[-C--:B------:R-:W-:Y:S01]  /*2b960*/  IADD3 R3, P3, R3, R28.reuse, RZ ;  /* 0x0000001c03037210 */ /* 0x080fe20007f7e0ff */
[----:B------:R-:W-:Y:S01]  /*2b970*/  STL [R1+0x14b8], R20 ;  /* 0x0014b81401007387 */ /* 0x000fe20000100800 */
[----:B------:R-:W-:Y:S02]  /*2b980*/  STL [R1+0x148c], R21 ;  /* 0x00148c1501007387 */ /* 0x000fe40000100800 */
[----:B------:R0:W-:Y:S02]  /*2b990*/  STL [R1+0x1a80], R0 ;  /* 0x001a800001007387 */ /* 0x0001e40000100800 */
        /* <DEDUP_REMOVED lines=3054> */
[--C-:B------:R-:W-:Y:S01]  /*37880*/  IMAD.X R14, R14, 0x1, R0.reuse, P4 ;  /* 0x000000010e0e7824 */ /* 0x100fe200020e0600 */
[----:B------:R-:W-:Y:S01]  /*37890*/  IADD3 R15, P4, R15, UR10, RZ ;  /* 0x0000000a0f0f7c10 */ /* 0x000fe2000ff9e0ff */
[--C-:B------:R-:W-:Y:S01]  /*378a0*/  IMAD.X R20, R20, 0x1, R0.reuse, P5 ;  /* 0x0000000114147824 */ /* 0x100fe200028e0600 */
[----:B------:R-:W-:Y:S01]  /*378b0*/  IADD3 R21, P5, R21, UR10, RZ ;  /* 0x0000000a15157c10 */ /* 0x000fe2000ffbe0ff */
        /* <DEDUP_REMOVED lines=28> */
[----:B------:R-:W-:Y:S01]  /*37a80*/  IADD3 R3, P6, R3, UR10, RZ ;  /* 0x0000000a03037c10 */ /* 0x000fe2000ffde0ff */
        /* <DEDUP_REMOVED lines=10> */
[----:B--2---:R-:W-:-:S03]  /*37b30*/  IADD3 R0, P1, R0, UR10, RZ ;  /* 0x0000000a00007c10 */ /* 0x004fc6000ff3e0ff */
[----:B---3--:R0:W-:Y:S04]  /*37b40*/  STL [R1+0x198c], R23 ;  /* 0x00198c1701007387 */ /* 0x0081e80000100800 */
[----:B0-----:R-:W2:Y:S01]  /*37b50*/  LDL.LU R23, [R1+0x18b0] ;  /* 0x0018b00001177983 */ /* 0x001ea20000300800 */
[----:B------:R-:W3:Y:S02]  /*37b60*/  LDL.LU R27, [R1+0x1918] ;  /* 0x00191800011b7983 */ /* 0x000ee40000300800 */
[----:B------:R-:W4:Y:S02]  /*37b70*/  LDL.LU R10, [R1+0x18f0] ;  /* 0x0018f000010a7983 */ /* 0x000f240000300800 */
        /* <DEDUP_REMOVED lines=25> */
[----:B------:R0:W-:Y:S04]  /*37d10*/  STL [R1+0x1910], R0 ;  /* 0x0019100001007387 */ /* 0x0001e80000100800 */
[----:B0-----:R-:W2:Y:S02]  /*37d20*/  LDL.LU R0, [R1+0x1990] ;  /* 0x0019900001007983 */ /* 0x001ea40000300800 */
[----:B--2---:R-:W-:-:S05]  /*37d30*/  IMAD.X R23, R23, 0x1, R0, P2 ;  /* 0x0000000117177824 */ /* 0x004fca00010e0600 */
[----:B------:R0:W-:Y:S04]  /*37d40*/  STL [R1+0x18b0], R23 ;  /* 0x0018b01701007387 */ /* 0x0001e80000100800 */
[----:B0-----:R-:W2:Y:S02]  /*37d50*/  LDL.LU R23, [R1+0x198c] ;  /* 0x00198c0001177983 */ /* 0x001ea40000300800 */
[----:B--2---:R-:W-:-:S05]  /*37d60*/  IADD3 R23, P2, R23, UR10, RZ ;  /* 0x0000000a17177c10 */ /* 0x004fca000ff5e0ff */
[----:B------:R0:W-:Y:S04]  /*37d70*/  STL [R1+0x1914], R23 ;  /* 0x0019141701007387 */ /* 0x0001e80000100800 */
[----:B0-----:R-:W2:Y:S01]  /*37d80*/  LDL.LU R23, [R1+0x1988] ;  /* 0x0019880001177983 */ /* 0x001ea20000300800 */
[----:B----4-:R-:W-:Y:S01]  /*37d90*/  IADD3.X R10, R10, UR6, RZ, P4, !PT ;  /* 0x000000060a0a7c10 */ /* 0x010fe2000a7fe4ff */
[----:B------:R-:W-:Y:S01]  /*37da0*/  IADD3 R13, P4, R13, UR10, RZ ;  /* 0x0000000a0d0d7c10 */ /* 0x000fe2000ff9e0ff */
[----:B------:R-:W-:Y:S01]  /*37db0*/  IADD3.X R12, R12, UR6, RZ, P5, !PT ;  /* 0x000000060c0c7c10 */ /* 0x000fe2000affe4ff */
[----:B------:R-:W-:Y:S01]  /*37dc0*/  IADD3 R8, P5, R8, UR10, RZ ;  /* 0x0000000a08087c10 */ /* 0x000fe2000ffbe0ff */
[----:B------:R-:W-:Y:S01]  /*37dd0*/  IADD3.X R7, R7, UR6, RZ, P6, !PT ;  /* 0x0000000607077c10 */ /* 0x000fe2000b7fe4ff */
[----:B------:R-:W-:-:S02]  /*37de0*/  IADD3 R22, P6, R22, UR10, RZ ;  /* 0x0000000a16167c10 */ /* 0x000fc4000ffde0ff */
[----:B--2---:R-:W-:Y:S01]  /*37df0*/  IMAD.X R23, R23, 0x1, R0, P3 ;  /* 0x0000000117177824 */ /* 0x004fe200018e0600 */
[----:B---3--:R-:W-:-:S04]  /*37e00*/  IADD3 R27, P3, R27, UR10, RZ ;  /* 0x0000000a1b1b7c10 */ /* 0x008fc8000ff7e0ff */
[----:B------:R0:W-:Y:S04]  /*37e10*/  STL [R1+0x18c0], R23 ;  /* 0x0018c01701007387 */ /* 0x0001e80000100800 */
[----:B0-----:R0:W5:Y:S01]  /*37e20*/  LDL.LU R23, [R1+0x1984] ;  /* 0x0019840001177983 */ /* 0x0011620000300800 */
[----:B------:R1:W-:Y:S03]  /*37e30*/  STL [R1+0x1918], R27 ;  /* 0x0019181b01007387 */ /* 0x0003e60000100800 */
[----:B-1----:R0:W5:Y:S01]  /*37e40*/  LDL.LU R27, [R1+0x1980] ;  /* 0x00198000011b7983 */ /* 0x0021620000300800 */
[----:B------:R1:W-:Y:S03]  /*37e50*/  STL [R1+0x18f0], R10 ;  /* 0x0018f00a01007387 */ /* 0x0003e60000100800 */
[----:B-1----:R0:W5:Y:S01]  /*37e60*/  LDL.LU R10, [R1+0x197c] ;  /* 0x00197c00010a7983 */ /* 0x0021620000300800 */
[----:B------:R1:W-:Y:S03]  /*37e70*/  STL [R1+0x191c], R13 ;  /* 0x00191c0d01007387 */ /* 0x0003e60000100800 */
[----:B-1----:R-:W2:Y:S01]  /*37e80*/  LDL.LU R13, [R1+0x1978] ;  /* 0x00197800010d7983 */ /* 0x002ea20000300800 */
[----:B------:R1:W-:Y:S03]  /*37e90*/  STL [R1+0x18f4], R12 ;  /* 0x0018f40c01007387 */ /* 0x0003e60000100800 */
[----:B-1----:R-:W3:Y:S01]  /*37ea0*/  LDL.LU R12, [R1+0x1974] ;  /* 0x00197400010c7983 */ /* 0x002ee20000300800 */
[----:B------:R1:W-:Y:S03]  /*37eb0*/  STL [R1+0x1920], R8 ;  /* 0x0019200801007387 */ /* 0x0003e60000100800 */
[----:B-1----:R-:W4:Y:S01]  /*37ec0*/  LDL.LU R8, [R1+0x1970] ;  /* 0x0019700001087983 */ /* 0x002f220000300800 */
[----:B------:R1:W-:Y:S03]  /*37ed0*/  STL [R1+0x18ec], R7 ;  /* 0x0018ec0701007387 */ /* 0x0003e60000100800 */
[----:B-1----:R-:W3:Y:S01]  /*37ee0*/  LDL.LU R7, [R1+0x196c] ;  /* 0x00196c0001077983 */ /* 0x002ee20000300800 */
[----:B------:R-:W-:Y:S01]  /*37ef0*/  IADD3.X R29, R29, UR6, RZ, P1, !PT ;  /* 0x000000061d1d7c10 */ /* 0x000fe20008ffe4ff */
[----:B------:R-:W-:-:S02]  /*37f00*/  IADD3 R3, P1, R3, UR10, RZ ;  /* 0x0000000a03037c10 */ /* 0x000fc4000ff3e0ff */
[----:B------:R1:W-:Y:S01]  /*37f10*/  STL [R1+0x1924], R22 ;  /* 0x0019241601007387 */ /* 0x0003e20000100800 */
[----:B------:R-:W-:Y:S01]  /*37f20*/  IADD3.X R28, R28, UR6, RZ, P2, !PT ;  /* 0x000000061c1c7c10 */ /* 0x000fe200097fe4ff */
[----:B------:R-:W-:Y:S01]  /*37f30*/  IADD3 R2, P2, R2, UR10, RZ ;  /* 0x0000000a02027c10 */ /* 0x000fe2000ff5e0ff */
[----:B------:R-:W-:Y:S01]  /*37f40*/  IADD3.X R5, R5, UR6, RZ, P3, !PT ;  /* 0x0000000605057c10 */ /* 0x000fe20009ffe4ff */
[----:B------:R-:W-:Y:S01]  /*37f50*/  IADD3 R9, P3, R9, UR10, RZ ;  /* 0x0000000a09097c10 */ /* 0x000fe2000ff7e0ff */
[----:B------:R-:W-:Y:S01]  /*37f60*/  IADD3.X R4, R4, UR6, RZ, P4, !PT ;  /* 0x0000000604047c10 */ /* 0x000fe2000a7fe4ff */
[----:B-1----:R0:W5:Y:S01]  /*37f70*/  LDL.LU R22, [R1+0x1968] ;  /* 0x0019680001167983 */ /* 0x0021620000300800 */
[----:B------:R1:W-:Y:S01]  /*37f80*/  STL [R1+0x18e8], R29 ;  /* 0x0018e81d01007387 */ /* 0x0003e20000100800 */
[----:B------:R-:W-:Y:S02]  /*37f90*/  IADD3 R6, P4, R6, UR10, RZ ;  /* 0x0000000a06067c10 */ /* 0x000fe4000ff9e0ff */
[----:B------:R-:W-:Y:S01]  /*37fa0*/  IADD3.X R24, R24, UR6, RZ, P5, !PT ;  /* 0x0000000618187c10 */ /* 0x000fe2000affe4ff */
[----:B------:R-:W-:Y:S01]  /*37fb0*/  IADD3 R25, P5, R25, UR10, RZ ;  /* 0x0000000a19197c10 */ /* 0x000fe2000ffbe0ff */
[----:B------:R-:W-:Y:S01]  /*37fc0*/  IADD3.X R26, R26, UR6, RZ, P6, !PT ;  /* 0x000000061a1a7c10 */ /* 0x000fe2000b7fe4ff */
[----:B-1----:R0:W5:Y:S01]  /*37fd0*/  LDL.LU R29, [R1+0x1964] ;  /* 0x00196400011d7983 */ /* 0x0021620000300800 */
[----:B------:R1:W-:Y:S01]  /*37fe0*/  STL [R1+0x192c], R3 ;  /* 0x00192c0301007387 */ /* 0x0003e20000100800 */
[----:B------:R-:W-:-:S02]  /*37ff0*/  IADD3 R11, P6, R11, UR10, RZ ;  /* 0x0000000a0b0b7c10 */ /* 0x000fc4000ffde0ff */
[----:B------:R-:W-:Y:S01]  /*38000*/  IADD3.X R16, R16, UR6, RZ, P1, !PT ;  /* 0x0000000610107c10 */ /* 0x000fe20008ffe4ff */
[----:B------:R-:W-:Y:S01]  /*38010*/  IADD3 R17, P1, R17, UR10, RZ ;  /* 0x0000000a11117c10 */ /* 0x000fe2000ff3e0ff */
[----:B-1----:R0:W5:Y:S01]  /*38020*/  LDL.LU R3, [R1+0x1960] ;  /* 0x0019600001037983 */ /* 0x0021620000300800 */
[----:B------:R-:W-:Y:S02]  /*38030*/  STL [R1+0x18e0], R28 ;  /* 0x0018e01c01007387 */ /* 0x000fe40000100800 */
[----:B------:R1:W-:Y:S02]  /*38040*/  STL [R1+0x1928], R2 ;  /* 0x0019280201007387 */ /* 0x0003e40000100800 */
[----:B------:R2:W-:Y:S01]  /*38050*/  STL [R1+0x18f8], R5 ;  /* 0x0018f80501007387 */ /* 0x0005e20000100800 */
[----:B------:R-:W-:Y:S01]  /*38060*/  STL [R1+0x18d0], R9 ;  /* 0x0018d00901007387 */ /* 0x000fe20000100800 */
[----:B------:R4:W-:Y:S02]  /*38070*/  STL [R1+0x18dc], R4 ;  /* 0x0018dc0401007387 */ /* 0x0009e40000100800 */
[----:B------:R3:W-:Y:S02]  /*38080*/  STL [R1+0x18c8], R6 ;  /* 0x0018c80601007387 */ /* 0x0007e40000100800 */
[----:B------:R0:W-:Y:S01]  /*38090*/  STL [R1+0x1904], R24 ;  /* 0x0019041801007387 */ /* 0x0001e20000100800 */
[----:B------:R0:W-:Y:S01]  /*380a0*/  STL [R1+0x18b8], R25 ;  /* 0x0018b81901007387 */ /* 0x0001e20000100800 */
[----:B------:R-:W-:Y:S01]  /*380b0*/  IADD3.X R18, R18, UR6, RZ, P2, !PT ;  /* 0x0000000612127c10 */ /* 0x000fe200097fe4ff */
[----:B------:R0:W-:Y:S01]  /*380c0*/  STL [R1+0x1900], R26 ;  /* 0x0019001a01007387 */ /* 0x0001e20000100800 */
[----:B------:R-:W-:Y:S01]  /*380d0*/  IADD3.X R19, R19, UR6, RZ, P3, !PT ;  /* 0x0000000613137c10 */ /* 0x000fe20009ffe4ff */
[----:B------:R0:W-:Y:S01]  /*380e0*/  STL [R1+0x8dc], R11 ;  /* 0x0008dc0b01007387 */ /* 0x0001e20000100800 */
[----:B------:R-:W-:-:S03]  /*380f0*/  IADD3.X R14, R14, UR6, RZ, P4, !PT ;  /* 0x000000060e0e7c10 */ /* 0x000fc6000a7fe4ff */
[----:B-1----:R-:W1:Y:S01]  /*38100*/  S2R R2, SR_TID.X ;  /* 0x0000000000027919 */ /* 0x002e620000002100 */
[----:B------:R0:W-:Y:S01]  /*38110*/  STL [R1+0x18d8], R16 ;  /* 0x0018d81001007387 */ /* 0x0001e20000100800 */
[----:B------:R-:W-:Y:S01]  /*38120*/  IADD3.X R15, R15, UR6, RZ, P5, !PT ;  /* 0x000000060f0f7c10 */ /* 0x000fe2000affe4ff */
[----:B------:R0:W-:Y:S01]  /*38130*/  STL [R1+0x8d4], R17 ;  /* 0x0008d41101007387 */ /* 0x0001e20000100800 */
[----:B------:R-:W-:Y:S01]  /*38140*/  IADD3.X R20, R20, UR6, RZ, P6, !PT ;  /* 0x0000000614147c10 */ /* 0x000fe2000b7fe4ff */
[----:B------:R0:W-:Y:S01]  /*38150*/  STL [R1+0x18d4], R18 ;  /* 0x0018d41201007387 */ /* 0x0001e20000100800 */
[----:B------:R0:W-:Y:S01]  /*38160*/  STL [R1+0x18cc], R19 ;  /* 0x0018cc1301007387 */ /* 0x0001e20000100800 */
[----:B------:R-:W-:Y:S01]  /*38170*/  IADD3.X R21, R21, UR6, RZ, P1, !PT ;  /* 0x0000000615157c10 */ /* 0x000fe20008ffe4ff */
[----:B------:R0:W-:Y:S01]  /*38180*/  STL [R1+0x18bc], R14 ;  /* 0x0018bc0e01007387 */ /* 0x0001e20000100800 */
[----:B------:R0:W-:Y:S01]  /*38190*/  STL [R1+0x8e0], R15 ;  /* 0x0008e00f01007387 */ /* 0x0001e20000100800 */
[----:B------:R0:W-:Y:S02]  /*381a0*/  STL [R1+0x8d8], R20 ;  /* 0x0008d81401007387 */ /* 0x0001e40000100800 */
[----:B------:R-:W-:-:S04]  /*381b0*/  IMAD.MOV.U32 R28, RZ, RZ, c[0x0][0x188] ;  /* 0x00006200ff1c7624 */ /* 0x000fc800078e00ff */
[----:B------:R-:W-:-:S04]  /*381c0*/  IMAD.SHL.U32 R28, R28, 0x80, RZ ;  /* 0x000000801c1c7824 */ /* 0x000fc800078e00ff */
[----:B------:R-:W-:Y:S01]  /*381d0*/  IMAD.SHL.U32 R28, R28, 0x2, RZ ;  /* 0x000000021c1c7824 */ /* 0x000fe200078e00ff */
[----:B-1----:R-:W-:-:S05]  /*381e0*/  LOP3.LUT R2, R2, 0x7f, RZ, 0xc0, !PT ;  /* 0x0000007f02027812 */ /* 0x002fca00078ec0ff */
[----:B------:R-:W-:Y:S02]  /*381f0*/  IMAD.SHL.U32 R2, R2, 0x2, RZ ;  /* 0x0000000202027824 */ /* 0x000fe400078e00ff */
[----:B--2---:R-:W-:Y:S02]  /*38200*/  IMAD.MOV.U32 R5, RZ, RZ, R13 ;  /* 0x000000ffff057224 */ /* 0x004fe400078e000d */
[----:B----4-:R-:W-:-:S05]  /*38210*/  IMAD.MOV.U32 R4, RZ, RZ, R8 ;  /* 0x000000ffff047224 */ /* 0x010fca00078e0008 */
[----:B------:R0:W-:Y:S01]  /*38220*/  STL.64 [R1+0x1f0], R4 ;  /* 0x0001f00401007387 */ /* 0x0001e20000100a00 */
[----:B------:R0:W-:Y:S02]  /*38230*/  STL [R1+0x8d0], R21 ;  /* 0x0008d01501007387 */ /* 0x0001e40000100800 */
[----:B---3--:R-:W-:Y:S02]  /*38240*/  IMAD.MOV.U32 R6, RZ, RZ, R7 ;  /* 0x000000ffff067224 */ /* 0x008fe400078e0007 */
[----:B------:R-:W-:-:S05]  /*38250*/  IMAD.MOV.U32 R7, RZ, RZ, R12 ;  /* 0x000000ffff077224 */ /* 0x000fca00078e000c */
[----:B------:R0:W-:Y:S01]  /*38260*/  STL.64 [R1+0x1f8], R6 ;  /* 0x0001f80601007387 */ /* 0x0001e20000100a00 */
[----:B------:R-:W-:Y:S01]  /*38270*/  @!P0 CALL.REL.NOINC `(.L_x_1) ;  /* 0x0000001000008944 */ /* 0x000fe20003c00000 */
[----:B------:R-:W-:Y:S05]  /*38280*/  BRA `(.L_x_2) ;  /* 0xfffd097000007947 */ /* 0x000fea000383ffff */
.L_x_1:
[----:B0-----:R-:W2:Y:S04]  /*38290*/  LDL.LU R26, [R1+0x148] ;  /* 0x00014800011a7983 */ /* 0x001ea80000300800 */
[----:B--2---:R0:W-:Y:S04]  /*382a0*/  STL [R1+0x19e8], R26 ;  /* 0x0019e81a01007387 */ /* 0x0041e80000100800 */
[----:B------:R-:W2:Y:S01]  /*382b0*/  LDL.LU R25, [R1+0x258] ;  /* 0x0002580001197983 */ /* 0x000ea20000300800 */
[----:B0----5:R-:W-:-:S03]  /*382c0*/  IMAD.MOV.U32 R26, RZ, RZ, R10 ;  /* 0x000000ffff1a7224 */ /* 0x021fc600078e000a */
[----:B--2---:R0:W-:Y:S04]  /*382d0*/  STL [R1+0x19e4], R25 ;  /* 0x0019e41901007387 */ /* 0x0041e80000100800 */
[----:B0-----:R-:W2:Y:S04]  /*382e0*/  LDL.LU R25, [R1+0x14c] ;  /* 0x00014c0001197983 */ /* 0x001ea80000300800 */
[----:B------:R0:W-:Y:S04]  /*382f0*/  STL [R1+0x19dc], R23 ;  /* 0x0019dc1701007387 */ /* 0x0001e80000100800 */
[----:B0-----:R-:W3:Y:S04]  /*38300*/  LDL.LU R23, [R1+0x28c] ;  /* 0x00028c0001177983 */ /* 0x001ee80000300800 */
[----:B---3--:R0:W-:Y:S04]  /*38310*/  STL [R1+0x19e0], R23 ;  /* 0x0019e01701007387 */ /* 0x0081e80000100800 */
[----:B0-----:R-:W3:Y:S04]  /*38320*/  LDL.LU R23, [R1+0x25c] ;  /* 0x00025c0001177983 */ /* 0x001ee80000300800 */
[----:B------:R-:W4:Y:S04]  /*38330*/  LDL.LU R24, [R1+0x288] ;  /* 0x0002880001187983 */ /* 0x000f280000300800 */
[----:B------:R0:W-:Y:S04]  /*38340*/  STL [R1+0x19d8], R22 ;  /* 0x0019d81601007387 */ /* 0x0001e80000100800 */
[----:B0-----:R-:W2:Y:S04]  /*38350*/  LDL.LU R22, [R1+0x114] ;  /* 0x0001140001167983 */ /* 0x001ea80000300800 */
[----:B------:R-:W2:Y:S04]  /*38360*/  LDL.LU R21, [R1+0x250] ;  /* 0x0002500001157983 */ /* 0x000ea80000300800 */
[----:B--2---:R0:W-:Y:S04]  /*38370*/  STL [R1+0x19d4], R21 ;  /* 0x0019d41501007387 */ /* 0x0041e80000100800 */
        /* <DEDUP_REMOVED lines=52> */
[----:B------:R0:W-:Y:S04]  /*386c0*/  STL [R1+0x1960], R29 ;  /* 0x0019601d01007387 */ /* 0x0001e80000100800 */
[----:B0-----:R-:W2:Y:S04]  /*386d0*/  LDL.LU R29, [R1+0x2e4] ;  /* 0x0002e400011d7983 */ /* 0x001ea80000300800 */
[----:B--2---:R0:W-:Y:S04]  /*386e0*/  STL [R1+0x1964], R29 ;  /* 0x0019641d01007387 */ /* 0x0041e80000100800 */
        /* <DEDUP_REMOVED lines=11> */
[----:B------:R-:W2:Y:S04]  /*387a0*/  LDL.LU R3, [R1+0x2e0] ;  /* 0x0002e00001037983 */ /* 0x000ea80000300800 */
[----:B--2---:R0:W-:Y:S04]  /*387b0*/  STL [R1+0x1968], R3 ;  /* 0x0019680301007387 */ /* 0x0041e80000100800 */
[----:B0-----:R-:W2:Y:S04]  /*387c0*/  LDL.LU R3, [R1+0x324] ;  /* 0x0003240001037983 */ /* 0x001ea80000300800 */
[----:B--2---:R0:W-:Y:S04]  /*387d0*/  STL [R1+0x1970], R3 ;  /* 0x0019700301007387 */ /* 0x0041e80000100800 */
[----:B0-----:R-:W2:Y:S04]  /*387e0*/  LDL.LU R3, [R1+0x2cc] ;  /* 0x0002cc0001037983 */ /* 0x001ea80000300800 */
[----:B--2---:R0:W-:Y:S04]  /*387f0*/  STL [R1+0x1978], R3 ;  /* 0x0019780301007387 */ /* 0x0041e80000100800 */
[----:B0-----:R-:W2:Y:S04]  /*38800*/  LDL.LU R3, [R1+0x30c] ;  /* 0x00030c0001037983 */ /* 0x001ea80000300800 */
[----:B--2---:R0:W-:Y:S04]  /*38810*/  STL [R1+0x1980], R3 ;  /* 0x0019800301007387 */ /* 0x0041e80000100800 */
[----:B0-----:R-:W2:Y:S01]  /*38820*/  LDL.LU R3, [R1+0x2ec] ;  /* 0x0002ec0001037983 */ /* 0x001ea20000300800 */
[----:B------:R-:W-:-:S03]  /*38830*/  F2FP.BF16.PACK_AB R27, R26, R27 ;  /* 0x0000001b1a1b723e */ /* 0x000fc600000010ff */
[----:B--2---:R0:W-:Y:S04]  /*38840*/  STL [R1+0x1988], R3 ;  /* 0x0019880301007387 */ /* 0x0041e80000100800 */
[----:B0-----:R-:W2:Y:S04]  /*38850*/  LDL.LU R3, [R1+0x32c] ;  /* 0x00032c0001037983 */ /* 0x001ea80000300800 */
[----:B------:R-:W2:Y:S04]  /*38860*/  LDL.LU R2, [R1+0x304] ;  /* 0x0003040001027983 */ /* 0x000ea80000300800 */
[----:B------:R-:W2:Y:S04]  /*38870*/  LDL.LU R0, [R1+0x300] ;  /* 0x0003000001007983 */ /* 0x000ea80000300800 */
[----:B------:R-:W2:Y:S04]  /*38880*/  LDL.LU R28, [R1+0x2c4] ;  /* 0x0002c400011c7983 */ /* 0x000ea80000300800 */
[----:B------:R-:W2:Y:S02]  /*38890*/  LDL.LU R26, [R1+0x19e8] ;  /* 0x0019e800011a7983 */ /* 0x000ea40000300800 */
[----:B--2---:R-:W-:-:S02]  /*388a0*/  F2FP.BF16.PACK_AB R26, R25, R26 ;  /* 0x0000001a191a723e */ /* 0x004fc400000010ff */
[----:B------:R-:W3:Y:S02]  /*388b0*/  LDL.LU R25, [R1+0x19e4] ;  /* 0x0019e40001197983 */ /* 0x000ee40000300800 */
[----:B---3--:R-:W-:Y:S02]  /*388c0*/  F2FP.BF16.PACK_AB R25, R23, R25 ;  /* 0x000000191719723e */ /* 0x008fe400000010ff */
[----:B------:R-:W4:Y:S02]  /*388d0*/  LDL.LU R23, [R1+0x19e0] ;  /* 0x0019e00001177983 */ /* 0x000f240000300800 */
[----:B----4-:R-:W-:Y:S02]  /*388e0*/  F2FP.BF16.PACK_AB R24, R23, R24 ;  /* 0x000000181718723e */ /* 0x010fe400000010ff */
[----:B------:R-:W2:Y:S02]  /*388f0*/  LDL.LU R23, [R1+0x19dc] ;  /* 0x0019dc0001177983 */ /* 0x000ea40000300800 */
[----:B--2---:R-:W-:-:S02]  /*38900*/  F2FP.BF16.PACK_AB R23, R22, R23 ;  /* 0x000000171617723e */ /* 0x004fc400000010ff */
[----:B------:R-:W2:Y:S02]  /*38910*/  LDL.LU R22, [R1+0x19d8] ;  /* 0x0019d80001167983 */ /* 0x000ea40000300800 */
[----:B--2---:R-:W-:Y:S02]  /*38920*/  F2FP.BF16.PACK_AB R22, R21, R22 ;  /* 0x000000161516723e */ /* 0x004fe400000010ff */
[----:B------:R-:W2:Y:S02]  /*38930*/  LDL.LU R21, [R1+0x19d4] ;  /* 0x0019d40001157983 */ /* 0x000ea40000300800 */
[----:B--2---:R-:W-:Y:S02]  /*38940*/  F2FP.BF16.PACK_AB R21, R20, R21 ;  /* 0x000000151415723e */ /* 0x004fe400000010ff */
        /* <DEDUP_REMOVED lines=36> */
[----:B------:R-:W2:Y:S04]  /*38b90*/  LDL.LU R3, [R1+0x1988] ;  /* 0x0019880001037983 */ /* 0x000ea80000300800 */
[----:B------:R0:W-:Y:S04]  /*38ba0*/  STL [R1+0xc], R29 ;  /* 0x00000c1d01007387 */ /* 0x0001e80000100800 */
[----:B0-----:R-:W2:Y:S02]  /*38bb0*/  LDL.LU R29, [R1+0x1984] ;  /* 0x00198400011d7983 */ /* 0x001ea40000300800 */
[----:B--2---:R-:W-:-:S02]  /*38bc0*/  F2FP.BF16.PACK_AB R29, R3, R29 ;  /* 0x0000001d031d723e */ /* 0x004fc400000010ff */
        /* <DEDUP_REMOVED lines=9> */
[----:B------:R0:W-:Y:S04]  /*38c60*/  STL [R1], R29 ;  /* 0x0000001d01007387 */ /* 0x0001e80000100800 */
[----:B0-----:R-:W2:Y:S02]  /*38c70*/  LDL.LU R29, [R1+0x196c] ;  /* 0x00196c00011d7983 */ /* 0x001ea40000300800 */
[----:B--2---:R-:W-:-:S02]  /*38c80*/  F2FP.BF16.PACK_AB R29, R3, R29 ;  /* 0x0000001d031d723e */ /* 0x004fc400000010ff */
[----:B------:R-:W2:Y:S04]  /*38c90*/  LDL.LU R3, [R1+0x1968] ;  /* 0x0019680001037983 */ /* 0x000ea80000300800 */
[----:B------:R0:W-:Y:S04]  /*38ca0*/  STL [R1+0x1c], R29 ;  /* 0x00001c1d01007387 */ /* 0x0001e80000100800 */
[----:B0-----:R-:W2:Y:S02]  /*38cb0*/  LDL.LU R29, [R1+0x1964] ;  /* 0x00196400011d7983 */ /* 0x001ea40000300800 */
[----:B--2---:R-:W-:-:S02]  /*38cc0*/  F2FP.BF16.PACK_AB R3, R29, R3 ;  /* 0x000000031d03723e */ /* 0x004fc400000010ff */
[----:B------:R-:W2:Y:S01]  /*38cd0*/  LDL.LU R29, [R1+0x1960] ;  /* 0x00196000011d7983 */ /* 0x000ea20000300800 */
[----:B------:R-:W-:-:S03]  /*38ce0*/  F2FP.BF16.PACK_AB R2, R2, R0 ;  /* 0x000000000202723e */ /* 0x000fc600000010ff */
[----:B------:R0:W-:Y:S01]  /*38cf0*/  STL [R1+0x18], R3 ;  /* 0x0000180301007387 */ /* 0x0001e20000100800 */
[----:B--2---:R-:W-:-:S05]  /*38d00*/  F2FP.BF16.PACK_AB R0, R28, R29 ;  /* 0x0000001d1c00723e */ /* 0x004fca00000010ff */
[----:B------:R0:W-:Y:S04]  /*38d10*/  STL [R1+0x10], R0 ;  /* 0x0000100001007387 */ /* 0x0001e80000100800 */
[----:B------:R0:W-:Y:S02]  /*38d20*/  STL [R1+0x14], R2 ;  /* 0x0000140201007387 */ /* 0x0001e40000100800 */
.L_x_0:
[----:B0--3--:R-:W2:Y:S04]  /*38d30*/  LDL.LU R3, [R1+0x4] ;  /* 0x0000040001037983 */ /* 0x009ea80000300800 */
[----:B------:R-:W3:Y:S04]  /*38d40*/  LDL.LU R2, [R1+0x8] ;  /* 0x0000080001027983 */ /* 0x000ee80000300800 */
[----:B------:R-:W4:Y:S04]  /*38d50*/  LDL.LU R0, [R1+0xc] ;  /* 0x00000c0001007983 */ /* 0x000f280000300800 */
[----:B------:R-:W-:Y:S04]  /*38d60*/  STL.64 [R1+0x19c8], R22 ;  /* 0x0019c81601007387 */ /* 0x000fe80000100a00 */
[----:B------:R0:W-:Y:S04]  /*38d70*/  STL.64 [R1+0x19c0], R20 ;  /* 0x0019c01401007387 */ /* 0x0001e80000100a00 */
[----:B0-----:R-:W5:Y:S04]  /*38d80*/  LDL.LU R20, [R1+0x10] ;  /* 0x0000100001147983 */ /* 0x001f680000300800 */
[----:B------:R-:W5:Y:S04]  /*38d90*/  LDL.LU R21, [R1+0x14] ;  /* 0x0000140001157983 */ /* 0x000f680000300800 */
[----:B------:R-:W5:Y:S04]  /*38da0*/  LDL.LU R22, [R1+0x18] ;  /* 0x0000180001167983 */ /* 0x000f680000300800 */
[----:B------:R-:W5:Y:S04]  /*38db0*/  LDL.LU R23, [R1+0x1c] ;  /* 0x00001c0001177983 */ /* 0x000f680000300800 */
[----:B------:R-:W-:Y:S04]  /*38dc0*/  STL.64 [R1+0x19b8], R26 ;  /* 0x0019b81a01007387 */ /* 0x000fe80000100a00 */
[----:B------:R0:W-:Y:S04]  /*38dd0*/  STL.64 [R1+0x19b0], R24 ;  /* 0x0019b01801007387 */ /* 0x0001e80000100a00 */
[----:B0-----:R-:W5:Y:S04]  /*38de0*/  LDL.LU R24, [R1] ;  /* 0x0000000001187983 */ /* 0x001f680000300800 */
[----:B------:R-:W0:Y:S02]  /*38df0*/  S2R R29, SR_TID.X ;  /* 0x00000000001d7919 */ /* 0x000e240000002100 */
[----:B0-----:R-:W-:-:S02]  /*38e00*/  IMAD.SHL.U32 R28, R29, 0x20, RZ ;  /* 0x000000201d1c7824 */ /* 0x001fc400078e00ff */
[----:B------:R-:W-:Y:S01]  /*38e10*/  BAR.SYNC.DEFER_BLOCKING 0x0 ;  /* 0x0000000000007b1d */ /* 0x000fe20000010000 */
[----:B--2---:R-:W-:Y:S02]  /*38e20*/  IMAD.MOV.U32 R25, RZ, RZ, R3 ;  /* 0x000000ffff197224 */ /* 0x004fe400078e0003 */
[C---:B------:R-:W-:Y:S02]  /*38e30*/  IMAD.SHL.U32 R3, R29.reuse, 0x4, RZ ;  /* 0x000000041d037824 */ /* 0x040fe400078e00ff */
[----:B---3--:R-:W-:Y:S02]  /*38e40*/  IMAD.MOV.U32 R26, RZ, RZ, R2 ;  /* 0x000000ffff1a7224 */ /* 0x008fe400078e0002 */
[C---:B------:R-:W-:Y:S02]  /*38e50*/  IMAD.SHL.U32 R2, R29.reuse, 0x8, RZ ;  /* 0x000000081d027824 */ /* 0x040fe400078e00ff */
[----:B----4-:R-:W-:Y:S02]  /*38e60*/  IMAD.MOV.U32 R27, RZ, RZ, R0 ;  /* 0x000000ffff1b7224 */ /* 0x010fe400078e0000 */
[----:B------:R-:W-:Y:S01]  /*38e70*/  IMAD.SHL.U32 R0, R29, 0x100, RZ ;  /* 0x000001001d007824 */ /* 0x000fe200078e00ff */
[----:B------:R-:W-:-:S04]  /*38e80*/  LOP3.LUT R2, R2, 0x300, RZ, 0xc0, !PT ;  /* 0x0000030002027812 */ /* 0x000fc800078ec0ff */
[----:B------:R-:W-:Y:S02]  /*38e90*/  LOP3.LUT R0, R0, 0x1800, RZ, 0xc0, !PT ;  /* 0x0000180000007812 */ /* 0x000fe400078ec0ff */
[----:B------:R-:W-:Y:S01]  /*38ea0*/  LOP3.LUT R2, R2, 0x70, R3, 0xf8, !PT ;  /* 0x0000007002027812 */ /* 0x000fe200078ef803 */
[C---:B------:R-:W-:Y:S01]  /*38eb0*/  IMAD.SHL.U32 R3, R29.reuse, 0x400, RZ ;  /* 0x000004001d037824 */ /* 0x040fe200078e00ff */
[----:B------:R-:W-:Y:S02]  /*38ec0*/  LOP3.LUT R0, R0, 0x60, R28, 0xf8, !PT ;  /* 0x0000006000007812 */ /* 0x000fe400078ef81c */
[----:B------:R-:W-:Y:S02]  /*38ed0*/  LOP3.LUT R29, R29, 0x7f, RZ, 0xc0, !PT ;  /* 0x0000007f1d1d7812 */ /* 0x000fe400078ec0ff */
[----:B------:R-:W-:Y:S02]  /*38ee0*/  LOP3.LUT R0, R0, R2, RZ, 0x3c, !PT ;  /* 0x0000000200007212 */ /* 0x000fe400078e3cff */
[----:B------:R-:W-:-:S03]  /*38ef0*/  LOP3.LUT R3, R3, 0x1800, RZ, 0xc0, !PT ;  /* 0x0000180003037812 */ /* 0x000fc600078ec0ff */
[----:B------:R-:W-:Y:S02]  /*38f00*/  STS.128 [R0+0x400], R4 ;  /* 0x0004000400007388 */ /* 0x000fe40000000c00 */
[----:B------:R-:W-:Y:S02]  /*38f10*/  IMAD R2, R29, 0x10, R3 ;  /* 0x000000101d027824 */ /* 0x000fe400078e0203 */
[----:B-----5:R0:W-:Y:S04]  /*38f20*/  STS.128 [R0], R20 ;  /* 0x0000001400007388 */ /* 0x0201e80000000c00 */
[----:B0-----:R-:W2:Y:S04]  /*38f30*/  LDL.LU.64 R22, [R1+0x19c8] ;  /* 0x0019c80001167983 */ /* 0x001ea80000300a00 */
[----:B------:R-:W2:Y:S04]  /*38f40*/  LDL.LU.64 R20, [R1+0x19c0] ;  /* 0x0019c00001147983 */ /* 0x000ea80000300a00 */
[----:B------:R0:W-:Y:S04]  /*38f50*/  STS.128 [R0+0x80], R24 ;  /* 0x0000801800007388 */ /* 0x0001e80000000c00 */
[----:B------:R-:W-:Y:S04]  /*38f60*/  STS.128 [R0+0x480], R8 ;  /* 0x0004800800007388 */ /* 0x000fe80000000c00 */
[----:B------:R-:W-:Y:S01]  /*38f70*/  BAR.SYNC.DEFER_BLOCKING 0x0 ;  /* 0x0000000000007b1d */ /* 0x000fe20000010000 */
[----:B------:R-:W-:-:S02]  /*38f80*/  LOP3.LUT R3, R2, 0x20, RZ, 0x3c, !PT ;  /* 0x0000002002037812 */ /* 0x000fc400078e3cff */
[----:B------:R-:W-:-:S03]  /*38f90*/  LOP3.LUT R29, R2, 0x40, RZ, 0x3c, !PT ;  /* 0x00000040021d7812 */ /* 0x000fc600078e3cff */
[----:B0-----:R-:W3:Y:S04]  /*38fa0*/  LDL.LU.64 R26, [R1+0x19b8] ;  /* 0x0019b800011a7983 */ /* 0x001ee80000300a00 */
[----:B------:R-:W3:Y:S01]  /*38fb0*/  LDL.LU.64 R24, [R1+0x19b0] ;  /* 0x0019b00001187983 */ /* 0x000ee20000300a00 */
[----:B------:R-:W-:-:S03]  /*38fc0*/  LOP3.LUT R28, R2, 0x60, RZ, 0x3c, !PT ;  /* 0x00000060021c7812 */ /* 0x000fc600078e3cff */
[----:B------:R-:W0:Y:S04]  /*38fd0*/  LDS.128 R4, [R2] ;  /* 0x0000000002047984 */ /* 0x000e280000000c00 */
[----:B------:R-:W1:Y:S04]  /*38fe0*/  LDS.128 R8, [R3] ;  /* 0x0000000003087984 */ /* 0x000e680000000c00 */
[----:B0-----:R-:W-:Y:S04]  /*38ff0*/  STL [R1+0x1994], R5 ;  /* 0x0019940501007387 */ /* 0x001fe80000100800 */
[----:B------:R-:W-:Y:S01]  /*39000*/  STL [R1+0x1990], R7 ;  /* 0x0019900701007387 */ /* 0x000fe20000100800 */
[----:B-1----:R-:W-:-:S03]  /*39010*/  IMAD.MOV.U32 R3, RZ, RZ, R8 ;  /* 0x000000ffff037224 */ /* 0x002fc600078e0008 */
[----:B------:R-:W-:Y:S04]  /*39020*/  STL [R1+0x34], R9 ;  /* 0x0000340901007387 */ /* 0x000fe80000100800 */
[----:B------:R-:W-:Y:S04]  /*39030*/  STL.64 [R1+0x38], R10 ;  /* 0x0000380a01007387 */ /* 0x000fe80000100a00 */
[----:B------:R-:W0:Y:S04]  /*39040*/  LDS.128 R8, [R29] ;  /* 0x000000001d087984 */ /* 0x000e280000000c00 */
[----:B0-----:R-:W-:Y:S04]  /*39050*/  STL.64 [R1+0x40], R8 ;  /* 0x0000400801007387 */ /* 0x001fe80000100a00 */
[----:B------:R-:W-:Y:S04]  /*39060*/  STL.64 [R1+0x48], R10 ;  /* 0x0000480a01007387 */ /* 0x000fe80000100a00 */
[----:B------:R-:W0:Y:S04]  /*39070*/  LDS.128 R8, [R28] ;  /* 0x000000001c087984 */ /* 0x000e280000000c00 */
[----:B------:R-:W-:Y:S01]  /*39080*/  BAR.SYNC.DEFER_BLOCKING 0x0 ;  /* 0x0000000000007b1d */ /* 0x000fe20000010000 */
[----:B0-----:R-:W-:-:S05]  /*39090*/  IMAD.MOV.U32 R7, RZ, RZ, R10 ;  /* 0x000000ffff077224 */ /* 0x001fca00078e000a */
[----:B------:R-:W-:Y:S01]  /*390a0*/  STL [R1+0x24], R9 ;  /* 0x0000240901007387 */ /* 0x000fe20000100800 */
[----:B------:R-:W-:-:S03]  /*390b0*/  IMAD.MOV.U32 R5, RZ, RZ, R8 ;  /* 0x000000ffff057224 */ /* 0x000fc600078e0008 */
[----:B------:R-:W-:Y:S04]  /*390c0*/  STL [R1+0x2c], R11 ;  /* 0x00002c0b01007387 */ /* 0x000fe80000100800 */
[----:B------:R0:W-:Y:S04]  /*390d0*/  STL [R1+0x19ac], R7 ;  /* 0x0019ac0701007387 */ /* 0x0001e80000100800 */
[----:B0-----:R-:W4:Y:S04]  /*390e0*/  LDL R7, [R1+0x1954] ;  /* 0x0019540001077983 */ /* 0x001f280000100800 */
[----:B------:R0:W-:Y:S04]  /*390f0*/  STL [R1+0x19a8], R5 ;  /* 0x0019a80501007387 */ /* 0x0001e80000100800 */
[----:B------:R1:W-:Y:S04]  /*39100*/  STS.128 [R0+0x80], R16 ;  /* 0x0000801000007388 */ /* 0x0003e80000000c00 */
[----:B0-----:R-:W5:Y:S04]  /*39110*/  LDL R5, [R1+0x1950] ;  /* 0x0019500001057983 */ /* 0x001f680000100800 */
[----:B------:R-:W-:Y:S04]  /*39120*/  STS.128 [R0], R12 ;  /* 0x0000000c00007388 */ /* 0x000fe80000000c00 */
[----:B-1----:R-:W5:Y:S04]  /*39130*/  LDL R19, [R1+0x1958] ;  /* 0x0019580001137983 */ /* 0x002f680000100800 */
[----:B--2---:R0:W-:Y:S04]  /*39140*/  STS.128 [R0+0x400], R20 ;  /* 0x0004001400007388 */ /* 0x0041e80000000c00 */
[----:B0-----:R-:W2:Y:S01]  /*39150*/  LDL R22, [R1+0x194c] ;  /* 0x00194c0001167983 */ /* 0x001ea20000100800 */
[----:B------:R-:W-:Y:S01]  /*39160*/  IMAD.MOV.U32 R14, RZ, RZ, c[0x0][0x194] ;  /* 0x00006500ff0e7624 */ /* 0x000fe200078e00ff */
[----:B------:R-:W-:Y:S01]  /*39170*/  ULDC UR10, c[0x0][0x17c] ;  /* 0x00005f00000a7ab9 */ /* 0x000fe20000000800 */
[----:B------:R-:W-:Y:S01]  /*39180*/  IMAD.MOV.U32 R23, RZ, RZ, R3 ;  /* 0x000000ffff177224 */ /* 0x000fe200078e0003 */
[----:B------:R-:W0:Y:S01]  /*39190*/  S2R R18, SR_TID.X ;  /* 0x0000000000127919 */ /* 0x000e220000002100 */
[----:B------:R-:W-:-:S02]  /*391a0*/  ULDC UR6, c[0x0][0x198] ;  /* 0x0000660000067ab9 */ /* 0x000fc40000000800 */
[----:B------:R-:W-:Y:S01]  /*391b0*/  UISETP.GE.AND UP0, UPT, UR7, UR10, UPT ;  /* 0x0000000a0700728c */ /* 0x000fe2000bf06270 */
[----:B---3--:R-:W-:Y:S01]  /*391c0*/  STS.128 [R0+0x480], R24 ;  /* 0x0004801800007388 */ /* 0x008fe20000000c00 */
[----:B------:R-:W-:Y:S02]  /*391d0*/  UIMAD UR4, UR7, UR6, URZ ;  /* 0x00000006070472a4 */ /* 0x000fe4000f8e023f */
[----:B------:R-:W-:Y:S01]  /*391e0*/  UISETP.GE.AND UP1, UPT, UR12, UR10, UPT ;  /* 0x0000000a0c00728c */ /* 0x000fe2000bf26270 */
[----:B------:R-:W-:Y:S01]  /*391f0*/  BAR.SYNC.DEFER_BLOCKING 0x0 ;  /* 0x0000000000007b1d */ /* 0x000fe20000010000 */
[----:B------:R-:W-:Y:S02]  /*39200*/  PLOP3.LUT P2, PT, PT, PT, UP0, 0x40, 0x0 ;  /* 0x000000000000781c */ /* 0x000fe40003f4e808 */
[----:B------:R-:W-:Y:S02]  /*39210*/  PLOP3.LUT P3, PT, PT, PT, UP0, 0x40, 0x0 ;  /* 0x000000000000781c */ /* 0x000fe40003f6e808 */
[C---:B0-----:R-:W-:Y:S01]  /*39220*/  LOP3.LUT R21, R18.reuse, 0x7f, RZ, 0xc0, !PT ;  /* 0x0000007f12157812 */ /* 0x041fe200078ec0ff */
[----:B------:R-:W-:-:S05]  /*39230*/  IMAD.SHL.U32 R18, R18, 0x400, RZ ;  /* 0x0000040012127824 */ /* 0x000fca00078e00ff */
[----:B------:R-:W-:Y:S01]  /*39240*/  LOP3.LUT R18, R18, 0x1800, RZ, 0xc0, !PT ;  /* 0x0000180012127812 */ /* 0x000fe200078ec0ff */
[----:B------:R0:W1:Y:S04]  /*39250*/  LDS.128 R8, [R2] ;  /* 0x0000000002087984 */ /* 0x0000680000000c00 */
[----:B------:R-:W-:Y:S02]  /*39260*/  IMAD R18, R21, 0x10, R18 ;  /* 0x0000001015127824 */ /* 0x000fe400078e0212 */
[----:B0-----:R-:W-:-:S03]  /*39270*/  IMAD.U32 R2, RZ, RZ, UR7 ;  /* 0x00000007ff027e24 */ /* 0x001fc6000f8e00ff */
[----:B------:R-:W-:Y:S01]  /*39280*/  LOP3.LUT R18, R18, 0x20, RZ, 0x3c, !PT ;  /* 0x0000002012127812 */ /* 0x000fe200078e3cff */
[----:B-1----:R0:W-:Y:S04]  /*39290*/  STL [R1+0x1978], R9 ;  /* 0x0019780901007387 */ /* 0x0021e80000100800 */
[----:B0-----:R-:W0:Y:S01]  /*392a0*/  S2R R9, SR_TID.X ;  /* 0x0000000000097919 */ /* 0x001e220000002100 */
[----:B----4-:R-:W-:Y:S02]  /*392b0*/  ISETP.LT.AND P3, PT, R7, c[0x0][0x178], P3 ;  /* 0x00005e0007007a0c */ /* 0x010fe40001f61270 */
[----:B-----5:R-:W-:Y:S02]  /*392c0*/  ISETP.LT.AND P2, PT, R19, c[0x0][0x178], P2 ;  /* 0x00005e0013007a0c */ /* 0x020fe40001741270 */
[C---:B--2---:R-:W-:Y:S01]  /*392d0*/  ISETP.GE.AND P0, PT, R22.reuse, c[0x0][0x178], PT ;  /* 0x00005e0016007a0c */ /* 0x044fe20003f06270 */
[----:B------:R-:W-:-:S03]  /*392e0*/  IMAD R0, R22, c[0x0][0x194], RZ ;  /* 0x0000650016007a24 */ /* 0x000fc600078e02ff */
[----:B------:R-:W-:Y:S01]  /*392f0*/  ISETP.LT.AND P0, PT, R2, c[0x0][0x17c], !P0 ;  /* 0x00005f0002007a0c */ /* 0x000fe20004701270 */
[----:B------:R-:W-:Y:S01]  /*39300*/  IMAD R2, R14, 0x80, R0 ;  /* 0x000000800e027824 */ /* 0x000fe200078e0200 */
[----:B------:R-:W-:-:S03]  /*39310*/  LEA R28, P1, R0, c[0x0][0x170], 0x1 ;  /* 0x00005c00001c7a11 */ /* 0x000fc600078208ff */
[----:B------:R-:W-:Y:S01]  /*39320*/  IMAD R3, R14, 0x80, R2 ;  /* 0x000000800e037824 */ /* 0x000fe200078e0202 */
[----:B------:R-:W-:Y:S02]  /*39330*/  LEA R26, P4, R2, c[0x0][0x170], 0x1 ;  /* 0x00005c00021a7a11 */ /* 0x000fe400078808ff */
[----:B------:R-:W-:Y:S01]  /*39340*/  LEA.HI.X.SX32 R29, R0, c[0x0][0x174], 0x1, P1 ;  /* 0x00005d00001d7a11 */ /* 0x000fe200008f0eff */
[----:B------:R-:W-:Y:S01]  /*39350*/  IMAD.U32 R0, RZ, RZ, UR4 ;  /* 0x00000004ff007e24 */ /* 0x000fe2000f8e00ff */
[----:B------:R-:W-:Y:S01]  /*39360*/  LEA.HI.X.SX32 R27, R2, c[0x0][0x174], 0x1, P4 ;  /* 0x00005d00021b7a11 */ /* 0x000fe200020f0eff */
[----:B------:R-:W-:Y:S01]  /*39370*/  IMAD R14, R14, 0x80, R3 ;  /* 0x000000800e0e7824 */ /* 0x000fe200078e0203 */
[C---:B------:R-:W-:Y:S01]  /*39380*/  LEA R24, P4, R3.reuse, c[0x0][0x170], 0x1 ;  /* 0x00005c0003187a11 */ /* 0x040fe200078808ff */
[----:B------:R-:W-:Y:S01]  /*39390*/  IMAD.WIDE R12, R0, 0x2, R28 ;  /* 0x00000002000c7825 */ /* 0x000fe200078e021c */
[----:B------:R-:W-:Y:S01]  /*393a0*/  PLOP3.LUT P1, PT, PT, PT, UP0, 0x40, 0x0 ;  /* 0x000000000000781c */ /* 0x000fe20003f2e808 */
[----:B------:R-:W-:Y:S01]  /*393b0*/  UISETP.GE.AND UP0, UPT, UR11, UR10, UPT ;  /* 0x0000000a0b00728c */ /* 0x000fe2000bf06270 */
[C---:B------:R-:W-:Y:S01]  /*393c0*/  LEA R2, P5, R14.reuse, c[0x0][0x170], 0x1 ;  /* 0x00005c000e027a11 */ /* 0x040fe200078a08ff */
[----:B------:R-:W-:Y:S01]  /*393d0*/  UIADD3 UR4, UR4, UR6, URZ ;  /* 0x0000000604047290 */ /* 0x000fe2000fffe03f */
[----:B------:R-:W-:Y:S01]  /*393e0*/  LEA.HI.X.SX32 R25, R3, c[0x0][0x174], 0x1, P4 ;  /* 0x00005d0003197a11 */ /* 0x000fe200020f0eff */
[----:B------:R1:W-:Y:S01]  /*393f0*/  @P0 STG.E.U16 [R12.64], R4 ;  /* 0x000000040c000986 */ /* 0x0003e2000c101508 */
[----:B------:R-:W-:-:S02]  /*39400*/  LEA.HI.X.SX32 R3, R14, c[0x0][0x174], 0x1, P5 ;  /* 0x00005d000e037a11 */ /* 0x000fc400028f0eff */
[----:B------:R-:W-:Y:S01]  /*39410*/  ISETP.LT.AND P1, PT, R5, c[0x0][0x178], P1 ;  /* 0x00005e0005007a0c */ /* 0x000fe20000f21270 */
[C---:B------:R-:W-:Y:S01]  /*39420*/  IMAD.WIDE R14, R0.reuse, 0x2, R24 ;  /* 0x00000002000e7825 */ /* 0x040fe200078e0218 */
[----:B------:R-:W-:Y:S02]  /*39430*/  PLOP3.LUT P0, PT, PT, PT, UP0, 0x40, 0x0 ;  /* 0x000000000000781c */ /* 0x000fe40003f0e808 */
[----:B------:R-:W-:Y:S01]  /*39440*/  PLOP3.LUT P4, PT, PT, PT, UP1, 0x40, 0x0 ;  /* 0x000000000000781c */ /* 0x000fe20003f8e818 */
[----:B------:R-:W-:Y:S01]  /*39450*/  IMAD.WIDE R16, R0, 0x2, R2 ;  /* 0x0000000200107825 */ /* 0x000fe200078e0202 */
[----:B------:R-:W-:-:S03]  /*39460*/  ISETP.LT.AND P0, PT, R22, c[0x0][0x178], P0 ;  /* 0x00005e0016007a0c */ /* 0x000fc60000701270 */
[----:B-1----:R-:W-:Y:S01]  /*39470*/  IMAD.WIDE R12, R0, 0x2, R26 ;  /* 0x00000002000c7825 */ /* 0x002fe200078e021a */
[----:B------:R-:W-:-:S03]  /*39480*/  PRMT R4, R4, 0x7632, R4 ;  /* 0x0000763204047816 */ /* 0x000fc60000000004 */
[----:B------:R-:W-:Y:S01]  /*39490*/  IMAD.U32 R0, RZ, RZ, UR4 ;  /* 0x00000004ff007e24 */ /* 0x000fe2000f8e00ff */
[----:B------:R1:W-:Y:S01]  /*394a0*/  @P2 STG.E.U16 [R12.64], R6 ;  /* 0x000000060c002986 */ /* 0x0003e2000c101508 */
[----:B------:R-:W-:Y:S01]  /*394b0*/  PLOP3.LUT P2, PT, PT, PT, UP0, 0x40, 0x0 ;  /* 0x000000000000781c */ /* 0x000fe20003f4e808 */
[----:B------:R-:W-:Y:S01]  /*394c0*/  UIADD3 UR4, UR4, UR6, URZ ;  /* 0x0000000604047290 */ /* 0x000fe2000fffe03f */
[----:B------:R-:W-:Y:S01]  /*394d0*/  IMAD.WIDE R20, R0, 0x2, R24 ;  /* 0x0000000200147825 */ /* 0x000fe200078e0218 */
[----:B------:R2:W-:Y:S01]  /*394e0*/  @P3 STG.E.U16 [R14.64], R8 ;  /* 0x000000080e003986 */ /* 0x0005e2000c101508 */
[----:B------:R-:W-:Y:S02]  /*394f0*/  PLOP3.LUT P3, PT, PT, PT, UP0, 0x40, 0x0 ;  /* 0x000000000000781c */ /* 0x000fe40003f6e808 */
[----:B------:R-:W-:Y:S01]  /*39500*/  ISETP.LT.AND P2, PT, R19, c[0x0][0x178], P2 ;  /* 0x00005e0013007a0c */ /* 0x000fe20001741270 */
[----:B------:R3:W-:Y:S01]  /*39510*/  @P1 STG.E.U16 [R16.64], R10 ;  /* 0x0000000a10001986 */ /* 0x0007e2000c101508 */
[----:B------:R-:W-:-:S02]  /*39520*/  ISETP.LT.AND P3, PT, R7, c[0x0][0x178], P3 ;  /* 0x00005e0007007a0c */ /* 0x000fc40001f61270 */
[----:B------:R-:W-:Y:S01]  /*39530*/  PLOP3.LUT P1, PT, PT, PT, UP0, 0x40, 0x0 ;  /* 0x000000000000781c */ /* 0x000fe20003f2e808 */
[----:B------:R4:W-:Y:S01]  /*39540*/  LDS.128 R12, [R18] ;  /* 0x00000000120c7984 */ /* 0x0009e20000000c00 */
[----:B-1----:R-:W-:Y:S01]  /*39550*/  PRMT R6, R6, 0x7632, R6 ;  /* 0x0000763206067816 */ /* 0x002fe20000000006 */
[----:B------:R-:W-:Y:S01]  /*39560*/  UISETP.GE.AND UP0, UPT, UR13, UR10, UPT ;  /* 0x0000000a0d00728c */ /* 0x000fe2000bf06270 */
[----:B------:R-:W-:Y:S02]  /*39570*/  ISETP.LT.AND P1, PT, R5, c[0x0][0x178], P1 ;  /* 0x00005e0005007a0c */ /* 0x000fe40000f21270 */
[----:B--2---:R-:W-:Y:S01]  /*39580*/  PRMT R8, R8, 0x7632, R8 ;  /* 0x0000763208087816 */ /* 0x004fe20000000008 */
[----:B---3--:R-:W-:Y:S01]  /*39590*/  IMAD.WIDE R16, R0, 0x2, R28 ;  /* 0x0000000200107825 */ /* 0x008fe200078e021c */
[----:B------:R-:W-:-:S03]  /*395a0*/  PRMT R10, R10, 0x7632, R10 ;  /* 0x000076320a0a7816 */ /* 0x000fc6000000000a */
[----:B----4-:R-:W-:Y:S01]  /*395b0*/  IMAD.WIDE R18, R0, 0x2, R26 ;  /* 0x0000000200127825 */ /* 0x010fe200078e021a */
[----:B------:R1:W-:Y:S01]  /*395c0*/  @P0 STG.E.U16 [R16.64], R4 ;  /* 0x0000000410000986 */ /* 0x0003e2000c101508 */
[----:B------:R-:W-:-:S03]  /*395d0*/  PLOP3.LUT P0, PT, PT, PT, UP1, 0x40, 0x0 ;  /* 0x000000000000781c */ /* 0x000fc60003f0e818 */
[----:B------:R2:W-:Y:S01]  /*395e0*/  @P2 STG.E.U16 [R18.64], R6 ;  /* 0x0000000612002986 */ /* 0x0005e2000c101508 */
[----:B------:R-:W-:-:S03]  /*395f0*/  ISETP.LT.AND P2, PT, R22, c[0x0][0x178], P4 ;  /* 0x00005e0016007a0c */ /* 0x000fc60002741270 */
[----:B------:R0:W-:Y:S01]  /*39600*/  @P3 STG.E.U16 [R20.64], R8 ;  /* 0x0000000814003986 */ /* 0x0001e2000c101508 */
[----:B------:R-:W-:Y:S01]  /*39610*/  PLOP3.LUT P3, PT, PT, PT, UP1, 0x40, 0x0 ;  /* 0x000000000000781c */ /* 0x000fe20003f6e818 */
[----:B-1----:R-:W-:Y:S02]  /*39620*/  IMAD.U32 R4, RZ, RZ, UR4 ;  /* 0x00000004ff047e24 */ /* 0x002fe4000f8e00ff */
[----:B------:R-:W-:-:S04]  /*39630*/  IMAD.WIDE R16, R0, 0x2, R2 ;  /* 0x0000000200107825 */ /* 0x000fc800078e0202 */
[----:B--2---:R-:W-:Y:S01]  /*39640*/  IMAD.WIDE R18, R4, 0x2, R28 ;  /* 0x0000000204127825 */ /* 0x004fe200078e021c */
[----:B------:R1:W-:Y:S01]  /*39650*/  @P1 STG.E.U16 [R16.64], R10 ;  /* 0x0000000a10001986 */ /* 0x0003e2000c101508 */
[C---:B0-----:R-:W-:Y:S02]  /*39660*/  LOP3.LUT R20, R9.reuse, 0x7f, RZ, 0xc0, !PT ;  /* 0x0000007f09147812 */ /* 0x041fe400078ec0ff */
[----:B------:R-:W-:Y:S02]  /*39670*/  IMAD.SHL.U32 R9, R9, 0x400, RZ ;  /* 0x0000040009097824 */ /* 0x000fe400078e00ff */
[----:B------:R-:W-:Y:S01]  /*39680*/  IMAD.MOV.U32 R8, RZ, RZ, R23 ;  /* 0x000000ffff087224 */ /* 0x000fe200078e0017 */
[----:B------:R-:W-:Y:S01]  /*39690*/  PLOP3.LUT P4, PT, PT, PT, UP1, 0x40, 0x0 ;  /* 0x000000000000781c */ /* 0x000fe20003f8e818 */
[----:B------:R-:W-:Y:S01]  /*396a0*/  IMAD.MOV.U32 R21, RZ, RZ, R22 ;  /* 0x000000ffff157224 */ /* 0x000fe200078e0016 */
[----:B------:R-:W-:Y:S01]  /*396b0*/  LOP3.LUT R9, R9, 0x1800, RZ, 0xc0, !PT ;  /* 0x0000180009097812 */ /* 0x000fe200078ec0ff */
[----:B-1----:R-:W2:Y:S04]  /*396c0*/  LDL R10, [R1+0x1958] ;  /* 0x00195800010a7983 */ /* 0x002ea80000100800 */
[----:B------:R-:W-:Y:S01]  /*396d0*/  IMAD R9, R20, 0x10, R9 ;  /* 0x0000001014097824 */ /* 0x000fe200078e0209 */
[----:B------:R-:W-:Y:S01]  /*396e0*/  ISETP.LT.AND P1, PT, R7, c[0x0][0x178], P3 ;  /* 0x00005e0007007a0c */ /* 0x000fe20001f21270 */
[----:B------:R-:W-:Y:S01]  /*396f0*/  IMAD.WIDE R22, R4, 0x2, R26 ;  /* 0x0000000204167825 */ /* 0x000fe200078e021a */
[----:B------:R-:W-:Y:S01]  /*39700*/  @P2 STG.E.U16 [R18.64], R8 ;  /* 0x0000000812002986 */ /* 0x000fe2000c101508 */
[----:B------:R-:W-:Y:S01]  /*39710*/  ISETP.LT.AND P2, PT, R5, c[0x0][0x178], P4 ;  /* 0x00005e0005007a0c */ /* 0x000fe20002741270 */
[----:B------:R-:W-:Y:S01]  /*39720*/  UIADD3 UR4, UR4, UR6, URZ ;  /* 0x0000000604047290 */ /* 0x000fe2000fffe03f */
[----:B------:R-:W-:-:S02]  /*39730*/  LOP3.LUT R9, R9, 0x40, RZ, 0x3c, !PT ;  /* 0x0000004009097812 */ /* 0x000fc400078e3cff */
[----:B------:R-:W-:Y:S02]  /*39740*/  PLOP3.LUT P3, PT, PT, PT, UP0, 0x40, 0x0 ;  /* 0x000000000000781c */ /* 0x000fe40003f6e808 */
[----:B------:R-:W-:Y:S01]  /*39750*/  PLOP3.LUT P5, PT, PT, PT, UP0, 0x40, 0x0 ;  /* 0x000000000000781c */ /* 0x000fe20003fae808 */
[----:B------:R-:W0:Y:S01]  /*39760*/  LDS.128 R16, [R9] ;  /* 0x0000000009107984 */ /* 0x000e220000000c00 */
[----:B------:R-:W-:Y:S01]  /*39770*/  ISETP.LT.AND P3, PT, R21, c[0x0][0x178], P3 ;  /* 0x00005e0015007a0c */ /* 0x000fe20001f61270 */
[----:B------:R-:W-:Y:S02]  /*39780*/  IMAD.WIDE R20, R4, 0x2, R24 ;  /* 0x0000000204147825 */ /* 0x000fe400078e0218 */
[----:B0-----:R0:W-:Y:S04]  /*39790*/  STL.64 [R1+0x19a0], R16 ;  /* 0x0019a01001007387 */ /* 0x0011e80000100a00 */
[----:B0-----:R-:W3:Y:S01]  /*397a0*/  LDL.LU R17, [R1+0x38] ;  /* 0x0000380001117983 */ /* 0x001ee20000300800 */
[----:B------:R-:W-:-:S03]  /*397b0*/  IMAD.MOV.U32 R16, RZ, RZ, R8 ;  /* 0x000000ffff107224 */ /* 0x000fc600078e0008 */
[----:B------:R0:W-:Y:S01]  /*397c0*/  STL [R1+0x1968], R19 ;  /* 0x0019681301007387 */ /* 0x0001e20000100800 */
[----:B------:R-:W-:-:S03]  /*397d0*/  IMAD.WIDE R8, R4, 0x2, R2 ;  /* 0x0000000204087825 */ /* 0x000fc600078e0202 */
[----:B0-----:R-:W4:Y:S01]  /*397e0*/  LDL.LU R19, [R1+0x194c] ;  /* 0x00194c0001137983 */ /* 0x001f220000300800 */
[----:B------:R-:W-:Y:S01]  /*397f0*/  IMAD.U32 R0, RZ, RZ, UR4 ;  /* 0x00000004ff007e24 */ /* 0x000fe2000f8e00ff */
[----:B------:R-:W-:Y:S01]  /*39800*/  PRMT R6, R16, 0x7632, R6 ;  /* 0x0000763210067816 */ /* 0x000fe20000000006 */
[----:B------:R-:W-:Y:S01]  /*39810*/  UISETP.GE.AND UP1, UPT, UR14, UR10, UPT ;  /* 0x0000000a0e00728c */ /* 0x000fe2000bf26270 */
[C---:B--2---:R-:W-:Y:S02]  /*39820*/  ISETP.LT.AND P0, PT, R10.reuse, c[0x0][0x178], P0 ;  /* 0x00005e000a007a0c */ /* 0x044fe40000701270 */
[----:B------:R-:W-:-:S03]  /*39830*/  ISETP.LT.AND P4, PT, R10, c[0x0][0x178], P5 ;  /* 0x00005e000a007a0c */ /* 0x000fc60002f81270 */
[----:B------:R-:W-:-:S04]  /*39840*/  PLOP3.LUT P5, PT, PT, PT, UP1, 0x40, 0x0 ;  /* 0x000000000000781c */ /* 0x000fc80003fae818 */
[----:B------:R-:W-:-:S04]  /*39850*/  ISETP.LT.AND P5, PT, R7, c[0x0][0x178], P5 ;  /* 0x00005e0007007a0c */ /* 0x000fc80002fa1270 */
[----:B---3--:R-:W-:Y:S04]  /*39860*/  @P0 STG.E.U16 [R22.64], R17 ;  /* 0x0000001116000986 */ /* 0x008fe8000c101508 */
[----:B------:R-:W-:Y:S04]  /*39870*/  @P1 STG.E.U16 [R20.64], R12 ;  /* 0x0000000c14001986 */ /* 0x000fe8000c101508 */
[----:B------:R0:W-:Y:S04]  /*39880*/  @P2 STG.E.U16 [R8.64], R14 ;  /* 0x0000000e08002986 */ /* 0x0001e8000c101508 */
[----:B0-----:R-:W2:Y:S04]  /*39890*/  LDL.LU R9, [R1+0x40] ;  /* 0x0000400001097983 */ /* 0x001ea80000300800 */
[----:B------:R-:W3:Y:S01]  /*398a0*/  LDL.LU R8, [R1+0x48] ;  /* 0x0000480001087983 */ /* 0x000ee20000300800 */
[----:B------:R-:W-:Y:S01]  /*398b0*/  IMAD.WIDE R20, R0, 0x2, R28 ;  /* 0x0000000200147825 */ /* 0x000fe200078e021c */
[----:B------:R-:W-:-:S04]  /*398c0*/  PLOP3.LUT P0, PT, PT, PT, UP0, 0x40, 0x0 ;  /* 0x000000000000781c */ /* 0x000fc80003f0e808 */
[----:B------:R0:W-:Y:S01]  /*398d0*/  @P3 STG.E.U16 [R20.64], R6 ;  /* 0x0000000614003986 */ /* 0x0001e2000c101508 */
[----:B------:R-:W-:Y:S02]  /*398e0*/  ISETP.LT.AND P3, PT, R7, c[0x0][0x178], P0 ;  /* 0x00005e0007007a0c */ /* 0x000fe40000761270 */
[----:B------:R-:W-:Y:S01]  /*398f0*/  PLOP3.LUT P0, PT, PT, PT, UP0, 0x40, 0x0 ;  /* 0x000000000000781c */ /* 0x000fe20003f0e808 */
[C---:B------:R-:W-:Y:S01]  /*39900*/  IMAD.WIDE R22, R0.reuse, 0x2, R26 ;  /* 0x0000000200167825 */ /* 0x040fe200078e021a */
[----:B------:R-:W-:Y:S01]  /*39910*/  PRMT R4, R17, 0x7632, R4 ;  /* 0x0000763211047816 */ /* 0x000fe20000000004 */
[----:B------:R-:W5:Y:S01]  /*39920*/  LDL.LU R7, [R1+0x19ac] ;  /* 0x0019ac0001077983 */ /* 0x000f620000300800 */
[C---:B------:R-:W-:Y:S01]  /*39930*/  ISETP.LT.AND P0, PT, R5.reuse, c[0x0][0x178], P0 ;  /* 0x00005e0005007a0c */ /* 0x040fe20000701270 */
[----:B------:R-:W-:Y:S01]  /*39940*/  IMAD.WIDE R16, R0, 0x2, R2 ;  /* 0x0000000200107825 */ /* 0x000fe200078e0202 */
[----:B------:R-:W-:Y:S02]  /*39950*/  PRMT R12, R12, 0x7632, R12 ;  /* 0x000076320c0c7816 */ /* 0x000fe4000000000c */
[----:B------:R-:W-:Y:S01]  /*39960*/  PLOP3.LUT P2, PT, PT, PT, UP1, 0x40, 0x0 ;  /* 0x000000000000781c */ /* 0x000fe20003f4e818 */
[----:B0-----:R-:W-:Y:S01]  /*39970*/  IMAD.WIDE R20, R0, 0x2, R24 ;  /* 0x0000000200147825 */ /* 0x001fe200078e0218 */
[----:B------:R-:W-:Y:S01]  /*39980*/  PRMT R14, R14, 0x7632, R14 ;  /* 0x000076320e0e7816 */ /* 0x000fe2000000000e */
[----:B------:R-:W-:Y:S01]  /*39990*/  @P4 STG.E.U16 [R22.64], R4 ;  /* 0x0000000416004986 */ /* 0x000fe2000c101508 */
[----:B------:R-:W-:-:S03]  /*399a0*/  ISETP.LT.AND P2, PT, R5, c[0x0][0x178], P2 ;  /* 0x00005e0005007a0c */ /* 0x000fc60001741270 */
[----:B------:R-:W-:Y:S04]  /*399b0*/  @P3 STG.E.U16 [R20.64], R12 ;  /* 0x0000000c14003986 */ /* 0x000fe8000c101508 */
[----:B------:R-:W-:Y:S04]  /*399c0*/  STL.64 [R1+0x1980], R12 ;  /* 0x0019800c01007387 */ /* 0x000fe80000100a00 */
[----:B------:R-:W5:Y:S04]  /*399d0*/  LDL.LU R5, [R1+0x19a8] ;  /* 0x0019a80001057983 */ /* 0x000f680000300800 */
[----:B------:R0:W-:Y:S04]  /*399e0*/  @P0 STG.E.U16 [R16.64], R14 ;  /* 0x0000000e10000986 */ /* 0x0001e8000c101508 */
[----:B0-----:R-:W5:Y:S01]  /*399f0*/  LDL.LU.64 R16, [R1+0x19a0] ;  /* 0x0019a00001107983 */ /* 0x001f620000300a00 */
[----:B------:R-:W-:Y:S01]  /*39a00*/  PLOP3.LUT P1, PT, PT, PT, UP1, 0x40, 0x0 ;  /* 0x000000000000781c */ /* 0x000fe20003f2e818 */
[----:B------:R-:W-:Y:S01]  /*39a10*/  UIADD3 UR4, UR4, UR6, URZ ;  /* 0x0000000604047290 */ /* 0x000fe2000fffe03f */
[----:B------:R-:W-:-:S02]  /*39a20*/  PLOP3.LUT P4, PT, PT, PT, UP1, 0x40, 0x0 ;  /* 0x000000000000781c */ /* 0x000fc40003f8e818 */
[----:B----4-:R-:W-:Y:S02]  /*39a30*/  ISETP.LT.AND P1, PT, R19, c[0x0][0x178], P1 ;  /* 0x00005e0013007a0c */ /* 0x010fe40000f21270 */
[----:B------:R-:W-:Y:S01]  /*39a40*/  ISETP.LT.AND P4, PT, R10, c[0x0][0x178], P4 ;  /* 0x00005e000a007a0c */ /* 0x000fe20002781270 */
[----:B------:R-:W-:-:S04]  /*39a50*/  IMAD.U32 R4, RZ, RZ, UR4 ;  /* 0x00000004ff047e24 */ /* 0x000fc8000f8e00ff */
[----:B------:R-:W-:-:S04]  /*39a60*/  IMAD.WIDE R20, R4, 0x2, R28 ;  /* 0x0000000204147825 */ /* 0x000fc800078e021c */
[----:B------:R-:W-:-:S04]  /*39a70*/  IMAD.WIDE R12, R4, 0x2, R26 ;  /* 0x00000002040c7825 */ /* 0x000fc800078e021a */
[----:B------:R-:W-:Y:S01]  /*39a80*/  IMAD.WIDE R22, R4, 0x2, R24 ;  /* 0x0000000204167825 */ /* 0x000fe200078e0218 */
[----:B------:R-:W-:Y:S01]  /*39a90*/  UISETP.GE.AND UP0, UPT, UR15, UR10, UPT ;  /* 0x0000000a0f00728c */ /* 0x000fe2000bf06270 */
[----:B------:R-:W-:Y:S01]  /*39aa0*/  STL.64 [R1+0x1988], R14 ;  /* 0x0019880e01007387 */ /* 0x000fe20000100a00 */
[----:B------:R-:W-:-:S04]  /*39ab0*/  UIADD3 UR4, UR4, UR6, URZ ;  /* 0x0000000604047290 */ /* 0x000fc8000fffe03f */
[----:B------:R-:W-:-:S04]  /*39ac0*/  PLOP3.LUT P0, PT, PT, PT, UP0, 0x40, 0x0 ;  /* 0x000000000000781c */ /* 0x000fc80003f0e808 */
[----:B------:R-:W-:Y:S01]  /*39ad0*/  ISETP.LT.AND P0, PT, R19, c[0x0][0x178], P0 ;  /* 0x00005e0013007a0c */ /* 0x000fe20000701270 */
[----:B------:R-:W-:Y:S01]  /*39ae0*/  IMAD.U32 R0, RZ, RZ, UR4 ;  /* 0x00000004ff007e24 */ /* 0x000fe2000f8e00ff */
[----:B--2---:R-:W-:Y:S04]  /*39af0*/  @P1 STG.E.U16 [R20.64], R9 ;  /* 0x0000000914001986 */ /* 0x004fe8000c101508 */
[----:B---3--:R0:W-:Y:S04]  /*39b00*/  @P4 STG.E.U16 [R12.64], R8 ;  /* 0x000000080c004986 */ /* 0x0081e8000c101508 */
[----:B0-----:R-:W0:Y:S01]  /*39b10*/  S2R R13, SR_TID.X ;  /* 0x00000000000d7919 */ /* 0x001e220000002100 */
[----:B------:R-:W-:Y:S01]  /*39b20*/  IMAD.WIDE R20, R4, 0x2, R2 ;  /* 0x0000000204147825 */ /* 0x000fe200078e0202 */
[----:B0-----:R-:W-:-:S03]  /*39b30*/  LOP3.LUT R12, R13, 0x7f, RZ, 0xc0, !PT ;  /* 0x0000007f0d0c7812 */ /* 0x001fc600078ec0ff */
[----:B------:R-:W-:-:S05]  /*39b40*/  IMAD.SHL.U32 R13, R13, 0x400, RZ ;  /* 0x000004000d0d7824 */ /* 0x000fca00078e00ff */
[----:B------:R-:W-:-:S05]  /*39b50*/  LOP3.LUT R13, R13, 0x1800, RZ, 0xc0, !PT ;  /* 0x000018000d0d7812 */ /* 0x000fca00078ec0ff */
[----:B------:R-:W-:Y:S01]  /*39b60*/  IMAD R13, R12, 0x10, R13 ;  /* 0x000000100c0d7824 */ /* 0x000fe200078e020d */
[----:B-----5:R-:W-:Y:S04]  /*39b70*/  @P5 STG.E.U16 [R22.64], R16 ;  /* 0x0000001016005986 */ /* 0x020fe8000c101508 */
[----:B------:R-:W-:Y:S01]  /*39b80*/  LOP3.LUT R13, R13, 0x60, RZ, 0x3c, !PT ;  /* 0x000000600d0d7812 */ /* 0x000fe200078e3cff */
[----:B------:R-:W-:Y:S04]  /*39b90*/  @P2 STG.E.U16 [R20.64], R18 ;  /* 0x0000001214002986 */ /* 0x000fe8000c101508 */
[----:B------:R-:W0:Y:S01]  /*39ba0*/  LDS.128 R20, [R13] ;  /* 0x000000000d147984 */ /* 0x000e220000000c00 */
[----:B------:R-:W-:-:S02]  /*39bb0*/  PLOP3.LUT P1, PT, PT, PT, UP0, 0x40, 0x0 ;  /* 0x000000000000781c */ /* 0x000fc40003f2e808 */
[----:B------:R-:W-:Y:S02]  /*39bc0*/  PRMT R6, R9, 0x7632, R6 ;  /* 0x0000763209067816 */ /* 0x000fe40000000006 */
[----:B------:R-:W-:Y:S01]  /*39bd0*/  ISETP.LT.AND P1, PT, R10, c[0x0][0x178], P1 ;  /* 0x00005e000a007a0c */ /* 0x000fe20000f21270 */
[----:B0-----:R0:W-:Y:S04]  /*39be0*/  STL [R1+0x1964], R21 ;  /* 0x0019641501007387 */ /* 0x0011e80000100800 */
[----:B0-----:R-:W2:Y:S04]  /*39bf0*/  LDL.LU R21, [R1+0x1954] ;  /* 0x0019540001157983 */ /* 0x001ea80000300800 */
[----:B------:R0:W-:Y:S04]  /*39c00*/  STL [R1+0x1960], R23 ;  /* 0x0019601701007387 */ /* 0x0001e80000100800 */
[----:B0-----:R-:W3:Y:S04]  /*39c10*/  LDL.LU R23, [R1+0x1950] ;  /* 0x0019500001177983 */ /* 0x001ee80000300800 */
[----:B------:R0:W-:Y:S02]  /*39c20*/  STL.64 [R1+0x1998], R10 ;  /* 0x0019980a01007387 */ /* 0x0001e40000100a00 */
[----:B0-----:R-:W-:-:S05]  /*39c30*/  IMAD.WIDE R10, R0, 0x2, R28 ;  /* 0x00000002000a7825 */ /* 0x001fca00078e021c */
[----:B------:R0:W-:Y:S04]  /*39c40*/  @P0 STG.E.U16 [R10.64], R6 ;  /* 0x000000060a000986 */ /* 0x0001e8000c101508 */
[----:B0-----:R-:W4:Y:S01]  /*39c50*/  LDL.LU.64 R10, [R1+0x1998] ;  /* 0x00199800010a7983 */ /* 0x001f220000300a00 */
[----:B------:R-:W-:Y:S01]  /*39c60*/  PLOP3.LUT P2, PT, PT, PT, UP0, 0x40, 0x0 ;  /* 0x000000000000781c */ /* 0x000fe20003f4e808 */
[----:B------:R-:W-:Y:S01]  /*39c70*/  IMAD.WIDE R14, R0, 0x2, R26 ;  /* 0x00000002000e7825 */ /* 0x000fe200078e021a */
[----:B------:R-:W-:Y:S01]  /*39c80*/  PLOP3.LUT P3, PT, PT, PT, UP0, 0x40, 0x0 ;  /* 0x000000000000781c */ /* 0x000fe20003f6e808 */
[----:B------:R-:W-:Y:S01]  /*39c90*/  UISETP.GE.AND UP0, UPT, UR16, UR10, UPT ;  /* 0x0000000a1000728c */ /* 0x000fe2000bf06270 */
[----:B------:R-:W-:Y:S01]  /*39ca0*/  PRMT R4, R8, 0x7632, R4 ;  /* 0x0000763208047816 */ /* 0x000fe20000000004 */
[----:B------:R-:W-:Y:S01]  /*39cb0*/  IMAD.WIDE R12, R0, 0x2, R24 ;  /* 0x00000002000c7825 */ /* 0x000fe200078e0218 */
[----:B------:R-:W-:-:S03]  /*39cc0*/  PRMT R16, R16, 0x7632, R16 ;  /* 0x0000763210107816 */ /* 0x000fc60000000010 */
[----:B------:R0:W-:Y:S01]  /*39cd0*/  @P1 STG.E.U16 [R14.64], R4 ;  /* 0x000000040e001986 */ /* 0x0001e2000c101508 */
[----:B------:R-:W-:Y:S01]  /*39ce0*/  UIADD3 UR4, UR4, UR6, URZ ;  /* 0x0000000604047290 */ /* 0x000fe2000fffe03f */
[----:B------:R-:W-:Y:S01]  /*39cf0*/  PLOP3.LUT P1, PT, PT, PT, UP0, 0x40, 0x0 ;  /* 0x000000000000781c */ /* 0x000fe20003f2e808 */
[----:B------:R-:W-:Y:S01]  /*39d00*/  IMAD.WIDE R8, R0, 0x2, R2 ;  /* 0x0000000200087825 */ /* 0x000fe200078e0202 */
[----:B------:R-:W-:-:S03]  /*39d10*/  PRMT R18, R18, 0x7632, R18 ;  /* 0x0000763212127816 */ /* 0x000fc60000000012 */
[----:B0-----:R-:W-:-:S04]  /*39d20*/  IMAD.U32 R4, RZ, RZ, UR4 ;  /* 0x00000004ff047e24 */ /* 0x001fc8000f8e00ff */
[----:B------:R-:W-:Y:S01]  /*39d30*/  IMAD.WIDE R14, R4, 0x2, R28 ;  /* 0x00000002040e7825 */ /* 0x000fe200078e021c */
[----:B------:R-:W-:Y:S02]  /*39d40*/  PRMT R6, R5, 0x7632, R6 ;  /* 0x0000763205067816 */ /* 0x000fe40000000006 */
[----:B--2---:R-:W-:-:S13]  /*39d50*/  ISETP.LT.AND P2, PT, R21, c[0x0][0x178], P2 ;  /* 0x00005e0015007a0c */ /* 0x004fda0001741270 */
[----:B------:R0:W-:Y:S01]  /*39d60*/  @P2 STG.E.U16 [R12.64], R16 ;  /* 0x000000100c002986 */ /* 0x0001e2000c101508 */
[----:B------:R-:W-:Y:S02]  /*39d70*/  PLOP3.LUT P2, PT, PT, PT, UP0, 0x40, 0x0 ;  /* 0x000000000000781c */ /* 0x000fe40003f4e808 */
[----:B---3--:R-:W-:Y:S02]  /*39d80*/  ISETP.LT.AND P3, PT, R23, c[0x0][0x178], P3 ;  /* 0x00005e0017007a0c */ /* 0x008fe40001f61270 */
[----:B------:R-:W-:Y:S01]  /*39d90*/  ISETP.LT.AND P2, PT, R19, c[0x0][0x178], P2 ;  /* 0x00005e0013007a0c */ /* 0x000fe20001741270 */
[----:B0-----:R-:W-:-:S10]  /*39da0*/  IMAD.WIDE R12, R4, 0x2, R26 ;  /* 0x00000002040c7825 */ /* 0x001fd400078e021a */
[----:B------:R0:W-:Y:S04]  /*39db0*/  @P3 STG.E.U16 [R8.64], R18 ;  /* 0x0000001208003986 */ /* 0x0001e8000c101508 */
[----:B------:R1:W-:Y:S01]  /*39dc0*/  @P2 STG.E.U16 [R14.64], R5 ;  /* 0x000000050e002986 */ /* 0x0003e2000c101508 */
[----:B----4-:R-:W-:Y:S01]  /*39dd0*/  ISETP.LT.AND P1, PT, R10, c[0x0][0x178], P1 ;  /* 0x00005e000a007a0c */ /* 0x010fe20000f21270 */
[C---:B0-----:R-:W-:Y:S02]  /*39de0*/  IMAD.WIDE R8, R4.reuse, 0x2, R24 ;  /* 0x0000000204087825 */ /* 0x041fe400078e0218 */
[----:B-1----:R-:W2:Y:S02]  /*39df0*/  LDL.LU R5, [R1+0x1994] ;  /* 0x0019940001057983 */ /* 0x002ea40000300800 */
[----:B------:R-:W-:Y:S01]  /*39e00*/  IMAD.WIDE R14, R4, 0x2, R2 ;  /* 0x00000002040e7825 */ /* 0x000fe200078e0202 */
[----:B------:R-:W-:-:S07]  /*39e10*/  PRMT R4, R7, 0x7632, R4 ;  /* 0x0000763207047816 */ /* 0x000fce0000000004 */
[----:B------:R0:W-:Y:S04]  /*39e20*/  @P1 STG.E.U16 [R12.64], R7 ;  /* 0x000000070c001986 */ /* 0x0001e8000c101508 */
[----:B0-----:R-:W3:Y:S01]  /*39e30*/  LDL.LU R7, [R1+0x1990] ;  /* 0x0019900001077983 */ /* 0x001ee20000300800 */
[----:B------:R-:W-:Y:S01]  /*39e40*/  PLOP3.LUT P0, PT, PT, PT, UP0, 0x40, 0x0 ;  /* 0x000000000000781c */ /* 0x000fe20003f0e808 */
[----:B------:R-:W-:-:S03]  /*39e50*/  UISETP.GE.AND UP1, UPT, UR17, UR10, UPT ;  /* 0x0000000a1100728c */ /* 0x000fc6000bf26270 */
[----:B------:R-:W-:Y:S02]  /*39e60*/  ISETP.LT.AND P0, PT, R21, c[0x0][0x178], P0 ;  /* 0x00005e0015007a0c */ /* 0x000fe40000701270 */
[----:B------:R-:W-:Y:S02]  /*39e70*/  PLOP3.LUT P3, PT, PT, PT, UP0, 0x40, 0x0 ;  /* 0x000000000000781c */ /* 0x000fe40003f6e808 */
[----:B------:R-:W-:Y:S01]  /*39e80*/  PLOP3.LUT P5, PT, PT, PT, UP1, 0x40, 0x0 ;  /* 0x000000000000781c */ /* 0x000fe20003fae818 */
[----:B------:R-:W-:Y:S01]  /*39e90*/  UIADD3 UR4, UR4, UR6, URZ ;  /* 0x0000000604047290 */ /* 0x000fe2000fffe03f */
[----:B------:R-:W-:Y:S02]  /*39ea0*/  ISETP.LT.AND P3, PT, R23, c[0x0][0x178], P3 ;  /* 0x00005e0017007a0c */ /* 0x000fe40001f61270 */
[----:B------:R-:W-:Y:S02]  /*39eb0*/  PLOP3.LUT P4, PT, PT, PT, UP1, 0x40, 0x0 ;  /* 0x000000000000781c */ /* 0x000fe40003f8e818 */
[----:B------:R-:W-:-:S03]  /*39ec0*/  ISETP.LT.AND P5, PT, R19, c[0x0][0x178], P5 ;  /* 0x00005e0013007a0c */ /* 0x000fc60002fa1270 */
[----:B------:R0:W-:Y:S01]  /*39ed0*/  @P0 STG.E.U16 [R8.64], R20 ;  /* 0x0000001408000986 */ /* 0x0001e2000c101508 */
[----:B------:R-:W-:Y:S01]  /*39ee0*/  PLOP3.LUT P0, PT, PT, PT, UP1, 0x40, 0x0 ;  /* 0x000000000000781c */ /* 0x000fe20003f0e818 */
[----:B------:R-:W-:Y:S01]  /*39ef0*/  UISETP.GE.AND UP0, UPT, UR18, UR10, UPT ;  /* 0x0000000a1200728c */ /* 0x000fe2000bf06270 */
[----:B------:R-:W-:Y:S01]  /*39f00*/  PLOP3.LUT P2, PT, PT, PT, UP1, 0x40, 0x0 ;  /* 0x000000000000781c */ /* 0x000fe20003f4e818 */
[----:B------:R-:W-:Y:S01]  /*39f10*/  IMAD.U32 R0, RZ, RZ, UR4 ;  /* 0x00000004ff007e24 */ /* 0x000fe2000f8e00ff */
[----:B------:R-:W-:Y:S02]  /*39f20*/  ISETP.LT.AND P4, PT, R10, c[0x0][0x178], P4 ;  /* 0x00005e000a007a0c */ /* 0x000fe40002781270 */
[----:B------:R-:W-:Y:S02]  /*39f30*/  ISETP.LT.AND P0, PT, R21, c[0x0][0x178], P0 ;  /* 0x00005e0015007a0c */ /* 0x000fe40000701270 */
[----:B------:R-:W-:Y:S01]  /*39f40*/  ISETP.LT.AND P2, PT, R23, c[0x0][0x178], P2 ;  /* 0x00005e0017007a0c */ /* 0x000fe20001741270 */
[C---:B------:R-:W-:Y:S01]  /*39f50*/  IMAD.WIDE R12, R0.reuse, 0x2, R28 ;  /* 0x00000002000c7825 */ /* 0x040fe200078e021c */
[----:B------:R-:W-:Y:S01]  /*39f60*/  PLOP3.LUT P1, PT, PT, PT, UP0, 0x40, 0x0 ;  /* 0x000000000000781c */ /* 0x000fe20003f2e808 */
[----:B------:R-:W-:Y:S01]  /*39f70*/  UIADD3 UR4, UR4, UR6, URZ ;  /* 0x0000000604047290 */ /* 0x000fe2000fffe03f */
[----:B------:R1:W-:Y:S01]  /*39f80*/  @P3 STG.E.U16 [R14.64], R22 ;  /* 0x000000160e003986 */ /* 0x0003e2000c101508 */
[----:B0-----:R-:W-:Y:S01]  /*39f90*/  IMAD.WIDE R8, R0, 0x2, R26 ;  /* 0x0000000200087825 */ /* 0x001fe200078e021a */
[----:B------:R-:W-:-:S02]  /*39fa0*/  PRMT R20, R20, 0x7632, R20 ;  /* 0x0000763214147816 */ /* 0x000fc40000000014 */
[----:B------:R0:W-:Y:S01]  /*39fb0*/  @P5 STG.E.U16 [R12.64], R6 ;  /* 0x000000060c005986 */ /* 0x0001e2000c101508 */
[----:B------:R-:W-:-:S03]  /*39fc0*/  ISETP.LT.AND P1, PT, R19, c[0x0][0x178], P1 ;  /* 0x00005e0013007a0c */ /* 0x000fc60000f21270 */
[----:B------:R4:W-:Y:S01]  /*39fd0*/  @P4 STG.E.U16 [R8.64], R4 ;  /* 0x0000000408004986 */ /* 0x0009e2000c101508 */
[----:B-1----:R-:W-:Y:S01]  /*39fe0*/  IMAD.WIDE R14, R0, 0x2, R24 ;  /* 0x00000002000e7825 */ /* 0x002fe200078e0218 */
[----:B------:R-:W-:-:S03]  /*39ff0*/  PRMT R22, R22, 0x7632, R22 ;  /* 0x0000763216167816 */ /* 0x000fc60000000016 */
[----:B0-----:R-:W-:Y:S01]  /*3a000*/  IMAD.WIDE R12, R0, 0x2, R2 ;  /* 0x00000002000c7825 */ /* 0x001fe200078e0202 */
[----:B------:R0:W-:Y:S03]  /*3a010*/  @P0 STG.E.U16 [R14.64], R20 ;  /* 0x000000140e000986 */ /* 0x0001e6000c101508 */
[----:B------:R-:W-:Y:S01]  /*3a020*/  IMAD.U32 R6, RZ, RZ, UR4 ;  /* 0x00000004ff067e24 */ /* 0x000fe2000f8e00ff */
[----:B------:R1:W-:Y:S03]  /*3a030*/  @P2 STG.E.U16 [R12.64], R22 ;  /* 0x000000160c002986 */ /* 0x0003e6000c101508 */
[C---:B----4-:R-:W-:Y:S01]  /*3a040*/  IMAD.WIDE R8, R6.reuse, 0x2, R28 ;  /* 0x0000000206087825 */ /* 0x050fe200078e021c */
[----:B0-----:R-:W4:Y:S03]  /*3a050*/  LDL.LU.64 R14, [R1+0x1988] ;  /* 0x00198800010e7983 */ /* 0x001f260000300a00 */
[----:B-1----:R-:W-:-:S05]  /*3a060*/  IMAD.WIDE R12, R6, 0x2, R26 ;  /* 0x00000002060c7825 */ /* 0x002fca00078e021a */
[----:B------:R0:W-:Y:S04]  /*3a070*/  STL.64 [R1], R12 ;  /* 0x0000000c01007387 */ /* 0x0001e80000100a00 */
[----:B0-----:R-:W5:Y:S04]  /*3a080*/  LDL.LU.64 R12, [R1+0x1980] ;  /* 0x00198000010c7983 */ /* 0x001f680000300a00 */
[----:B--2---:R0:W-:Y:S04]  /*3a090*/  @P1 STG.E.U16 [R8.64], R5 ;  /* 0x0000000508001986 */ /* 0x0041e8000c101508 */
[----:B0-----:R-:W2:Y:S01]  /*3a0a0*/  LDL.LU R9, [R1+0x1978] ;  /* 0x0019780001097983 */ /* 0x001ea20000300800 */
[----:B---3--:R-:W-:-:S05]  /*3a0b0*/  PRMT R16, R7, 0x7632, R16 ;  /* 0x0000763207107816 */ /* 0x008fca0000000010 */
[----:B------:R0:W-:Y:S04]  /*3a0c0*/  STL.64 [R1+0x1970], R16 ;  /* 0x0019701001007387 */ /* 0x0001e80000100a00 */
[----:B0-----:R-:W3:Y:S01]  /*3a0d0*/  LDL.LU.64 R16, [R1] ;  /* 0x0000000001107983 */ /* 0x001ee20000300a00 */
[----:B------:R-:W-:Y:S02]  /*3a0e0*/  PLOP3.LUT P3, PT, PT, PT, UP0, 0x40, 0x0 ;  /* 0x000000000000781c */ /* 0x000fe40003f6e808 */
[----:B------:R-:W-:Y:S02]  /*3a0f0*/  PLOP3.LUT P4, PT, PT, PT, UP0, 0x40, 0x0 ;  /* 0x000000000000781c */ /* 0x000fe40003f8e808 */
[----:B------:R-:W-:Y:S01]  /*3a100*/  PLOP3.LUT P5, PT, PT, PT, UP0, 0x40, 0x0 ;  /* 0x000000000000781c */ /* 0x000fe20003fae808 */
[----:B------:R-:W-:Y:S01]  /*3a110*/  UIADD3 UR4, UR4, UR6, URZ ;  /* 0x0000000604047290 */ /* 0x000fe2000fffe03f */
[----:B------:R-:W-:Y:S01]  /*3a120*/  ISETP.LT.AND P3, PT, R10, c[0x0][0x178], P3 ;  /* 0x00005e000a007a0c */ /* 0x000fe20001f61270 */
[----:B------:R-:W-:Y:S01]  /*3a130*/  UISETP.GE.AND UP0, UPT, UR19, UR10, UPT ;  /* 0x0000000a1300728c */ /* 0x000fe2000bf06270 */
[----:B------:R-:W-:Y:S01]  /*3a140*/  ISETP.LT.AND P4, PT, R21, c[0x0][0x178], P4 ;  /* 0x00005e0015007a0c */ /* 0x000fe20002781270 */
[----:B------:R-:W4:Y:S01]  /*3a150*/  LDL.LU R22, [R1+0x34] ;  /* 0x0000340001167983 */ /* 0x000f220000300800 */
[----:B------:R-:W-:Y:S01]  /*3a160*/  ISETP.LT.AND P0, PT, R23, c[0x0][0x178], P5 ;  /* 0x00005e0017007a0c */ /* 0x000fe20002f01270 */
[----:B------:R-:W-:Y:S01]  /*3a170*/  IMAD.U32 R8, RZ, RZ, UR4 ;  /* 0x00000004ff087e24 */ /* 0x000fe2000f8e00ff */
[----:B------:R-:W-:Y:S01]  /*3a180*/  PRMT R18, R5, 0x7632, R18 ;  /* 0x0000763205127816 */ /* 0x000fe20000000012 */
[----:B------:R-:W-:Y:S01]  /*3a190*/  IMAD.WIDE R4, R6, 0x2, R24 ;  /* 0x0000000206047825 */ /* 0x000fe200078e0218 */
[----:B------:R-:W4:Y:S05]  /*3a1a0*/  LDL.LU R20, [R1+0x3c] ;  /* 0x00003c0001147983 */ /* 0x000f2a0000300800 */
[----:B---3--:R0:W-:Y:S01]  /*3a1b0*/  @P3 STG.E.U16 [R16.64], R7 ;  /* 0x0000000710003986 */ /* 0x0081e2000c101508 */
[----:B------:R-:W-:-:S04]  /*3a1c0*/  PLOP3.LUT P3, PT, PT, PT, UP0, 0x40, 0x0 ;  /* 0x000000000000781c */ /* 0x000fc80003f6e808 */
[----:B------:R-:W-:Y:S01]  /*3a1d0*/  ISETP.LT.AND P3, PT, R19, c[0x0][0x178], P3 ;  /* 0x00005e0013007a0c */ /* 0x000fe20001f61270 */
[----:B--2---:R-:W-:Y:S01]  /*3a1e0*/  @P4 STG.E.U16 [R4.64], R9 ;  /* 0x0000000904004986 */ /* 0x004fe2000c101508 */
[----:B0-----:R-:W-:-:S04]  /*3a1f0*/  IMAD.WIDE R6, R6, 0x2, R2 ;  /* 0x0000000206067825 */ /* 0x001fc800078e0202 */
[----:B------:R-:W-:Y:S01]  /*3a200*/  IMAD.WIDE R16, R8, 0x2, R28 ;  /* 0x0000000208107825 */ /* 0x000fe200078e021c */
[----:B------:R-:W-:Y:S06]  /*3a210*/  @P0 STG.E.U16 [R6.64], R11 ;  /* 0x0000000b06000986 */ /* 0x000fec000c101508 */
[----:B------:R0:W-:Y:S04]  /*3a220*/  @P3 STG.E.U16 [R16.64], R18 ;  /* 0x0000001210003986 */ /* 0x0001e8000c101508 */
[----:B0-----:R-:W2:Y:S04]  /*3a230*/  LDL.LU.64 R16, [R1+0x1970] ;  /* 0x0019700001107983 */ /* 0x001ea80000300a00 */
[----:B------:R-:W3:Y:S01]  /*3a240*/  LDL.LU R18, [R1+0x1958] ;  /* 0x0019580001127983 */ /* 0x000ee20000300800 */
[----:B------:R-:W-:Y:S01]  /*3a250*/  UISETP.GE.AND UP1, UPT, UR20, UR10, UPT ;  /* 0x0000000a1400728c */ /* 0x000fe2000bf26270 */
[----:B------:R-:W-:-:S02]  /*3a260*/  PLOP3.LUT P4, PT, PT, PT, UP0, 0x40, 0x0 ;  /* 0x000000000000781c */ /* 0x000fc40003f8e808 */
[----:B------:R-:W-:Y:S02]  /*3a270*/  PLOP3.LUT P5, PT, PT, PT, UP0, 0x40, 0x0 ;  /* 0x000000000000781c */ /* 0x000fe40003fae808 */
[----:B------:R-:W-:Y:S02]  /*3a280*/  PLOP3.LUT P6, PT, PT, PT, UP0, 0x40, 0x0 ;  /* 0x000000000000781c */ /* 0x000fe40003fce808 */
[----:B------:R-:W-:Y:S02]  /*3a290*/  ISETP.LT.AND P4, PT, R10, c[0x0][0x178], P4 ;  /* 0x00005e000a007a0c */ /* 0x000fe40002781270 */
[----:B------:R-:W-:Y:S01]  /*3a2a0*/  PLOP3.LUT P0, PT, PT, PT, UP1, 0x40, 0x0 ;  /* 0x000000000000781c */ /* 0x000fe20003f0e818 */
[----:B------:R-:W-:Y:S01]  /*3a2b0*/  UIADD3 UR5, UR4, UR6, URZ ;  /* 0x0000000604057290 */ /* 0x000fe2000fffe03f */
[----:B------:R-:W-:Y:S02]  /*3a2c0*/  PLOP3.LUT P1, PT, PT, PT, UP1, 0x40, 0x0 ;  /* 0x000000000000781c */ /* 0x000fe40003f2e818 */
[----:B------:R-:W-:-:S02]  /*3a2d0*/  ISETP.LT.AND P5, PT, R21, c[0x0][0x178], P5 ;  /* 0x00005e0015007a0c */ /* 0x000fc40002fa1270 */
[----:B------:R-:W-:Y:S02]  /*3a2e0*/  ISETP.LT.AND P6, PT, R23, c[0x0][0x178], P6 ;  /* 0x00005e0017007a0c */ /* 0x000fe400037c1270 */
[----:B------:R-:W-:Y:S02]  /*3a2f0*/  ISETP.LT.AND P0, PT, R19, c[0x0][0x178], P0 ;  /* 0x00005e0013007a0c */ /* 0x000fe40000701270 */
[----:B------:R-:W-:Y:S01]  /*3a300*/  ISETP.LT.AND P1, PT, R10, c[0x0][0x178], P1 ;  /* 0x00005e000a007a0c */ /* 0x000fe20000f21270 */
[----:B------:R-:W-:Y:S01]  /*3a310*/  IMAD.WIDE R4, R8, 0x2, R26 ;  /* 0x0000000208047825 */ /* 0x000fe200078e021a */
[----:B------:R-:W-:-:S03]  /*3a320*/  PLOP3.LUT P2, PT, PT, PT, UP1, 0x40, 0x0 ;  /* 0x000000000000781c */ /* 0x000fc60003f4e818 */
[----:B------:R-:W-:Y:S01]  /*3a330*/  IMAD.U32 R0, RZ, RZ, UR5 ;  /* 0x00000005ff007e24 */ /* 0x000fe2000f8e00ff */
[----:B----4-:R-:W-:Y:S01]  /*3a340*/  PRMT R14, R9, 0x7632, R14 ;  /* 0x00007632090e7816 */ /* 0x010fe2000000000e */
[C---:B------:R-:W-:Y:S01]  /*3a350*/  IMAD.WIDE R6, R8.reuse, 0x2, R24 ;  /* 0x0000000208067825 */ /* 0x040fe200078e0218 */
[----:B------:R-:W-:Y:S02]  /*3a360*/  ISETP.LT.AND P2, PT, R21, c[0x0][0x178], P2 ;  /* 0x00005e0015007a0c */ /* 0x000fe40001741270 */
[----:B-----5:R-:W-:Y:S01]  /*3a370*/  PRMT R12, R11, 0x7632, R12 ;  /* 0x000076320b0c7816 */ /* 0x020fe2000000000c */
[----:B------:R-:W-:Y:S01]  /*3a380*/  IMAD.WIDE R8, R8, 0x2, R2 ;  /* 0x0000000208087825 */ /* 0x000fe200078e0202 */
[----:B------:R-:W-:-:S03]  /*3a390*/  UISETP.GE.AND UP0, UPT, UR21, UR10, UPT ;  /* 0x0000000a1500728c */ /* 0x000fc6000bf06270 */
[----:B------:R-:W-:Y:S01]  /*3a3a0*/  IMAD.WIDE R10, R0, 0x2, R28 ;  /* 0x00000002000a7825 */ /* 0x000fe200078e021c */
[----:B------:R-:W-:Y:S02]  /*3a3b0*/  UIADD3 UR5, UR5, UR6, URZ ;  /* 0x0000000605057290 */ /* 0x000fe4000fffe03f */
[----:B------:R-:W-:-:S04]  /*3a3c0*/  PLOP3.LUT P3, PT, PT, PT, UP0, 0x40, 0x0 ;  /* 0x000000000000781c */ /* 0x000fc80003f6e808 */
[----:B------:R-:W-:Y:S01]  /*3a3d0*/  ISETP.LT.AND P3, PT, R21, c[0x0][0x178], P3 ;  /* 0x00005e0015007a0c */ /* 0x000fe20001f61270 */
[----:B------:R-:W-:Y:S02]  /*3a3e0*/  UISETP.GE.AND UP2, UPT, UR24, UR10, UPT ;  /* 0x0000000a1800728c */ /* 0x000fe4000bf46270 */
[----:B------:R-:W-:Y:S01]  /*3a3f0*/  UISETP.GE.AND UP3, UPT, UR25, UR10, UPT ;  /* 0x0000000a1900728c */ /* 0x000fe2000bf66270 */
[----:B--2---:R0:W-:Y:S04]  /*3a400*/  @P4 STG.E.U16 [R4.64], R16 ;  /* 0x0000001004004986 */ /* 0x0041e8000c101508 */
[----:B------:R1:W-:Y:S04]  /*3a410*/  @P5 STG.E.U16 [R6.64], R14 ;  /* 0x0000000e06005986 */ /* 0x0003e8000c101508 */
[----:B------:R2:W-:Y:S01]  /*3a420*/  @P6 STG.E.U16 [R8.64], R12 ;  /* 0x0000000c08006986 */ /* 0x0005e2000c101508 */
[----:B0-----:R-:W-:-:S03]  /*3a430*/  IMAD.WIDE R4, R0, 0x2, R26 ;  /* 0x0000000200047825 */ /* 0x001fc600078e021a */
[----:B------:R-:W-:Y:S01]  /*3a440*/  @P0 STG.E.U16 [R10.64], R22 ;  /* 0x000000160a000986 */ /* 0x000fe2000c101508 */
[----:B------:R-:W-:Y:S01]  /*3a450*/  PLOP3.LUT P0, PT, PT, PT, UP1, 0x40, 0x0 ;  /* 0x000000000000781c */ /* 0x000fe20003f0e818 */
[----:B-1----:R-:W-:Y:S02]  /*3a460*/  IMAD.WIDE R6, R0, 0x2, R24 ;  /* 0x0000000200067825 */ /* 0x002fe400078e0218 */
[----:B------:R0:W-:Y:S01]  /*3a470*/  @P1 STG.E.U16 [R4.64], R20 ;  /* 0x0000001404001986 */ /* 0x0001e2000c101508 */
[----:B------:R-:W-:Y:S02]  /*3a480*/  PLOP3.LUT P1, PT, PT, PT, UP0, 0x40, 0x0 ;  /* 0x000000000000781c */ /* 0x000fe40003f2e808 */
[----:B------:R-:W-:Y:S01]  /*3a490*/  ISETP.LT.AND P0, PT, R23, c[0x0][0x178], P0 ;  /* 0x00005e0017007a0c */ /* 0x000fe20000701270 */
[----:B------:R1:W-:Y:S01]  /*3a4a0*/  @P2 STG.E.U16 [R6.64], R13 ;  /* 0x0000000d06002986 */ /* 0x0003e2000c101508 */
[----:B------:R-:W-:Y:S02]  /*3a4b0*/  ISETP.LT.AND P1, PT, R19, c[0x0][0x178], P1 ;  /* 0x00005e0013007a0c */ /* 0x000fe40000f21270 */
[----:B------:R-:W-:Y:S01]  /*3a4c0*/  PLOP3.LUT P2, PT, PT, PT, UP0, 0x40, 0x0 ;  /* 0x000000000000781c */ /* 0x000fe20003f4e808 */
[----:B--2---:R-:W-:Y:S01]  /*3a4d0*/  IMAD.U32 R8, RZ, RZ, UR5 ;  /* 0x00000005ff087e24 */ /* 0x004fe2000f8e00ff */
[----:B------:R-:W2:Y:S02]  /*3a4e0*/  LDL.LU R16, [R1+0x44] ;  /* 0x0000440001107983 */ /* 0x000ea40000300800 */
[----:B---3--:R-:W-:Y:S01]  /*3a4f0*/  ISETP.LT.AND P2, PT, R18, c[0x0][0x178], P2 ;  /* 0x00005e0012007a0c */ /* 0x008fe20001741270 */
[----:B0-----:R-:W-:Y:S01]  /*3a500*/  IMAD.WIDE R4, R8, 0x2, R28 ;  /* 0x0000000208047825 */ /* 0x001fe200078e021c */
[----:B------:R-:W-:-:S03]  /*3a510*/  PRMT R9, R22, 0x7632, R9 ;  /* 0x0000763216097816 */ /* 0x000fc60000000009 */
[----:B-1----:R-:W-:Y:S01]  /*3a520*/  IMAD.WIDE R6, R0, 0x2, R2 ;  /* 0x0000000200067825 */ /* 0x002fe200078e0202 */
[----:B------:R-:W-:Y:S01]  /*3a530*/  PRMT R10, R20, 0x7632, R10 ;  /* 0x00007632140a7816 */ /* 0x000fe2000000000a */
[----:B------:R-:W-:Y:S01]  /*3a540*/  UISETP.GE.AND UP1, UPT, UR23, UR10, UPT ;  /* 0x0000000a1700728c */ /* 0x000fe2000bf26270 */
[----:B------:R-:W-:Y:S02]  /*3a550*/  PLOP3.LUT P4, PT, PT, PT, UP0, 0x40, 0x0 ;  /* 0x000000000000781c */ /* 0x000fe40003f8e808 */
[----:B------:R0:W-:Y:S01]  /*3a560*/  @P0 STG.E.U16 [R6.64], R15 ;  /* 0x0000000f06000986 */ /* 0x0001e2000c101508 */
[----:B------:R-:W-:Y:S01]  /*3a570*/  PRMT R13, R13, 0x7632, R13 ;  /* 0x000076320d0d7816 */ /* 0x000fe2000000000d */
[----:B------:R-:W-:Y:S02]  /*3a580*/  UISETP.GE.AND UP0, UPT, UR22, UR10, UPT ;  /* 0x0000000a1600728c */ /* 0x000fe4000bf06270 */
[----:B------:R1:W-:Y:S01]  /*3a590*/  @P1 STG.E.U16 [R4.64], R9 ;  /* 0x0000000904001986 */ /* 0x0003e2000c101508 */
[----:B------:R-:W-:-:S03]  /*3a5a0*/  PLOP3.LUT P6, PT, PT, PT, UP1, 0x40, 0x0 ;  /* 0x000000000000781c */ /* 0x000fc60003fce818 */
[----:B------:R-:W3:Y:S01]  /*3a5b0*/  LDL.LU R20, [R1+0x4c] ;  /* 0x00004c0001147983 */ /* 0x000ee20000300800 */
[----:B0-----:R-:W-:-:S04]  /*3a5c0*/  IMAD.WIDE R6, R8, 0x2, R26 ;  /* 0x0000000208067825 */ /* 0x001fc800078e021a */
[----:B-1----:R-:W-:Y:S01]  /*3a5d0*/  IMAD.WIDE R4, R8, 0x2, R24 ;  /* 0x0000000208047825 */ /* 0x002fe200078e0218 */
[----:B------:R-:W-:Y:S01]  /*3a5e0*/  @P2 STG.E.U16 [R6.64], R10 ;  /* 0x0000000a06002986 */ /* 0x000fe2000c101508 */
[----:B------:R-:W-:Y:S02]  /*3a5f0*/  PLOP3.LUT P2, PT, PT, PT, UP2, 0x40, 0x0 ;  /* 0x000000000000781c */ /* 0x000fe40003f4e828 */
[----:B------:R-:W-:Y:S01]  /*3a600*/  PLOP3.LUT P0, PT, PT, PT, UP3, 0x40, 0x0 ;  /* 0x000000000000781c */ /* 0x000fe20003f0e838 */
[----:B------:R0:W-:Y:S01]  /*3a610*/  @P3 STG.E.U16 [R4.64], R13 ;  /* 0x0000000d04003986 */ /* 0x0001e2000c101508 */
[----:B------:R-:W-:Y:S02]  /*3a620*/  PLOP3.LUT P3, PT, PT, PT, UP0, 0x40, 0x0 ;  /* 0x000000000000781c */ /* 0x000fe40003f6e808 */
[C---:B------:R-:W-:Y:S02]  /*3a630*/  ISETP.LT.AND P6, PT, R19.reuse, c[0x0][0x178], P6 ;  /* 0x00005e0013007a0c */ /* 0x040fe400037c1270 */
[----:B------:R-:W-:-:S02]  /*3a640*/  ISETP.LT.AND P3, PT, R19, c[0x0][0x178], P3 ;  /* 0x00005e0013007a0c */ /* 0x000fc40001f61270 */
[C---:B------:R-:W-:Y:S02]  /*3a650*/  ISETP.LT.AND P2, PT, R19.reuse, c[0x0][0x178], P2 ;  /* 0x00005e0013007a0c */ /* 0x040fe40001741270 */
[----:B------:R-:W-:Y:S02]  /*3a660*/  ISETP.LT.AND P0, PT, R19, c[0x0][0x178], P0 ;  /* 0x00005e0013007a0c */ /* 0x000fe40000701270 */
[----:B------:R-:W4:Y:S04]  /*3a670*/  LDL.LU R19, [R1+0x1968] ;  /* 0x0019680001137983 */ /* 0x000f280000300800 */
[----:B------:R-:W5:Y:S01]  /*3a680*/  LDL.LU R22, [R1+0x24] ;  /* 0x0000240001167983 */ /* 0x000f620000300800 */
[----:B------:R-:W-:Y:S01]  /*3a690*/  ISETP.LT.AND P4, PT, R23, c[0x0][0x178], P4 ;  /* 0x00005e0017007a0c */ /* 0x000fe20002781270 */
[----:B------:R-:W-:Y:S01]  /*3a6a0*/  IMAD.WIDE R8, R8, 0x2, R2 ;  /* 0x0000000208087825 */ /* 0x000fe200078e0202 */
[----:B------:R-:W-:Y:S01]  /*3a6b0*/  PRMT R0, R15, 0x7632, R0 ;  /* 0x000076320f007816 */ /* 0x000fe20000000000 */
[----:B------:R-:W-:Y:S01]  /*3a6c0*/  UIADD3 UR5, UR5, UR6, URZ ;  /* 0x0000000605057290 */ /* 0x000fe2000fffe03f */
[----:B------:R-:W-:-:S05]  /*3a6d0*/  PLOP3.LUT P5, PT, PT, PT, UP0, 0x40, 0x0 ;  /* 0x000000000000781c */ /* 0x000fca0003fae808 */
[----:B------:R-:W-:-:S04]  /*3a6e0*/  IMAD.U32 R11, RZ, RZ, UR5 ;  /* 0x00000005ff0b7e24 */ /* 0x000fc8000f8e00ff */
[----:B------:R1:W-:Y:S01]  /*3a6f0*/  @P4 STG.E.U16 [R8.64], R0 ;  /* 0x0000000008004986 */ /* 0x0003e2000c101508 */
[----:B------:R-:W-:Y:S02]  /*3a700*/  PLOP3.LUT P4, PT, PT, PT, UP0, 0x40, 0x0 ;  /* 0x000000000000781c */ /* 0x000fe40003f8e808 */
[----:B------:R-:W-:Y:S02]  /*3a710*/  ISETP.LT.AND P5, PT, R21, c[0x0][0x178], P5 ;  /* 0x00005e0015007a0c */ /* 0x000fe40002fa1270 */
[----:B------:R-:W-:Y:S01]  /*3a720*/  ISETP.LT.AND P4, PT, R18, c[0x0][0x178], P4 ;  /* 0x00005e0012007a0c */ /* 0x000fe20002781270 */
[----:B0-----:R-:W-:Y:S01]  /*3a730*/  IMAD.WIDE R4, R11, 0x2, R28 ;  /* 0x000000020b047825 */ /* 0x001fe200078e021c */
[----:B------:R-:W-:-:S03]  /*3a740*/  PLOP3.LUT P1, PT, PT, PT, UP0, 0x40, 0x0 ;  /* 0x000000000000781c */ /* 0x000fc60003f2e808 */
[----:B------:R-:W-:Y:S01]  /*3a750*/  IMAD.WIDE R6, R11, 0x2, R26 ;  /* 0x000000020b067825 */ /* 0x000fe200078e021a */
[----:B------:R-:W-:Y:S01]  /*3a760*/  ISETP.LT.AND P1, PT, R23, c[0x0][0x178], P1 ;  /* 0x00005e0017007a0c */ /* 0x000fe20000f21270 */
[----:B------:R-:W-:-:S06]  /*3a770*/  UIADD3 UR5, UR5, UR6, URZ ;  /* 0x0000000605057290 */ /* 0x000fcc000fffe03f */
[----:B-1----:R-:W-:Y:S01]  /*3a780*/  IMAD.U32 R9, RZ, RZ, UR5 ;  /* 0x00000005ff097e24 */ /* 0x002fe2000f8e00ff */
[----:B------:R-:W-:-:S06]  /*3a790*/  UIADD3 UR5, UR5, UR6, URZ ;  /* 0x0000000605057290 */ /* 0x000fcc000fffe03f */
[----:B------:R-:W-:Y:S01]  /*3a7a0*/  IMAD.U32 R13, RZ, RZ, UR5 ;  /* 0x00000005ff0d7e24 */ /* 0x000fe2000f8e00ff */
[----:B--2---:R0:W-:Y:S01]  /*3a7b0*/  @P3 STG.E.U16 [R4.64], R16 ;  /* 0x0000001004003986 */ /* 0x0041e2000c101508 */
[----:B------:R-:W-:Y:S01]  /*3a7c0*/  PLOP3.LUT P3, PT, PT, PT, UP1, 0x40, 0x0 ;  /* 0x000000000000781c */ /* 0x000fe20003f6e818 */
[----:B0-----:R-:W-:Y:S02]  /*3a7d0*/  IMAD.WIDE R4, R11, 0x2, R24 ;  /* 0x000000020b047825 */ /* 0x001fe400078e0218 */
[----:B---3--:R-:W-:Y:S01]  /*3a7e0*/  @P4 STG.E.U16 [R6.64], R20 ;  /* 0x0000001406004986 */ /* 0x008fe2000c101508 */
[----:B------:R-:W-:-:S03]  /*3a7f0*/  PLOP3.LUT P4, PT, PT, PT, UP1, 0x40, 0x0 ;  /* 0x000000000000781c */ /* 0x000fc60003f8e818 */
[----:B------:R0:W-:Y:S01]  /*3a800*/  @P5 STG.E.U16 [R4.64], R17 ;  /* 0x0000001104005986 */ /* 0x0001e2000c101508 */
[----:B------:R-:W-:Y:S02]  /*3a810*/  PLOP3.LUT P5, PT, PT, PT, UP1, 0x40, 0x0 ;  /* 0x000000000000781c */ /* 0x000fe40003fae818 */
[----:B------:R-:W-:Y:S01]  /*3a820*/  PRMT R8, R16, 0x7632, R8 ;  /* 0x0000763210087816 */ /* 0x000fe20000000008 */
[----:B0-----:R-:W-:Y:S01]  /*3a830*/  IMAD.WIDE R4, R11, 0x2, R2 ;  /* 0x000000020b047825 */ /* 0x001fe200078e0202 */
[----:B------:R-:W-:-:S04]  /*3a840*/  ISETP.LT.AND P3, PT, R23, c[0x0][0x178], P3 ;  /* 0x00005e0017007a0c */ /* 0x000fc80001f61270 */
[----:B----4-:R0:W-:Y:S01]  /*3a850*/  @P1 STG.E.U16 [R4.64], R19 ;  /* 0x0000001304001986 */ /* 0x0101e2000c101508 */
[----:B------:R-:W-:Y:S02]  /*3a860*/  ISETP.LT.AND P1, PT, R18, c[0x0][0x178], P4 ;  /* 0x00005e0012007a0c */ /* 0x000fe40002721270 */
[----:B------:R-:W-:Y:S01]  /*3a870*/  ISETP.LT.AND P4, PT, R21, c[0x0][0x178], P5 ;  /* 0x00005e0015007a0c */ /* 0x000fe20002f81270 */
[----:B------:R-:W-:Y:S01]  /*3a880*/  IMAD.WIDE R6, R9, 0x2, R24 ;  /* 0x0000000209067825 */ /* 0x000fe200078e0218 */
[----:B------:R-:W-:Y:S02]  /*3a890*/  PRMT R0, R20, 0x7632, R0 ;  /* 0x0000763214007816 */ /* 0x000fe40000000000 */
[----:B------:R-:W-:Y:S01]  /*3a8a0*/  PRMT R17, R17, 0x7632, R17 ;  /* 0x0000763211117816 */ /* 0x000fe20000000011 */
[----:B------:R-:W-:Y:S01]  /*3a8b0*/  IMAD.WIDE R10, R13, 0x2, R28 ;  /* 0x000000020d0a7825 */ /* 0x000fe200078e021c */
[----:B------:R-:W-:Y:S01]  /*3a8c0*/  PRMT R12, R19, 0x7632, R12 ;  /* 0x00007632130c7816 */ /* 0x000fe2000000000c */
[----:B------:R-:W2:Y:S02]  /*3a8d0*/  LDL.LU R20, [R1+0x2c] ;  /* 0x00002c0001147983 */ /* 0x000ea40000300800 */
[----:B0-----:R-:W-:-:S05]  /*3a8e0*/  IMAD.WIDE R4, R9, 0x2, R28 ;  /* 0x0000000209047825 */ /* 0x001fca00078e021c */
[----:B------:R0:W-:Y:S02]  /*3a8f0*/  @P6 STG.E.U16 [R4.64], R8 ;  /* 0x0000000804006986 */ /* 0x0001e4000c101508 */
[----:B0-----:R-:W-:-:S04]  /*3a900*/  IMAD.WIDE R4, R9, 0x2, R26 ;  /* 0x0000000209047825 */ /* 0x001fc800078e021a */
[----:B------:R-:W-:Y:S01]  /*3a910*/  IMAD.WIDE R8, R9, 0x2, R2 ;  /* 0x0000000209087825 */ /* 0x000fe200078e0202 */
[----:B------:R-:W-:Y:S01]  /*3a920*/  @P1 STG.E.U16 [R4.64], R0 ;  /* 0x0000000004001986 */ /* 0x000fe2000c101508 */
[----:B------:R-:W-:-:S03]  /*3a930*/  PLOP3.LUT P1, PT, PT, PT, UP3, 0x40, 0x0 ;  /* 0x000000000000781c */ /* 0x000fc60003f2e838 */
[----:B------:R0:W-:Y:S04]  /*3a940*/  @P4 STG.E.U16 [R6.64], R17 ;  /* 0x0000001106004986 */ /* 0x0001e8000c101508 */
[----:B------:R1:W-:Y:S01]  /*3a950*/  @P3 STG.E.U16 [R8.64], R12 ;  /* 0x0000000c08003986 */ /* 0x0003e2000c101508 */
[----:B------:R-:W-:-:S03]  /*3a960*/  PLOP3.LUT P4, PT, PT, PT, UP2, 0x40, 0x0 ;  /* 0x000000000000781c */ /* 0x000fc60003f8e828 */
[----:B-----5:R3:W-:Y:S01]  /*3a970*/  @P2 STG.E.U16 [R10.64], R22 ;  /* 0x000000160a002986 */ /* 0x0207e2000c101508 */
[----:B------:R-:W-:Y:S02]  /*3a980*/  PLOP3.LUT P2, PT, PT, PT, UP2, 0x40, 0x0 ;  /* 0x000000000000781c */ /* 0x000fe40003f4e828 */
[----:B------:R-:W-:Y:S02]  /*3a990*/  PLOP3.LUT P3, PT, PT, PT, UP3, 0x40, 0x0 ;  /* 0x000000000000781c */ /* 0x000fe40003f6e838 */
[C---:B------:R-:W-:Y:S02]  /*3a9a0*/  ISETP.LT.AND P2, PT, R21.reuse, c[0x0][0x178], P2 ;  /* 0x00005e0015007a0c */ /* 0x040fe40001741270 */
[----:B------:R-:W-:Y:S02]  /*3a9b0*/  ISETP.LT.AND P1, PT, R21, c[0x0][0x178], P1 ;  /* 0x00005e0015007a0c */ /* 0x000fe40000f21270 */
[----:B------:R-:W4:Y:S01]  /*3a9c0*/  LDL.LU R21, [R1+0x1964] ;  /* 0x0019640001157983 */ /* 0x000f220000300800 */
[----:B------:R-:W-:-:S02]  /*3a9d0*/  ISETP.LT.AND P4, PT, R23, c[0x0][0x178], P4 ;  /* 0x00005e0017007a0c */ /* 0x000fc40002781270 */
[----:B------:R-:W-:Y:S02]  /*3a9e0*/  ISETP.LT.AND P3, PT, R23, c[0x0][0x178], P3 ;  /* 0x00005e0017007a0c */ /* 0x000fe40001f61270 */
[----:B------:R-:W5:Y:S01]  /*3a9f0*/  LDL.LU R23, [R1+0x1960] ;  /* 0x0019600001177983 */ /* 0x000f620000300800 */
[----:B------:R-:W-:Y:S01]  /*3aa00*/  PLOP3.LUT P5, PT, PT, PT, UP2, 0x40, 0x0 ;  /* 0x000000000000781c */ /* 0x000fe20003fae828 */
[----:B------:R-:W-:Y:S01]  /*3aa10*/  UIADD3 UR5, UR5, UR6, URZ ;  /* 0x0000000605057290 */ /* 0x000fe2000fffe03f */
[----:B------:R-:W-:Y:S02]  /*3aa20*/  PLOP3.LUT P6, PT, PT, PT, UP3, 0x40, 0x0 ;  /* 0x000000000000781c */ /* 0x000fe40003fce838 */
[C---:B------:R-:W-:Y:S02]  /*3aa30*/  ISETP.LT.AND P5, PT, R18.reuse, c[0x0][0x178], P5 ;  /* 0x00005e0012007a0c */ /* 0x040fe40002fa1270 */
[----:B------:R-:W-:Y:S01]  /*3aa40*/  ISETP.LT.AND P6, PT, R18, c[0x0][0x178], P6 ;  /* 0x00005e0012007a0c */ /* 0x000fe200037c1270 */
[----:B------:R-:W-:-:S02]  /*3aa50*/  IMAD.U32 R15, RZ, RZ, UR5 ;  /* 0x00000005ff0f7e24 */ /* 0x000fc4000f8e00ff */
[----:B0-----:R-:W-:Y:S01]  /*3aa60*/  IMAD.WIDE R6, R13, 0x2, R26 ;  /* 0x000000020d067825 */ /* 0x001fe200078e021a */
[----:B------:R-:W-:-:S03]  /*3aa70*/  PRMT R14, R22, 0x7632, R14 ;  /* 0x00007632160e7816 */ /* 0x000fc6000000000e */
[----:B------:R-:W-:-:S04]  /*3aa80*/  IMAD.WIDE R4, R13, 0x2, R24 ;  /* 0x000000020d047825 */ /* 0x000fc800078e0218 */
[----:B-1----:R-:W-:-:S04]  /*3aa90*/  IMAD.WIDE R8, R13, 0x2, R2 ;  /* 0x000000020d087825 */ /* 0x002fc800078e0202 */
[----:B------:R-:W-:-:S04]  /*3aaa0*/  IMAD.WIDE R28, R15, 0x2, R28 ;  /* 0x000000020f1c7825 */ /* 0x000fc800078e021c */
[----:B------:R-:W-:-:S04]  /*3aab0*/  IMAD.WIDE R26, R15, 0x2, R26 ;  /* 0x000000020f1a7825 */ /* 0x000fc800078e021a */
[----:B------:R-:W-:-:S04]  /*3aac0*/  IMAD.WIDE R24, R15, 0x2, R24 ;  /* 0x000000020f187825 */ /* 0x000fc800078e0218 */
[----:B------:R-:W-:Y:S01]  /*3aad0*/  IMAD.WIDE R2, R15, 0x2, R2 ;  /* 0x000000020f027825 */ /* 0x000fe200078e0202 */
[----:B--2---:R-:W-:Y:S01]  /*3aae0*/  PRMT R13, R20, 0x7632, R13 ;  /* 0x00007632140d7816 */ /* 0x004fe2000000000d */
[----:B------:R3:W-:Y:S01]  /*3aaf0*/  @P5 STG.E.U16 [R6.64], R20 ;  /* 0x0000001406005986 */ /* 0x0007e2000c101508 */
[----:B----4-:R-:W-:-:S03]  /*3ab00*/  PRMT R12, R21, 0x7632, R12 ;  /* 0x00007632150c7816 */ /* 0x010fc6000000000c */
[----:B------:R3:W-:Y:S04]  /*3ab10*/  @P2 STG.E.U16 [R4.64], R21 ;  /* 0x0000001504002986 */ /* 0x0007e8000c101508 */
[----:B-----5:R3:W-:Y:S04]  /*3ab20*/  @P4 STG.E.U16 [R8.64], R23 ;  /* 0x0000001708004986 */ /* 0x0207e8000c101508 */
[----:B------:R3:W-:Y:S04]  /*3ab30*/  @P0 STG.E.U16 [R28.64], R14 ;  /* 0x0000000e1c000986 */ /* 0x0007e8000c101508 */
[----:B------:R3:W-:Y:S04]  /*3ab40*/  @P6 STG.E.U16 [R26.64], R13 ;  /* 0x0000000d1a006986 */ /* 0x0007e8000c101508 */
[----:B------:R3:W-:Y:S01]  /*3ab50*/  @P1 STG.E.U16 [R24.64], R12 ;  /* 0x0000000c18001986 */ /* 0x0007e2000c101508 */
[----:B------:R-:W-:Y:S05]  /*3ab60*/  @!P3 EXIT ;  /* 0x000000000000b94d */ /* 0x000fea0003800000 */
[----:B---3--:R-:W-:-:S05]  /*3ab70*/  PRMT R23, R23, 0x7632, R23 ;  /* 0x0000763217177816 */ /* 0x008fca0000000017 */
[----:B------:R-:W-:Y:S01]  /*3ab80*/  STG.E.U16 [R2.64], R23 ;  /* 0x0000001702007986 */ /* 0x000fe2000c101508 */
[----:B------:R-:W-:Y:S05]  /*3ab90*/  EXIT ;  /* 0x000000000000794d */ /* 0x000fea0003800000 */
.L_x_3:
[----:B------:R-:W-:-:S00]  /*3aba0*/  BRA `(.L_x_3) ;  /* 0xfffffff000007947 */ /* 0x000fc0000383ffff */
[----:B------:R-:W-:-:S00]  /*3abb0*/  NOP ;  /* 0x0000000000007918 */ /* 0x000fc00000000000 */
        /* <DEDUP_REMOVED lines=12> */
.L_x_4:


//--------------------- .nv.shared.matmul_kernel  --------------------------
	.section	.nv.shared.matmul_kernel,"aw",@nobits
	.sectionflags	@""
	.align	16
